//
// Generated by NVIDIA NVVM Compiler
//
// Compiler Build ID: CL-36424714
// Cuda compilation tools, release 13.0, V13.0.88
// Based on NVVM 20.0.0
//

.version 9.0
.target sm_100
.address_size 64

	// .globl	_Z11kernel_gridILj2ELj1EEvPKfS1_PKiPfjjjbS4_

.visible .entry _Z11kernel_gridILj2ELj1EEvPKfS1_PKiPfjjjbS4_(
	.param .u64 .ptr .align 1 _Z11kernel_gridILj2ELj1EEvPKfS1_PKiPfjjjbS4__param_0,
	.param .u64 .ptr .align 1 _Z11kernel_gridILj2ELj1EEvPKfS1_PKiPfjjjbS4__param_1,
	.param .u64 .ptr .align 1 _Z11kernel_gridILj2ELj1EEvPKfS1_PKiPfjjjbS4__param_2,
	.param .u64 .ptr .align 1 _Z11kernel_gridILj2ELj1EEvPKfS1_PKiPfjjjbS4__param_3,
	.param .u32 _Z11kernel_gridILj2ELj1EEvPKfS1_PKiPfjjjbS4__param_4,
	.param .u32 _Z11kernel_gridILj2ELj1EEvPKfS1_PKiPfjjjbS4__param_5,
	.param .u32 _Z11kernel_gridILj2ELj1EEvPKfS1_PKiPfjjjbS4__param_6,
	.param .u8 _Z11kernel_gridILj2ELj1EEvPKfS1_PKiPfjjjbS4__param_7,
	.param .u64 .ptr .align 1 _Z11kernel_gridILj2ELj1EEvPKfS1_PKiPfjjjbS4__param_8
)
{
	.reg .pred 	%p<17>;
	.reg .b16 	%rs<2>;
	.reg .b32 	%r<96>;
	.reg .b32 	%f<50>;
	.reg .b64 	%rd<41>;

	ld.param.u64 	%rd3, [_Z11kernel_gridILj2ELj1EEvPKfS1_PKiPfjjjbS4__param_0];
	ld.param.u64 	%rd4, [_Z11kernel_gridILj2ELj1EEvPKfS1_PKiPfjjjbS4__param_1];
	ld.param.u64 	%rd5, [_Z11kernel_gridILj2ELj1EEvPKfS1_PKiPfjjjbS4__param_2];
	ld.param.u64 	%rd6, [_Z11kernel_gridILj2ELj1EEvPKfS1_PKiPfjjjbS4__param_3];
	ld.param.u32 	%r34, [_Z11kernel_gridILj2ELj1EEvPKfS1_PKiPfjjjbS4__param_4];
	ld.param.u32 	%r32, [_Z11kernel_gridILj2ELj1EEvPKfS1_PKiPfjjjbS4__param_5];
	ld.param.u32 	%r33, [_Z11kernel_gridILj2ELj1EEvPKfS1_PKiPfjjjbS4__param_6];
	ld.param.s8 	%rs1, [_Z11kernel_gridILj2ELj1EEvPKfS1_PKiPfjjjbS4__param_7];
	ld.param.u64 	%rd7, [_Z11kernel_gridILj2ELj1EEvPKfS1_PKiPfjjjbS4__param_8];
	mov.u32 	%r35, %ctaid.x;
	mov.u32 	%r36, %ntid.x;
	mov.u32 	%r37, %tid.x;
	mad.lo.s32 	%r1, %r35, %r36, %r37;
	setp.ge.u32 	%p1, %r1, %r34;
	@%p1 bra 	$L__BB0_11;
	cvta.to.global.u64 	%rd8, %rd6;
	cvta.to.global.u64 	%rd9, %rd3;
	cvta.to.global.u64 	%rd10, %rd5;
	cvta.to.global.u64 	%rd11, %rd4;
	mov.u32 	%r2, %ctaid.y;
	mul.wide.u32 	%rd12, %r2, 4;
	add.s64 	%rd13, %rd10, %rd12;
	ld.global.nc.u32 	%r40, [%rd13];
	mul.wide.u32 	%rd14, %r40, 4;
	add.s64 	%rd1, %rd11, %rd14;
	shl.b32 	%r3, %r1, 1;
	mad.lo.s32 	%r41, %r32, %r1, %r2;
	ld.global.nc.u32 	%r42, [%rd13+4];
	sub.s32 	%r4, %r42, %r40;
	cvt.rn.f32.u32 	%f10, %r2;
	ex2.approx.f32 	%f11, %f10;
	cvt.rn.f32.u32 	%f12, %r33;
	fma.rn.f32 	%f1, %f11, %f12, 0fBF800000;
	cvt.rpi.f32.f32 	%f13, %f1;
	cvt.rzi.u32.f32 	%r43, %f13;
	mul.wide.u32 	%rd15, %r3, 4;
	add.s64 	%rd16, %rd9, %rd15;
	ld.global.nc.f32 	%f14, [%rd16];
	fma.rn.f32 	%f15, %f1, %f14, 0f3F000000;
	cvt.rmi.f32.f32 	%f16, %f15;
	cvt.rzi.u32.f32 	%r5, %f16;
	cvt.rn.f32.u32 	%f17, %r5;
	sub.f32 	%f2, %f15, %f17;
	ld.global.nc.f32 	%f18, [%rd16+4];
	fma.rn.f32 	%f19, %f1, %f18, 0f3F000000;
	cvt.rmi.f32.f32 	%f20, %f19;
	cvt.rzi.u32.f32 	%r6, %f20;
	cvt.rn.f32.u32 	%f21, %r6;
	sub.f32 	%f3, %f19, %f21;
	setp.eq.s32 	%p2, %r4, 0;
	add.s32 	%r7, %r43, 2;
	mul.wide.u32 	%rd17, %r41, 4;
	add.s64 	%rd2, %rd8, %rd17;
	ld.global.f32 	%f4, [%rd2];
	mov.f32 	%f22, 0f3F800000;
	sub.f32 	%f5, %f22, %f2;
	mov.b32 	%r89, 0;
	mov.b32 	%r88, 1;
	@%p2 bra 	$L__BB0_3;
	setp.gt.u32 	%p3, %r7, %r4;
	mad.lo.s32 	%r44, %r6, %r7, %r5;
	selp.b32 	%r89, %r5, %r44, %p3;
	selp.b32 	%r45, 1, %r7, %p3;
	mul.lo.s32 	%r88, %r7, %r45;
$L__BB0_3:
	mov.f32 	%f23, 0f3F800000;
	sub.f32 	%f6, %f23, %f3;
	setp.eq.s32 	%p4, %r4, 0;
	setp.gt.u32 	%p5, %r88, %r4;
	mul.lo.s32 	%r12, %r6, 19349663;
	xor.b32  	%r13, %r12, %r5;
	selp.b32 	%r48, %r13, %r89, %p5;
	rem.u32 	%r49, %r48, %r4;
	mul.wide.u32 	%rd18, %r49, 4;
	add.s64 	%rd19, %rd1, %rd18;
	ld.global.nc.f32 	%f24, [%rd19];
	mul.f32 	%f25, %f5, %f6;
	fma.rn.f32 	%f7, %f25, %f24, %f4;
	add.s32 	%r14, %r5, 1;
	mov.b32 	%r91, 0;
	mov.b32 	%r90, 1;
	@%p4 bra 	$L__BB0_5;
	setp.gt.u32 	%p6, %r7, %r4;
	mad.lo.s32 	%r50, %r6, %r7, %r14;
	selp.b32 	%r91, %r14, %r50, %p6;
	selp.b32 	%r51, 1, %r7, %p6;
	mul.lo.s32 	%r90, %r7, %r51;
$L__BB0_5:
	setp.gt.u32 	%p8, %r90, %r4;
	xor.b32  	%r19, %r12, %r14;
	selp.b32 	%r54, %r19, %r91, %p8;
	rem.u32 	%r55, %r54, %r4;
	mul.wide.u32 	%rd20, %r55, 4;
	add.s64 	%rd21, %rd1, %rd20;
	ld.global.nc.f32 	%f26, [%rd21];
	mul.f32 	%f27, %f2, %f6;
	fma.rn.f32 	%f8, %f27, %f26, %f7;
	add.s32 	%r20, %r6, 1;
	mov.b32 	%r93, 0;
	mov.b32 	%r92, 1;
	@%p4 bra 	$L__BB0_7;
	setp.gt.u32 	%p9, %r7, %r4;
	mad.lo.s32 	%r56, %r20, %r7, %r5;
	selp.b32 	%r93, %r5, %r56, %p9;
	selp.b32 	%r57, 1, %r7, %p9;
	mul.lo.s32 	%r92, %r7, %r57;
$L__BB0_7:
	setp.gt.u32 	%p11, %r92, %r4;
	add.s32 	%r25, %r12, 19349663;
	xor.b32  	%r26, %r25, %r5;
	selp.b32 	%r60, %r26, %r93, %p11;
	rem.u32 	%r61, %r60, %r4;
	mul.wide.u32 	%rd22, %r61, 4;
	add.s64 	%rd23, %rd1, %rd22;
	ld.global.nc.f32 	%f28, [%rd23];
	mul.f32 	%f29, %f5, %f3;
	fma.rn.f32 	%f9, %f29, %f28, %f8;
	mov.b32 	%r95, 0;
	mov.b32 	%r94, 1;
	@%p4 bra 	$L__BB0_9;
	setp.gt.u32 	%p12, %r7, %r4;
	mad.lo.s32 	%r62, %r20, %r7, %r14;
	selp.b32 	%r95, %r14, %r62, %p12;
	selp.b32 	%r63, 1, %r7, %p12;
	mul.lo.s32 	%r94, %r7, %r63;
$L__BB0_9:
	setp.gt.u32 	%p13, %r94, %r4;
	xor.b32  	%r31, %r25, %r14;
	selp.b32 	%r64, %r31, %r95, %p13;
	rem.u32 	%r65, %r64, %r4;
	mul.wide.u32 	%rd24, %r65, 4;
	add.s64 	%rd25, %rd1, %rd24;
	ld.global.nc.f32 	%f30, [%rd25];
	mul.f32 	%f31, %f2, %f3;
	fma.rn.f32 	%f32, %f31, %f30, %f9;
	st.global.f32 	[%rd2], %f32;
	setp.eq.s16 	%p14, %rs1, 0;
	@%p14 bra 	$L__BB0_11;
	shl.b32 	%r66, %r2, 1;
	mad.lo.s32 	%r67, %r32, %r3, %r66;
	cvta.to.global.u64 	%rd26, %rd7;
	mul.wide.u32 	%rd27, %r67, 4;
	add.s64 	%rd28, %rd26, %rd27;
	ld.global.f32 	%f33, [%rd28];
	mul.f32 	%f34, %f1, %f5;
	setp.gt.u32 	%p15, %r7, %r4;
	selp.b32 	%r68, 1, %r7, %p15;
	mul.lo.s32 	%r69, %r7, %r68;
	setp.gt.u32 	%p16, %r69, %r4;
	rem.u32 	%r70, %r5, %r4;
	rem.u32 	%r71, %r14, %r4;
	mul.wide.u32 	%rd29, %r71, 4;
	add.s64 	%rd30, %rd1, %rd29;
	ld.global.nc.f32 	%f35, [%rd30];
	mul.wide.u32 	%rd31, %r70, 4;
	add.s64 	%rd32, %rd1, %rd31;
	ld.global.nc.f32 	%f36, [%rd32];
	sub.f32 	%f37, %f35, %f36;
	fma.rn.f32 	%f38, %f34, %f37, %f33;
	mul.f32 	%f39, %f1, %f2;
	fma.rn.f32 	%f40, %f39, %f37, %f38;
	st.global.f32 	[%rd28], %f40;
	ld.global.f32 	%f41, [%rd28+4];
	mul.lo.s32 	%r72, %r6, %r7;
	selp.b32 	%r73, 0, %r72, %p15;
	add.s32 	%r74, %r5, %r73;
	selp.b32 	%r75, %r13, %r74, %p16;
	rem.u32 	%r76, %r75, %r4;
	add.s32 	%r77, %r72, %r7;
	selp.b32 	%r78, 0, %r77, %p15;
	add.s32 	%r79, %r5, %r78;
	selp.b32 	%r80, %r26, %r79, %p16;
	rem.u32 	%r81, %r80, %r4;
	mul.wide.u32 	%rd33, %r81, 4;
	add.s64 	%rd34, %rd1, %rd33;
	ld.global.nc.f32 	%f42, [%rd34];
	mul.wide.u32 	%rd35, %r76, 4;
	add.s64 	%rd36, %rd1, %rd35;
	ld.global.nc.f32 	%f43, [%rd36];
	sub.f32 	%f44, %f42, %f43;
	fma.rn.f32 	%f45, %f34, %f44, %f41;
	add.s32 	%r82, %r74, 1;
	selp.b32 	%r83, %r19, %r82, %p16;
	rem.u32 	%r84, %r83, %r4;
	add.s32 	%r85, %r79, 1;
	selp.b32 	%r86, %r31, %r85, %p16;
	rem.u32 	%r87, %r86, %r4;
	mul.wide.u32 	%rd37, %r87, 4;
	add.s64 	%rd38, %rd1, %rd37;
	ld.global.nc.f32 	%f46, [%rd38];
	mul.wide.u32 	%rd39, %r84, 4;
	add.s64 	%rd40, %rd1, %rd39;
	ld.global.nc.f32 	%f47, [%rd40];
	sub.f32 	%f48, %f46, %f47;
	fma.rn.f32 	%f49, %f39, %f48, %f45;
	st.global.f32 	[%rd28+4], %f49;
$L__BB0_11:
	ret;

}
	// .globl	_Z11kernel_gridILj2ELj2EEvPKfS1_PKiPfjjjbS4_
.visible .entry _Z11kernel_gridILj2ELj2EEvPKfS1_PKiPfjjjbS4_(
	.param .u64 .ptr .align 1 _Z11kernel_gridILj2ELj2EEvPKfS1_PKiPfjjjbS4__param_0,
	.param .u64 .ptr .align 1 _Z11kernel_gridILj2ELj2EEvPKfS1_PKiPfjjjbS4__param_1,
	.param .u64 .ptr .align 1 _Z11kernel_gridILj2ELj2EEvPKfS1_PKiPfjjjbS4__param_2,
	.param .u64 .ptr .align 1 _Z11kernel_gridILj2ELj2EEvPKfS1_PKiPfjjjbS4__param_3,
	.param .u32 _Z11kernel_gridILj2ELj2EEvPKfS1_PKiPfjjjbS4__param_4,
	.param .u32 _Z11kernel_gridILj2ELj2EEvPKfS1_PKiPfjjjbS4__param_5,
	.param .u32 _Z11kernel_gridILj2ELj2EEvPKfS1_PKiPfjjjbS4__param_6,
	.param .u8 _Z11kernel_gridILj2ELj2EEvPKfS1_PKiPfjjjbS4__param_7,
	.param .u64 .ptr .align 1 _Z11kernel_gridILj2ELj2EEvPKfS1_PKiPfjjjbS4__param_8
)
{
	.reg .pred 	%p<17>;
	.reg .b16 	%rs<2>;
	.reg .b32 	%r<111>;
	.reg .b32 	%f<74>;
	.reg .b64 	%rd<41>;

	ld.param.u64 	%rd3, [_Z11kernel_gridILj2ELj2EEvPKfS1_PKiPfjjjbS4__param_0];
	ld.param.u64 	%rd4, [_Z11kernel_gridILj2ELj2EEvPKfS1_PKiPfjjjbS4__param_1];
	ld.param.u64 	%rd5, [_Z11kernel_gridILj2ELj2EEvPKfS1_PKiPfjjjbS4__param_2];
	ld.param.u64 	%rd6, [_Z11kernel_gridILj2ELj2EEvPKfS1_PKiPfjjjbS4__param_3];
	ld.param.u32 	%r34, [_Z11kernel_gridILj2ELj2EEvPKfS1_PKiPfjjjbS4__param_4];
	ld.param.u32 	%r32, [_Z11kernel_gridILj2ELj2EEvPKfS1_PKiPfjjjbS4__param_5];
	ld.param.u32 	%r33, [_Z11kernel_gridILj2ELj2EEvPKfS1_PKiPfjjjbS4__param_6];
	ld.param.s8 	%rs1, [_Z11kernel_gridILj2ELj2EEvPKfS1_PKiPfjjjbS4__param_7];
	ld.param.u64 	%rd7, [_Z11kernel_gridILj2ELj2EEvPKfS1_PKiPfjjjbS4__param_8];
	mov.u32 	%r35, %ctaid.x;
	mov.u32 	%r36, %ntid.x;
	mov.u32 	%r37, %tid.x;
	mad.lo.s32 	%r1, %r35, %r36, %r37;
	setp.ge.u32 	%p1, %r1, %r34;
	@%p1 bra 	$L__BB1_11;
	cvta.to.global.u64 	%rd8, %rd3;
	cvta.to.global.u64 	%rd9, %rd5;
	cvta.to.global.u64 	%rd10, %rd4;
	mov.u32 	%r2, %ctaid.y;
	mul.wide.u32 	%rd11, %r2, 4;
	add.s64 	%rd12, %rd9, %rd11;
	ld.global.nc.u32 	%r40, [%rd12];
	shl.b32 	%r41, %r40, 1;
	mul.wide.u32 	%rd13, %r41, 4;
	add.s64 	%rd1, %rd10, %rd13;
	shl.b32 	%r42, %r1, 1;
	mul.lo.s32 	%r3, %r42, %r32;
	ld.global.nc.u32 	%r43, [%rd12+4];
	sub.s32 	%r4, %r43, %r40;
	cvt.rn.f32.u32 	%f12, %r2;
	ex2.approx.f32 	%f13, %f12;
	cvt.rn.f32.u32 	%f14, %r33;
	fma.rn.f32 	%f1, %f13, %f14, 0fBF800000;
	cvt.rpi.f32.f32 	%f15, %f1;
	cvt.rzi.u32.f32 	%r44, %f15;
	mul.wide.u32 	%rd14, %r42, 4;
	add.s64 	%rd15, %rd8, %rd14;
	ld.global.nc.f32 	%f16, [%rd15];
	fma.rn.f32 	%f17, %f1, %f16, 0f3F000000;
	cvt.rmi.f32.f32 	%f18, %f17;
	cvt.rzi.u32.f32 	%r5, %f18;
	cvt.rn.f32.u32 	%f19, %r5;
	sub.f32 	%f2, %f17, %f19;
	ld.global.nc.f32 	%f20, [%rd15+4];
	fma.rn.f32 	%f21, %f1, %f20, 0f3F000000;
	cvt.rmi.f32.f32 	%f22, %f21;
	cvt.rzi.u32.f32 	%r6, %f22;
	cvt.rn.f32.u32 	%f23, %r6;
	sub.f32 	%f3, %f21, %f23;
	setp.eq.s32 	%p2, %r4, 0;
	add.s32 	%r7, %r44, 2;
	mov.f32 	%f24, 0f3F800000;
	sub.f32 	%f4, %f24, %f2;
	mov.b32 	%r104, 0;
	mov.b32 	%r103, 1;
	@%p2 bra 	$L__BB1_3;
	setp.gt.u32 	%p3, %r7, %r4;
	mad.lo.s32 	%r45, %r6, %r7, %r5;
	selp.b32 	%r104, %r5, %r45, %p3;
	selp.b32 	%r46, 1, %r7, %p3;
	mul.lo.s32 	%r103, %r7, %r46;
$L__BB1_3:
	mov.f32 	%f25, 0f3F800000;
	sub.f32 	%f5, %f25, %f3;
	mul.f32 	%f26, %f4, %f5;
	setp.eq.s32 	%p4, %r4, 0;
	setp.gt.u32 	%p5, %r103, %r4;
	mul.lo.s32 	%r12, %r6, 19349663;
	xor.b32  	%r13, %r12, %r5;
	selp.b32 	%r49, %r13, %r104, %p5;
	rem.u32 	%r50, %r49, %r4;
	shl.b32 	%r51, %r50, 1;
	mul.wide.u32 	%rd16, %r51, 4;
	add.s64 	%rd17, %rd1, %rd16;
	ld.global.nc.f32 	%f27, [%rd17];
	shl.b32 	%r52, %r2, 1;
	add.s32 	%r53, %r3, %r52;
	cvta.to.global.u64 	%rd18, %rd6;
	mul.wide.u32 	%rd19, %r53, 4;
	add.s64 	%rd2, %rd18, %rd19;
	ld.global.f32 	%f28, [%rd2];
	fma.rn.f32 	%f6, %f26, %f27, %f28;
	ld.global.nc.f32 	%f29, [%rd17+4];
	ld.global.f32 	%f30, [%rd2+4];
	fma.rn.f32 	%f7, %f26, %f29, %f30;
	add.s32 	%r14, %r5, 1;
	mov.b32 	%r106, 0;
	mov.b32 	%r105, 1;
	@%p4 bra 	$L__BB1_5;
	setp.gt.u32 	%p6, %r7, %r4;
	mad.lo.s32 	%r54, %r6, %r7, %r14;
	selp.b32 	%r106, %r14, %r54, %p6;
	selp.b32 	%r55, 1, %r7, %p6;
	mul.lo.s32 	%r105, %r7, %r55;
$L__BB1_5:
	mul.f32 	%f31, %f2, %f5;
	setp.gt.u32 	%p8, %r105, %r4;
	xor.b32  	%r19, %r12, %r14;
	selp.b32 	%r58, %r19, %r106, %p8;
	rem.u32 	%r59, %r58, %r4;
	shl.b32 	%r60, %r59, 1;
	mul.wide.u32 	%rd20, %r60, 4;
	add.s64 	%rd21, %rd1, %rd20;
	ld.global.nc.f32 	%f32, [%rd21];
	fma.rn.f32 	%f8, %f31, %f32, %f6;
	ld.global.nc.f32 	%f33, [%rd21+4];
	fma.rn.f32 	%f9, %f31, %f33, %f7;
	add.s32 	%r20, %r6, 1;
	mov.b32 	%r108, 0;
	mov.b32 	%r107, 1;
	@%p4 bra 	$L__BB1_7;
	setp.gt.u32 	%p9, %r7, %r4;
	mad.lo.s32 	%r61, %r20, %r7, %r5;
	selp.b32 	%r108, %r5, %r61, %p9;
	selp.b32 	%r62, 1, %r7, %p9;
	mul.lo.s32 	%r107, %r7, %r62;
$L__BB1_7:
	mul.f32 	%f34, %f4, %f3;
	setp.gt.u32 	%p11, %r107, %r4;
	add.s32 	%r25, %r12, 19349663;
	xor.b32  	%r26, %r25, %r5;
	selp.b32 	%r65, %r26, %r108, %p11;
	rem.u32 	%r66, %r65, %r4;
	shl.b32 	%r67, %r66, 1;
	mul.wide.u32 	%rd22, %r67, 4;
	add.s64 	%rd23, %rd1, %rd22;
	ld.global.nc.f32 	%f35, [%rd23];
	fma.rn.f32 	%f10, %f34, %f35, %f8;
	ld.global.nc.f32 	%f36, [%rd23+4];
	fma.rn.f32 	%f11, %f34, %f36, %f9;
	mov.b32 	%r110, 0;
	mov.b32 	%r109, 1;
	@%p4 bra 	$L__BB1_9;
	setp.gt.u32 	%p12, %r7, %r4;
	mad.lo.s32 	%r68, %r20, %r7, %r14;
	selp.b32 	%r110, %r14, %r68, %p12;
	selp.b32 	%r69, 1, %r7, %p12;
	mul.lo.s32 	%r109, %r7, %r69;
$L__BB1_9:
	mul.f32 	%f37, %f2, %f3;
	setp.gt.u32 	%p13, %r109, %r4;
	xor.b32  	%r31, %r25, %r14;
	selp.b32 	%r70, %r31, %r110, %p13;
	rem.u32 	%r71, %r70, %r4;
	shl.b32 	%r72, %r71, 1;
	mul.wide.u32 	%rd24, %r72, 4;
	add.s64 	%rd25, %rd1, %rd24;
	ld.global.nc.f32 	%f38, [%rd25];
	fma.rn.f32 	%f39, %f37, %f38, %f10;
	st.global.f32 	[%rd2], %f39;
	ld.global.nc.f32 	%f40, [%rd25+4];
	fma.rn.f32 	%f41, %f37, %f40, %f11;
	st.global.f32 	[%rd2+4], %f41;
	setp.eq.s16 	%p14, %rs1, 0;
	@%p14 bra 	$L__BB1_11;
	mul.lo.s32 	%r73, %r1, %r32;
	shl.b32 	%r74, %r73, 2;
	shl.b32 	%r75, %r2, 2;
	add.s32 	%r76, %r74, %r75;
	mul.f32 	%f42, %f1, %f4;
	setp.gt.u32 	%p15, %r7, %r4;
	selp.b32 	%r77, 1, %r7, %p15;
	mul.lo.s32 	%r78, %r7, %r77;
	setp.gt.u32 	%p16, %r78, %r4;
	rem.u32 	%r79, %r5, %r4;
	shl.b32 	%r80, %r79, 1;
	rem.u32 	%r81, %r14, %r4;
	shl.b32 	%r82, %r81, 1;
	mul.wide.u32 	%rd26, %r82, 4;
	add.s64 	%rd27, %rd1, %rd26;
	ld.global.nc.f32 	%f43, [%rd27];
	mul.wide.u32 	%rd28, %r80, 4;
	add.s64 	%rd29, %rd1, %rd28;
	ld.global.nc.f32 	%f44, [%rd29];
	sub.f32 	%f45, %f43, %f44;
	cvta.to.global.u64 	%rd30, %rd7;
	mul.wide.u32 	%rd31, %r76, 4;
	add.s64 	%rd32, %rd30, %rd31;
	ld.global.f32 	%f46, [%rd32];
	fma.rn.f32 	%f47, %f42, %f45, %f46;
	ld.global.nc.f32 	%f48, [%rd27+4];
	ld.global.nc.f32 	%f49, [%rd29+4];
	sub.f32 	%f50, %f48, %f49;
	ld.global.f32 	%f51, [%rd32+4];
	fma.rn.f32 	%f52, %f42, %f50, %f51;
	mul.f32 	%f53, %f1, %f2;
	fma.rn.f32 	%f54, %f53, %f45, %f47;
	st.global.f32 	[%rd32], %f54;
	fma.rn.f32 	%f55, %f53, %f50, %f52;
	st.global.f32 	[%rd32+4], %f55;
	mul.lo.s32 	%r83, %r6, %r7;
	selp.b32 	%r84, 0, %r83, %p15;
	add.s32 	%r85, %r5, %r84;
	selp.b32 	%r86, %r13, %r85, %p16;
	rem.u32 	%r87, %r86, %r4;
	shl.b32 	%r88, %r87, 1;
	add.s32 	%r89, %r83, %r7;
	selp.b32 	%r90, 0, %r89, %p15;
	add.s32 	%r91, %r5, %r90;
	selp.b32 	%r92, %r26, %r91, %p16;
	rem.u32 	%r93, %r92, %r4;
	shl.b32 	%r94, %r93, 1;
	mul.wide.u32 	%rd33, %r94, 4;
	add.s64 	%rd34, %rd1, %rd33;
	ld.global.nc.f32 	%f56, [%rd34];
	mul.wide.u32 	%rd35, %r88, 4;
	add.s64 	%rd36, %rd1, %rd35;
	ld.global.nc.f32 	%f57, [%rd36];
	sub.f32 	%f58, %f56, %f57;
	ld.global.f32 	%f59, [%rd32+8];
	fma.rn.f32 	%f60, %f42, %f58, %f59;
	ld.global.nc.f32 	%f61, [%rd34+4];
	ld.global.nc.f32 	%f62, [%rd36+4];
	sub.f32 	%f63, %f61, %f62;
	ld.global.f32 	%f64, [%rd32+12];
	fma.rn.f32 	%f65, %f42, %f63, %f64;
	add.s32 	%r95, %r85, 1;
	selp.b32 	%r96, %r19, %r95, %p16;
	rem.u32 	%r97, %r96, %r4;
	shl.b32 	%r98, %r97, 1;
	add.s32 	%r99, %r91, 1;
	selp.b32 	%r100, %r31, %r99, %p16;
	rem.u32 	%r101, %r100, %r4;
	shl.b32 	%r102, %r101, 1;
	mul.wide.u32 	%rd37, %r102, 4;
	add.s64 	%rd38, %rd1, %rd37;
	ld.global.nc.f32 	%f66, [%rd38];
	mul.wide.u32 	%rd39, %r98, 4;
	add.s64 	%rd40, %rd1, %rd39;
	ld.global.nc.f32 	%f67, [%rd40];
	sub.f32 	%f68, %f66, %f67;
	fma.rn.f32 	%f69, %f53, %f68, %f60;
	st.global.f32 	[%rd32+8], %f69;
	ld.global.nc.f32 	%f70, [%rd38+4];
	ld.global.nc.f32 	%f71, [%rd40+4];
	sub.f32 	%f72, %f70, %f71;
	fma.rn.f32 	%f73, %f53, %f72, %f65;
	st.global.f32 	[%rd32+12], %f73;
$L__BB1_11:
	ret;

}
	// .globl	_Z11kernel_gridILj2ELj4EEvPKfS1_PKiPfjjjbS4_
.visible .entry _Z11kernel_gridILj2ELj4EEvPKfS1_PKiPfjjjbS4_(
	.param .u64 .ptr .align 1 _Z11kernel_gridILj2ELj4EEvPKfS1_PKiPfjjjbS4__param_0,
	.param .u64 .ptr .align 1 _Z11kernel_gridILj2ELj4EEvPKfS1_PKiPfjjjbS4__param_1,
	.param .u64 .ptr .align 1 _Z11kernel_gridILj2ELj4EEvPKfS1_PKiPfjjjbS4__param_2,
	.param .u64 .ptr .align 1 _Z11kernel_gridILj2ELj4EEvPKfS1_PKiPfjjjbS4__param_3,
	.param .u32 _Z11kernel_gridILj2ELj4EEvPKfS1_PKiPfjjjbS4__param_4,
	.param .u32 _Z11kernel_gridILj2ELj4EEvPKfS1_PKiPfjjjbS4__param_5,
	.param .u32 _Z11kernel_gridILj2ELj4EEvPKfS1_PKiPfjjjbS4__param_6,
	.param .u8 _Z11kernel_gridILj2ELj4EEvPKfS1_PKiPfjjjbS4__param_7,
	.param .u64 .ptr .align 1 _Z11kernel_gridILj2ELj4EEvPKfS1_PKiPfjjjbS4__param_8
)
{
	.reg .pred 	%p<17>;
	.reg .b16 	%rs<2>;
	.reg .b32 	%r<113>;
	.reg .b32 	%f<125>;
	.reg .b64 	%rd<42>;

	ld.param.u64 	%rd3, [_Z11kernel_gridILj2ELj4EEvPKfS1_PKiPfjjjbS4__param_0];
	ld.param.u64 	%rd4, [_Z11kernel_gridILj2ELj4EEvPKfS1_PKiPfjjjbS4__param_1];
	ld.param.u64 	%rd5, [_Z11kernel_gridILj2ELj4EEvPKfS1_PKiPfjjjbS4__param_2];
	ld.param.u64 	%rd6, [_Z11kernel_gridILj2ELj4EEvPKfS1_PKiPfjjjbS4__param_3];
	ld.param.u32 	%r32, [_Z11kernel_gridILj2ELj4EEvPKfS1_PKiPfjjjbS4__param_4];
	ld.param.u32 	%r30, [_Z11kernel_gridILj2ELj4EEvPKfS1_PKiPfjjjbS4__param_5];
	ld.param.u32 	%r31, [_Z11kernel_gridILj2ELj4EEvPKfS1_PKiPfjjjbS4__param_6];
	ld.param.s8 	%rs1, [_Z11kernel_gridILj2ELj4EEvPKfS1_PKiPfjjjbS4__param_7];
	mov.u32 	%r33, %ctaid.x;
	mov.u32 	%r34, %ntid.x;
	mov.u32 	%r35, %tid.x;
	mad.lo.s32 	%r1, %r33, %r34, %r35;
	setp.ge.u32 	%p1, %r1, %r32;
	@%p1 bra 	$L__BB2_11;
	cvta.to.global.u64 	%rd8, %rd3;
	cvta.to.global.u64 	%rd9, %rd5;
	cvta.to.global.u64 	%rd10, %rd4;
	mov.u32 	%r2, %ctaid.y;
	mul.wide.u32 	%rd11, %r2, 4;
	add.s64 	%rd12, %rd9, %rd11;
	ld.global.nc.u32 	%r38, [%rd12];
	shl.b32 	%r39, %r38, 2;
	mul.wide.u32 	%rd13, %r39, 4;
	add.s64 	%rd1, %rd10, %rd13;
	ld.global.nc.u32 	%r40, [%rd12+4];
	sub.s32 	%r3, %r40, %r38;
	cvt.rn.f32.u32 	%f17, %r2;
	ex2.approx.f32 	%f18, %f17;
	cvt.rn.f32.u32 	%f19, %r31;
	fma.rn.f32 	%f1, %f18, %f19, 0fBF800000;
	cvt.rpi.f32.f32 	%f20, %f1;
	cvt.rzi.u32.f32 	%r41, %f20;
	shl.b32 	%r42, %r1, 1;
	mul.wide.u32 	%rd14, %r42, 4;
	add.s64 	%rd15, %rd8, %rd14;
	ld.global.nc.f32 	%f21, [%rd15];
	fma.rn.f32 	%f22, %f1, %f21, 0f3F000000;
	cvt.rmi.f32.f32 	%f23, %f22;
	cvt.rzi.u32.f32 	%r4, %f23;
	cvt.rn.f32.u32 	%f24, %r4;
	sub.f32 	%f2, %f22, %f24;
	ld.global.nc.f32 	%f25, [%rd15+4];
	fma.rn.f32 	%f26, %f1, %f25, 0f3F000000;
	cvt.rmi.f32.f32 	%f27, %f26;
	cvt.rzi.u32.f32 	%r5, %f27;
	cvt.rn.f32.u32 	%f28, %r5;
	sub.f32 	%f3, %f26, %f28;
	setp.eq.s32 	%p2, %r3, 0;
	add.s32 	%r6, %r41, 2;
	mov.b32 	%r106, 0;
	mov.b32 	%r105, 1;
	@%p2 bra 	$L__BB2_3;
	setp.gt.u32 	%p3, %r6, %r3;
	mad.lo.s32 	%r43, %r5, %r6, %r4;
	selp.b32 	%r106, %r4, %r43, %p3;
	selp.b32 	%r44, 1, %r6, %p3;
	mul.lo.s32 	%r105, %r6, %r44;
$L__BB2_3:
	mov.f32 	%f29, 0f3F800000;
	sub.f32 	%f4, %f29, %f3;
	sub.f32 	%f30, %f29, %f2;
	mul.f32 	%f31, %f30, %f4;
	setp.eq.s32 	%p4, %r3, 0;
	setp.gt.u32 	%p5, %r105, %r3;
	mul.lo.s32 	%r11, %r5, 19349663;
	xor.b32  	%r12, %r11, %r4;
	selp.b32 	%r47, %r12, %r106, %p5;
	rem.u32 	%r48, %r47, %r3;
	shl.b32 	%r49, %r48, 2;
	mul.wide.u32 	%rd16, %r49, 4;
	add.s64 	%rd17, %rd1, %rd16;
	ld.global.nc.f32 	%f32, [%rd17];
	shl.b32 	%r50, %r2, 2;
	mul.lo.s32 	%r51, %r1, %r30;
	shl.b32 	%r52, %r51, 2;
	add.s32 	%r53, %r52, %r50;
	cvta.to.global.u64 	%rd18, %rd6;
	mul.wide.u32 	%rd19, %r53, 4;
	add.s64 	%rd2, %rd18, %rd19;
	ld.global.f32 	%f33, [%rd2];
	fma.rn.f32 	%f5, %f31, %f32, %f33;
	ld.global.nc.f32 	%f34, [%rd17+4];
	ld.global.f32 	%f35, [%rd2+4];
	fma.rn.f32 	%f6, %f31, %f34, %f35;
	ld.global.nc.f32 	%f36, [%rd17+8];
	ld.global.f32 	%f37, [%rd2+8];
	fma.rn.f32 	%f7, %f31, %f36, %f37;
	ld.global.nc.f32 	%f38, [%rd17+12];
	ld.global.f32 	%f39, [%rd2+12];
	fma.rn.f32 	%f8, %f31, %f38, %f39;
	add.s32 	%r13, %r4, 1;
	mov.b32 	%r108, 0;
	mov.b32 	%r107, 1;
	@%p4 bra 	$L__BB2_5;
	setp.gt.u32 	%p6, %r6, %r3;
	mad.lo.s32 	%r54, %r5, %r6, %r13;
	selp.b32 	%r108, %r13, %r54, %p6;
	selp.b32 	%r55, 1, %r6, %p6;
	mul.lo.s32 	%r107, %r6, %r55;
$L__BB2_5:
	mul.f32 	%f40, %f2, %f4;
	setp.gt.u32 	%p8, %r107, %r3;
	xor.b32  	%r18, %r11, %r13;
	selp.b32 	%r58, %r18, %r108, %p8;
	rem.u32 	%r59, %r58, %r3;
	shl.b32 	%r60, %r59, 2;
	mul.wide.u32 	%rd20, %r60, 4;
	add.s64 	%rd21, %rd1, %rd20;
	ld.global.nc.f32 	%f41, [%rd21];
	fma.rn.f32 	%f9, %f40, %f41, %f5;
	ld.global.nc.f32 	%f42, [%rd21+4];
	fma.rn.f32 	%f10, %f40, %f42, %f6;
	ld.global.nc.f32 	%f43, [%rd21+8];
	fma.rn.f32 	%f11, %f40, %f43, %f7;
	ld.global.nc.f32 	%f44, [%rd21+12];
	fma.rn.f32 	%f12, %f40, %f44, %f8;
	mov.b32 	%r110, 0;
	mov.b32 	%r109, 1;
	@%p4 bra 	$L__BB2_7;
	setp.gt.u32 	%p9, %r6, %r3;
	mad.lo.s32 	%r61, %r6, %r5, %r6;
	add.s32 	%r62, %r61, %r4;
	selp.b32 	%r110, %r4, %r62, %p9;
	selp.b32 	%r63, 1, %r6, %p9;
	mul.lo.s32 	%r109, %r6, %r63;
$L__BB2_7:
	mov.f32 	%f45, 0f3F800000;
	sub.f32 	%f46, %f45, %f2;
	mul.f32 	%f47, %f46, %f3;
	setp.gt.u32 	%p11, %r109, %r3;
	add.s32 	%r23, %r11, 19349663;
	xor.b32  	%r24, %r23, %r4;
	selp.b32 	%r66, %r24, %r110, %p11;
	rem.u32 	%r67, %r66, %r3;
	shl.b32 	%r68, %r67, 2;
	mul.wide.u32 	%rd22, %r68, 4;
	add.s64 	%rd23, %rd1, %rd22;
	ld.global.nc.f32 	%f48, [%rd23];
	fma.rn.f32 	%f13, %f47, %f48, %f9;
	ld.global.nc.f32 	%f49, [%rd23+4];
	fma.rn.f32 	%f14, %f47, %f49, %f10;
	ld.global.nc.f32 	%f50, [%rd23+8];
	fma.rn.f32 	%f15, %f47, %f50, %f11;
	ld.global.nc.f32 	%f51, [%rd23+12];
	fma.rn.f32 	%f16, %f47, %f51, %f12;
	mov.b32 	%r112, 0;
	mov.b32 	%r111, 1;
	@%p4 bra 	$L__BB2_9;
	setp.gt.u32 	%p12, %r6, %r3;
	mad.lo.s32 	%r69, %r6, %r5, %r6;
	add.s32 	%r70, %r69, %r13;
	selp.b32 	%r112, %r13, %r70, %p12;
	selp.b32 	%r71, 1, %r6, %p12;
	mul.lo.s32 	%r111, %r6, %r71;
$L__BB2_9:
	mul.f32 	%f52, %f2, %f3;
	setp.gt.u32 	%p13, %r111, %r3;
	xor.b32  	%r29, %r23, %r13;
	selp.b32 	%r72, %r29, %r112, %p13;
	rem.u32 	%r73, %r72, %r3;
	shl.b32 	%r74, %r73, 2;
	mul.wide.u32 	%rd24, %r74, 4;
	add.s64 	%rd25, %rd1, %rd24;
	ld.global.nc.f32 	%f53, [%rd25];
	fma.rn.f32 	%f54, %f52, %f53, %f13;
	st.global.f32 	[%rd2], %f54;
	ld.global.nc.f32 	%f55, [%rd25+4];
	fma.rn.f32 	%f56, %f52, %f55, %f14;
	st.global.f32 	[%rd2+4], %f56;
	ld.global.nc.f32 	%f57, [%rd25+8];
	fma.rn.f32 	%f58, %f52, %f57, %f15;
	st.global.f32 	[%rd2+8], %f58;
	ld.global.nc.f32 	%f59, [%rd25+12];
	fma.rn.f32 	%f60, %f52, %f59, %f16;
	st.global.f32 	[%rd2+12], %f60;
	setp.eq.s16 	%p14, %rs1, 0;
	@%p14 bra 	$L__BB2_11;
	ld.param.u64 	%rd41, [_Z11kernel_gridILj2ELj4EEvPKfS1_PKiPfjjjbS4__param_8];
	shl.b32 	%r76, %r51, 3;
	shl.b32 	%r77, %r2, 3;
	add.s32 	%r78, %r76, %r77;
	mov.f32 	%f61, 0f3F800000;
	sub.f32 	%f62, %f61, %f2;
	mul.f32 	%f63, %f1, %f62;
	setp.gt.u32 	%p15, %r6, %r3;
	selp.b32 	%r79, 1, %r6, %p15;
	mul.lo.s32 	%r80, %r6, %r79;
	setp.gt.u32 	%p16, %r80, %r3;
	rem.u32 	%r81, %r4, %r3;
	shl.b32 	%r82, %r81, 2;
	rem.u32 	%r83, %r13, %r3;
	shl.b32 	%r84, %r83, 2;
	mul.wide.u32 	%rd26, %r84, 4;
	add.s64 	%rd27, %rd1, %rd26;
	ld.global.nc.f32 	%f64, [%rd27];
	mul.wide.u32 	%rd28, %r82, 4;
	add.s64 	%rd29, %rd1, %rd28;
	ld.global.nc.f32 	%f65, [%rd29];
	sub.f32 	%f66, %f64, %f65;
	cvta.to.global.u64 	%rd30, %rd41;
	mul.wide.u32 	%rd31, %r78, 4;
	add.s64 	%rd32, %rd30, %rd31;
	ld.global.f32 	%f67, [%rd32];
	fma.rn.f32 	%f68, %f63, %f66, %f67;
	ld.global.nc.f32 	%f69, [%rd27+4];
	ld.global.nc.f32 	%f70, [%rd29+4];
	sub.f32 	%f71, %f69, %f70;
	ld.global.f32 	%f72, [%rd32+4];
	fma.rn.f32 	%f73, %f63, %f71, %f72;
	ld.global.nc.f32 	%f74, [%rd27+8];
	ld.global.nc.f32 	%f75, [%rd29+8];
	sub.f32 	%f76, %f74, %f75;
	ld.global.f32 	%f77, [%rd32+8];
	fma.rn.f32 	%f78, %f63, %f76, %f77;
	ld.global.nc.f32 	%f79, [%rd27+12];
	ld.global.nc.f32 	%f80, [%rd29+12];
	sub.f32 	%f81, %f79, %f80;
	ld.global.f32 	%f82, [%rd32+12];
	fma.rn.f32 	%f83, %f63, %f81, %f82;
	mul.f32 	%f84, %f1, %f2;
	fma.rn.f32 	%f85, %f84, %f66, %f68;
	st.global.f32 	[%rd32], %f85;
	fma.rn.f32 	%f86, %f84, %f71, %f73;
	st.global.f32 	[%rd32+4], %f86;
	fma.rn.f32 	%f87, %f84, %f76, %f78;
	st.global.f32 	[%rd32+8], %f87;
	fma.rn.f32 	%f88, %f84, %f81, %f83;
	st.global.f32 	[%rd32+12], %f88;
	mul.lo.s32 	%r85, %r5, %r6;
	selp.b32 	%r86, 0, %r85, %p15;
	add.s32 	%r87, %r4, %r86;
	selp.b32 	%r88, %r12, %r87, %p16;
	rem.u32 	%r89, %r88, %r3;
	shl.b32 	%r90, %r89, 2;
	add.s32 	%r91, %r85, %r6;
	selp.b32 	%r92, 0, %r91, %p15;
	add.s32 	%r93, %r4, %r92;
	selp.b32 	%r94, %r24, %r93, %p16;
	rem.u32 	%r95, %r94, %r3;
	shl.b32 	%r96, %r95, 2;
	mul.wide.u32 	%rd33, %r96, 4;
	add.s64 	%rd34, %rd1, %rd33;
	ld.global.nc.f32 	%f89, [%rd34];
	mul.wide.u32 	%rd35, %r90, 4;
	add.s64 	%rd36, %rd1, %rd35;
	ld.global.nc.f32 	%f90, [%rd36];
	sub.f32 	%f91, %f89, %f90;
	ld.global.f32 	%f92, [%rd32+16];
	fma.rn.f32 	%f93, %f63, %f91, %f92;
	ld.global.nc.f32 	%f94, [%rd34+4];
	ld.global.nc.f32 	%f95, [%rd36+4];
	sub.f32 	%f96, %f94, %f95;
	ld.global.f32 	%f97, [%rd32+20];
	fma.rn.f32 	%f98, %f63, %f96, %f97;
	ld.global.nc.f32 	%f99, [%rd34+8];
	ld.global.nc.f32 	%f100, [%rd36+8];
	sub.f32 	%f101, %f99, %f100;
	ld.global.f32 	%f102, [%rd32+24];
	fma.rn.f32 	%f103, %f63, %f101, %f102;
	ld.global.nc.f32 	%f104, [%rd34+12];
	ld.global.nc.f32 	%f105, [%rd36+12];
	sub.f32 	%f106, %f104, %f105;
	ld.global.f32 	%f107, [%rd32+28];
	fma.rn.f32 	%f108, %f63, %f106, %f107;
	add.s32 	%r97, %r87, 1;
	selp.b32 	%r98, %r18, %r97, %p16;
	rem.u32 	%r99, %r98, %r3;
	shl.b32 	%r100, %r99, 2;
	add.s32 	%r101, %r93, 1;
	selp.b32 	%r102, %r29, %r101, %p16;
	rem.u32 	%r103, %r102, %r3;
	shl.b32 	%r104, %r103, 2;
	mul.wide.u32 	%rd37, %r104, 4;
	add.s64 	%rd38, %rd1, %rd37;
	ld.global.nc.f32 	%f109, [%rd38];
	mul.wide.u32 	%rd39, %r100, 4;
	add.s64 	%rd40, %rd1, %rd39;
	ld.global.nc.f32 	%f110, [%rd40];
	sub.f32 	%f111, %f109, %f110;
	fma.rn.f32 	%f112, %f84, %f111, %f93;
	st.global.f32 	[%rd32+16], %f112;
	ld.global.nc.f32 	%f113, [%rd38+4];
	ld.global.nc.f32 	%f114, [%rd40+4];
	sub.f32 	%f115, %f113, %f114;
	fma.rn.f32 	%f116, %f84, %f115, %f98;
	st.global.f32 	[%rd32+20], %f116;
	ld.global.nc.f32 	%f117, [%rd38+8];
	ld.global.nc.f32 	%f118, [%rd40+8];
	sub.f32 	%f119, %f117, %f118;
	fma.rn.f32 	%f120, %f84, %f119, %f103;
	st.global.f32 	[%rd32+24], %f120;
	ld.global.nc.f32 	%f121, [%rd38+12];
	ld.global.nc.f32 	%f122, [%rd40+12];
	sub.f32 	%f123, %f121, %f122;
	fma.rn.f32 	%f124, %f84, %f123, %f108;
	st.global.f32 	[%rd32+28], %f124;
$L__BB2_11:
	ret;

}
	// .globl	_Z11kernel_gridILj2ELj8EEvPKfS1_PKiPfjjjbS4_
.visible .entry _Z11kernel_gridILj2ELj8EEvPKfS1_PKiPfjjjbS4_(
	.param .u64 .ptr .align 1 _Z11kernel_gridILj2ELj8EEvPKfS1_PKiPfjjjbS4__param_0,
	.param .u64 .ptr .align 1 _Z11kernel_gridILj2ELj8EEvPKfS1_PKiPfjjjbS4__param_1,
	.param .u64 .ptr .align 1 _Z11kernel_gridILj2ELj8EEvPKfS1_PKiPfjjjbS4__param_2,
	.param .u64 .ptr .align 1 _Z11kernel_gridILj2ELj8EEvPKfS1_PKiPfjjjbS4__param_3,
	.param .u32 _Z11kernel_gridILj2ELj8EEvPKfS1_PKiPfjjjbS4__param_4,
	.param .u32 _Z11kernel_gridILj2ELj8EEvPKfS1_PKiPfjjjbS4__param_5,
	.param .u32 _Z11kernel_gridILj2ELj8EEvPKfS1_PKiPfjjjbS4__param_6,
	.param .u8 _Z11kernel_gridILj2ELj8EEvPKfS1_PKiPfjjjbS4__param_7,
	.param .u64 .ptr .align 1 _Z11kernel_gridILj2ELj8EEvPKfS1_PKiPfjjjbS4__param_8
)
{
	.reg .pred 	%p<17>;
	.reg .b16 	%rs<2>;
	.reg .b32 	%r<112>;
	.reg .b32 	%f<234>;
	.reg .b64 	%rd<42>;

	ld.param.u64 	%rd3, [_Z11kernel_gridILj2ELj8EEvPKfS1_PKiPfjjjbS4__param_0];
	ld.param.u64 	%rd4, [_Z11kernel_gridILj2ELj8EEvPKfS1_PKiPfjjjbS4__param_1];
	ld.param.u64 	%rd5, [_Z11kernel_gridILj2ELj8EEvPKfS1_PKiPfjjjbS4__param_2];
	ld.param.u64 	%rd6, [_Z11kernel_gridILj2ELj8EEvPKfS1_PKiPfjjjbS4__param_3];
	ld.param.u32 	%r33, [_Z11kernel_gridILj2ELj8EEvPKfS1_PKiPfjjjbS4__param_4];
	ld.param.u32 	%r31, [_Z11kernel_gridILj2ELj8EEvPKfS1_PKiPfjjjbS4__param_5];
	ld.param.u32 	%r32, [_Z11kernel_gridILj2ELj8EEvPKfS1_PKiPfjjjbS4__param_6];
	ld.param.s8 	%rs1, [_Z11kernel_gridILj2ELj8EEvPKfS1_PKiPfjjjbS4__param_7];
	mov.u32 	%r34, %ctaid.x;
	mov.u32 	%r35, %ntid.x;
	mov.u32 	%r36, %tid.x;
	mad.lo.s32 	%r1, %r34, %r35, %r36;
	setp.ge.u32 	%p1, %r1, %r33;
	@%p1 bra 	$L__BB3_11;
	cvta.to.global.u64 	%rd8, %rd3;
	cvta.to.global.u64 	%rd9, %rd5;
	cvta.to.global.u64 	%rd10, %rd4;
	mov.u32 	%r2, %ctaid.y;
	mul.wide.u32 	%rd11, %r2, 4;
	add.s64 	%rd12, %rd9, %rd11;
	ld.global.nc.u32 	%r39, [%rd12];
	shl.b32 	%r40, %r39, 3;
	mul.wide.u32 	%rd13, %r40, 4;
	add.s64 	%rd1, %rd10, %rd13;
	ld.global.nc.u32 	%r41, [%rd12+4];
	sub.s32 	%r3, %r41, %r39;
	cvt.rn.f32.u32 	%f30, %r2;
	ex2.approx.f32 	%f31, %f30;
	cvt.rn.f32.u32 	%f32, %r32;
	fma.rn.f32 	%f1, %f31, %f32, 0fBF800000;
	cvt.rpi.f32.f32 	%f33, %f1;
	cvt.rzi.u32.f32 	%r42, %f33;
	shl.b32 	%r43, %r1, 1;
	mul.wide.u32 	%rd14, %r43, 4;
	add.s64 	%rd15, %rd8, %rd14;
	ld.global.nc.f32 	%f34, [%rd15];
	fma.rn.f32 	%f35, %f1, %f34, 0f3F000000;
	cvt.rmi.f32.f32 	%f36, %f35;
	cvt.rzi.u32.f32 	%r4, %f36;
	cvt.rn.f32.u32 	%f37, %r4;
	sub.f32 	%f2, %f35, %f37;
	ld.global.nc.f32 	%f38, [%rd15+4];
	fma.rn.f32 	%f39, %f1, %f38, 0f3F000000;
	cvt.rmi.f32.f32 	%f40, %f39;
	cvt.rzi.u32.f32 	%r5, %f40;
	cvt.rn.f32.u32 	%f41, %r5;
	sub.f32 	%f3, %f39, %f41;
	setp.eq.s32 	%p2, %r3, 0;
	add.s32 	%r6, %r42, 2;
	mov.f32 	%f42, 0f3F800000;
	sub.f32 	%f4, %f42, %f2;
	mov.b32 	%r105, 0;
	mov.b32 	%r104, 1;
	@%p2 bra 	$L__BB3_3;
	setp.gt.u32 	%p3, %r6, %r3;
	mad.lo.s32 	%r44, %r5, %r6, %r4;
	selp.b32 	%r105, %r4, %r44, %p3;
	selp.b32 	%r45, 1, %r6, %p3;
	mul.lo.s32 	%r104, %r6, %r45;
$L__BB3_3:
	mov.f32 	%f43, 0f3F800000;
	sub.f32 	%f5, %f43, %f3;
	mul.f32 	%f44, %f4, %f5;
	setp.eq.s32 	%p4, %r3, 0;
	setp.gt.u32 	%p5, %r104, %r3;
	mul.lo.s32 	%r11, %r5, 19349663;
	xor.b32  	%r12, %r11, %r4;
	selp.b32 	%r48, %r12, %r105, %p5;
	rem.u32 	%r49, %r48, %r3;
	shl.b32 	%r50, %r49, 3;
	mul.wide.u32 	%rd16, %r50, 4;
	add.s64 	%rd17, %rd1, %rd16;
	ld.global.nc.f32 	%f45, [%rd17];
	shl.b32 	%r51, %r2, 3;
	mul.lo.s32 	%r52, %r1, %r31;
	shl.b32 	%r53, %r52, 3;
	add.s32 	%r54, %r53, %r51;
	cvta.to.global.u64 	%rd18, %rd6;
	mul.wide.u32 	%rd19, %r54, 4;
	add.s64 	%rd2, %rd18, %rd19;
	ld.global.f32 	%f46, [%rd2];
	fma.rn.f32 	%f6, %f44, %f45, %f46;
	st.global.f32 	[%rd2], %f6;
	ld.global.nc.f32 	%f47, [%rd17+4];
	ld.global.f32 	%f48, [%rd2+4];
	fma.rn.f32 	%f7, %f44, %f47, %f48;
	st.global.f32 	[%rd2+4], %f7;
	ld.global.nc.f32 	%f49, [%rd17+8];
	ld.global.f32 	%f50, [%rd2+8];
	fma.rn.f32 	%f8, %f44, %f49, %f50;
	st.global.f32 	[%rd2+8], %f8;
	ld.global.nc.f32 	%f51, [%rd17+12];
	ld.global.f32 	%f52, [%rd2+12];
	fma.rn.f32 	%f9, %f44, %f51, %f52;
	ld.global.nc.f32 	%f53, [%rd17+16];
	ld.global.f32 	%f54, [%rd2+16];
	fma.rn.f32 	%f10, %f44, %f53, %f54;
	ld.global.nc.f32 	%f55, [%rd17+20];
	ld.global.f32 	%f56, [%rd2+20];
	fma.rn.f32 	%f11, %f44, %f55, %f56;
	ld.global.nc.f32 	%f57, [%rd17+24];
	ld.global.f32 	%f58, [%rd2+24];
	fma.rn.f32 	%f12, %f44, %f57, %f58;
	ld.global.nc.f32 	%f59, [%rd17+28];
	ld.global.f32 	%f60, [%rd2+28];
	fma.rn.f32 	%f13, %f44, %f59, %f60;
	add.s32 	%r13, %r4, 1;
	mov.b32 	%r107, 0;
	mov.b32 	%r106, 1;
	@%p4 bra 	$L__BB3_5;
	setp.gt.u32 	%p6, %r6, %r3;
	mad.lo.s32 	%r55, %r5, %r6, %r13;
	selp.b32 	%r107, %r13, %r55, %p6;
	selp.b32 	%r56, 1, %r6, %p6;
	mul.lo.s32 	%r106, %r6, %r56;
$L__BB3_5:
	mul.f32 	%f61, %f2, %f5;
	setp.gt.u32 	%p8, %r106, %r3;
	xor.b32  	%r18, %r11, %r13;
	selp.b32 	%r59, %r18, %r107, %p8;
	rem.u32 	%r60, %r59, %r3;
	shl.b32 	%r61, %r60, 3;
	mul.wide.u32 	%rd20, %r61, 4;
	add.s64 	%rd21, %rd1, %rd20;
	ld.global.nc.f32 	%f62, [%rd21];
	fma.rn.f32 	%f14, %f61, %f62, %f6;
	ld.global.nc.f32 	%f63, [%rd21+4];
	fma.rn.f32 	%f15, %f61, %f63, %f7;
	ld.global.nc.f32 	%f64, [%rd21+8];
	fma.rn.f32 	%f16, %f61, %f64, %f8;
	ld.global.nc.f32 	%f65, [%rd21+12];
	fma.rn.f32 	%f17, %f61, %f65, %f9;
	ld.global.nc.f32 	%f66, [%rd21+16];
	fma.rn.f32 	%f18, %f61, %f66, %f10;
	ld.global.nc.f32 	%f67, [%rd21+20];
	fma.rn.f32 	%f19, %f61, %f67, %f11;
	ld.global.nc.f32 	%f68, [%rd21+24];
	fma.rn.f32 	%f20, %f61, %f68, %f12;
	ld.global.nc.f32 	%f69, [%rd21+28];
	fma.rn.f32 	%f21, %f61, %f69, %f13;
	add.s32 	%r19, %r5, 1;
	mov.b32 	%r109, 0;
	mov.b32 	%r108, 1;
	@%p4 bra 	$L__BB3_7;
	setp.gt.u32 	%p9, %r6, %r3;
	mad.lo.s32 	%r62, %r19, %r6, %r4;
	selp.b32 	%r109, %r4, %r62, %p9;
	selp.b32 	%r63, 1, %r6, %p9;
	mul.lo.s32 	%r108, %r6, %r63;
$L__BB3_7:
	mul.f32 	%f70, %f4, %f3;
	setp.gt.u32 	%p11, %r108, %r3;
	add.s32 	%r24, %r11, 19349663;
	xor.b32  	%r25, %r24, %r4;
	selp.b32 	%r66, %r25, %r109, %p11;
	rem.u32 	%r67, %r66, %r3;
	shl.b32 	%r68, %r67, 3;
	mul.wide.u32 	%rd22, %r68, 4;
	add.s64 	%rd23, %rd1, %rd22;
	ld.global.nc.f32 	%f71, [%rd23];
	fma.rn.f32 	%f22, %f70, %f71, %f14;
	ld.global.nc.f32 	%f72, [%rd23+4];
	fma.rn.f32 	%f23, %f70, %f72, %f15;
	ld.global.nc.f32 	%f73, [%rd23+8];
	fma.rn.f32 	%f24, %f70, %f73, %f16;
	ld.global.nc.f32 	%f74, [%rd23+12];
	fma.rn.f32 	%f25, %f70, %f74, %f17;
	ld.global.nc.f32 	%f75, [%rd23+16];
	fma.rn.f32 	%f26, %f70, %f75, %f18;
	ld.global.nc.f32 	%f76, [%rd23+20];
	fma.rn.f32 	%f27, %f70, %f76, %f19;
	ld.global.nc.f32 	%f77, [%rd23+24];
	fma.rn.f32 	%f28, %f70, %f77, %f20;
	ld.global.nc.f32 	%f78, [%rd23+28];
	fma.rn.f32 	%f29, %f70, %f78, %f21;
	mov.b32 	%r111, 0;
	mov.b32 	%r110, 1;
	@%p4 bra 	$L__BB3_9;
	setp.gt.u32 	%p12, %r6, %r3;
	mad.lo.s32 	%r69, %r19, %r6, %r13;
	selp.b32 	%r111, %r13, %r69, %p12;
	selp.b32 	%r70, 1, %r6, %p12;
	mul.lo.s32 	%r110, %r6, %r70;
$L__BB3_9:
	mul.f32 	%f79, %f2, %f3;
	setp.gt.u32 	%p13, %r110, %r3;
	xor.b32  	%r30, %r24, %r13;
	selp.b32 	%r71, %r30, %r111, %p13;
	rem.u32 	%r72, %r71, %r3;
	shl.b32 	%r73, %r72, 3;
	mul.wide.u32 	%rd24, %r73, 4;
	add.s64 	%rd25, %rd1, %rd24;
	ld.global.nc.f32 	%f80, [%rd25];
	fma.rn.f32 	%f81, %f79, %f80, %f22;
	st.global.f32 	[%rd2], %f81;
	ld.global.nc.f32 	%f82, [%rd25+4];
	fma.rn.f32 	%f83, %f79, %f82, %f23;
	st.global.f32 	[%rd2+4], %f83;
	ld.global.nc.f32 	%f84, [%rd25+8];
	fma.rn.f32 	%f85, %f79, %f84, %f24;
	st.global.f32 	[%rd2+8], %f85;
	ld.global.nc.f32 	%f86, [%rd25+12];
	fma.rn.f32 	%f87, %f79, %f86, %f25;
	st.global.f32 	[%rd2+12], %f87;
	ld.global.nc.f32 	%f88, [%rd25+16];
	fma.rn.f32 	%f89, %f79, %f88, %f26;
	st.global.f32 	[%rd2+16], %f89;
	ld.global.nc.f32 	%f90, [%rd25+20];
	fma.rn.f32 	%f91, %f79, %f90, %f27;
	st.global.f32 	[%rd2+20], %f91;
	ld.global.nc.f32 	%f92, [%rd25+24];
	fma.rn.f32 	%f93, %f79, %f92, %f28;
	st.global.f32 	[%rd2+24], %f93;
	ld.global.nc.f32 	%f94, [%rd25+28];
	fma.rn.f32 	%f95, %f79, %f94, %f29;
	st.global.f32 	[%rd2+28], %f95;
	setp.eq.s16 	%p14, %rs1, 0;
	@%p14 bra 	$L__BB3_11;
	ld.param.u64 	%rd41, [_Z11kernel_gridILj2ELj8EEvPKfS1_PKiPfjjjbS4__param_8];
	shl.b32 	%r75, %r52, 4;
	shl.b32 	%r76, %r2, 4;
	add.s32 	%r77, %r75, %r76;
	mov.f32 	%f96, 0f3F800000;
	sub.f32 	%f97, %f96, %f2;
	mul.f32 	%f98, %f1, %f97;
	setp.gt.u32 	%p15, %r6, %r3;
	selp.b32 	%r78, 1, %r6, %p15;
	mul.lo.s32 	%r79, %r6, %r78;
	setp.gt.u32 	%p16, %r79, %r3;
	rem.u32 	%r80, %r4, %r3;
	shl.b32 	%r81, %r80, 3;
	rem.u32 	%r82, %r13, %r3;
	shl.b32 	%r83, %r82, 3;
	mul.wide.u32 	%rd26, %r83, 4;
	add.s64 	%rd27, %rd1, %rd26;
	ld.global.nc.f32 	%f99, [%rd27];
	mul.wide.u32 	%rd28, %r81, 4;
	add.s64 	%rd29, %rd1, %rd28;
	ld.global.nc.f32 	%f100, [%rd29];
	sub.f32 	%f101, %f99, %f100;
	cvta.to.global.u64 	%rd30, %rd41;
	mul.wide.u32 	%rd31, %r77, 4;
	add.s64 	%rd32, %rd30, %rd31;
	ld.global.f32 	%f102, [%rd32];
	fma.rn.f32 	%f103, %f98, %f101, %f102;
	ld.global.nc.f32 	%f104, [%rd27+4];
	ld.global.nc.f32 	%f105, [%rd29+4];
	sub.f32 	%f106, %f104, %f105;
	ld.global.f32 	%f107, [%rd32+4];
	fma.rn.f32 	%f108, %f98, %f106, %f107;
	ld.global.nc.f32 	%f109, [%rd27+8];
	ld.global.nc.f32 	%f110, [%rd29+8];
	sub.f32 	%f111, %f109, %f110;
	ld.global.f32 	%f112, [%rd32+8];
	fma.rn.f32 	%f113, %f98, %f111, %f112;
	ld.global.nc.f32 	%f114, [%rd27+12];
	ld.global.nc.f32 	%f115, [%rd29+12];
	sub.f32 	%f116, %f114, %f115;
	ld.global.f32 	%f117, [%rd32+12];
	fma.rn.f32 	%f118, %f98, %f116, %f117;
	ld.global.nc.f32 	%f119, [%rd27+16];
	ld.global.nc.f32 	%f120, [%rd29+16];
	sub.f32 	%f121, %f119, %f120;
	ld.global.f32 	%f122, [%rd32+16];
	fma.rn.f32 	%f123, %f98, %f121, %f122;
	ld.global.nc.f32 	%f124, [%rd27+20];
	ld.global.nc.f32 	%f125, [%rd29+20];
	sub.f32 	%f126, %f124, %f125;
	ld.global.f32 	%f127, [%rd32+20];
	fma.rn.f32 	%f128, %f98, %f126, %f127;
	ld.global.nc.f32 	%f129, [%rd27+24];
	ld.global.nc.f32 	%f130, [%rd29+24];
	sub.f32 	%f131, %f129, %f130;
	ld.global.f32 	%f132, [%rd32+24];
	fma.rn.f32 	%f133, %f98, %f131, %f132;
	ld.global.nc.f32 	%f134, [%rd27+28];
	ld.global.nc.f32 	%f135, [%rd29+28];
	sub.f32 	%f136, %f134, %f135;
	ld.global.f32 	%f137, [%rd32+28];
	fma.rn.f32 	%f138, %f98, %f136, %f137;
	mul.f32 	%f139, %f1, %f2;
	fma.rn.f32 	%f140, %f139, %f101, %f103;
	st.global.f32 	[%rd32], %f140;
	ld.global.nc.f32 	%f141, [%rd29+4];
	sub.f32 	%f142, %f104, %f141;
	fma.rn.f32 	%f143, %f139, %f142, %f108;
	st.global.f32 	[%rd32+4], %f143;
	ld.global.nc.f32 	%f144, [%rd29+8];
	sub.f32 	%f145, %f109, %f144;
	fma.rn.f32 	%f146, %f139, %f145, %f113;
	st.global.f32 	[%rd32+8], %f146;
	ld.global.nc.f32 	%f147, [%rd29+12];
	sub.f32 	%f148, %f114, %f147;
	fma.rn.f32 	%f149, %f139, %f148, %f118;
	st.global.f32 	[%rd32+12], %f149;
	ld.global.nc.f32 	%f150, [%rd29+16];
	sub.f32 	%f151, %f119, %f150;
	fma.rn.f32 	%f152, %f139, %f151, %f123;
	st.global.f32 	[%rd32+16], %f152;
	ld.global.nc.f32 	%f153, [%rd29+20];
	sub.f32 	%f154, %f124, %f153;
	fma.rn.f32 	%f155, %f139, %f154, %f128;
	st.global.f32 	[%rd32+20], %f155;
	ld.global.nc.f32 	%f156, [%rd29+24];
	sub.f32 	%f157, %f129, %f156;
	fma.rn.f32 	%f158, %f139, %f157, %f133;
	st.global.f32 	[%rd32+24], %f158;
	ld.global.nc.f32 	%f159, [%rd29+28];
	sub.f32 	%f160, %f134, %f159;
	fma.rn.f32 	%f161, %f139, %f160, %f138;
	st.global.f32 	[%rd32+28], %f161;
	mul.lo.s32 	%r84, %r5, %r6;
	selp.b32 	%r85, 0, %r84, %p15;
	add.s32 	%r86, %r4, %r85;
	selp.b32 	%r87, %r12, %r86, %p16;
	rem.u32 	%r88, %r87, %r3;
	shl.b32 	%r89, %r88, 3;
	add.s32 	%r90, %r84, %r6;
	selp.b32 	%r91, 0, %r90, %p15;
	add.s32 	%r92, %r4, %r91;
	selp.b32 	%r93, %r25, %r92, %p16;
	rem.u32 	%r94, %r93, %r3;
	shl.b32 	%r95, %r94, 3;
	mul.wide.u32 	%rd33, %r95, 4;
	add.s64 	%rd34, %rd1, %rd33;
	ld.global.nc.f32 	%f162, [%rd34];
	mul.wide.u32 	%rd35, %r89, 4;
	add.s64 	%rd36, %rd1, %rd35;
	ld.global.nc.f32 	%f163, [%rd36];
	sub.f32 	%f164, %f162, %f163;
	ld.global.f32 	%f165, [%rd32+32];
	fma.rn.f32 	%f166, %f98, %f164, %f165;
	ld.global.nc.f32 	%f167, [%rd34+4];
	ld.global.nc.f32 	%f168, [%rd36+4];
	sub.f32 	%f169, %f167, %f168;
	ld.global.f32 	%f170, [%rd32+36];
	fma.rn.f32 	%f171, %f98, %f169, %f170;
	ld.global.nc.f32 	%f172, [%rd34+8];
	ld.global.nc.f32 	%f173, [%rd36+8];
	sub.f32 	%f174, %f172, %f173;
	ld.global.f32 	%f175, [%rd32+40];
	fma.rn.f32 	%f176, %f98, %f174, %f175;
	ld.global.nc.f32 	%f177, [%rd34+12];
	ld.global.nc.f32 	%f178, [%rd36+12];
	sub.f32 	%f179, %f177, %f178;
	ld.global.f32 	%f180, [%rd32+44];
	fma.rn.f32 	%f181, %f98, %f179, %f180;
	ld.global.nc.f32 	%f182, [%rd34+16];
	ld.global.nc.f32 	%f183, [%rd36+16];
	sub.f32 	%f184, %f182, %f183;
	ld.global.f32 	%f185, [%rd32+48];
	fma.rn.f32 	%f186, %f98, %f184, %f185;
	ld.global.nc.f32 	%f187, [%rd34+20];
	ld.global.nc.f32 	%f188, [%rd36+20];
	sub.f32 	%f189, %f187, %f188;
	ld.global.f32 	%f190, [%rd32+52];
	fma.rn.f32 	%f191, %f98, %f189, %f190;
	ld.global.nc.f32 	%f192, [%rd34+24];
	ld.global.nc.f32 	%f193, [%rd36+24];
	sub.f32 	%f194, %f192, %f193;
	ld.global.f32 	%f195, [%rd32+56];
	fma.rn.f32 	%f196, %f98, %f194, %f195;
	ld.global.nc.f32 	%f197, [%rd34+28];
	ld.global.nc.f32 	%f198, [%rd36+28];
	sub.f32 	%f199, %f197, %f198;
	ld.global.f32 	%f200, [%rd32+60];
	fma.rn.f32 	%f201, %f98, %f199, %f200;
	add.s32 	%r96, %r86, 1;
	selp.b32 	%r97, %r18, %r96, %p16;
	rem.u32 	%r98, %r97, %r3;
	shl.b32 	%r99, %r98, 3;
	add.s32 	%r100, %r92, 1;
	selp.b32 	%r101, %r30, %r100, %p16;
	rem.u32 	%r102, %r101, %r3;
	shl.b32 	%r103, %r102, 3;
	mul.wide.u32 	%rd37, %r103, 4;
	add.s64 	%rd38, %rd1, %rd37;
	ld.global.nc.f32 	%f202, [%rd38];
	mul.wide.u32 	%rd39, %r99, 4;
	add.s64 	%rd40, %rd1, %rd39;
	ld.global.nc.f32 	%f203, [%rd40];
	sub.f32 	%f204, %f202, %f203;
	fma.rn.f32 	%f205, %f139, %f204, %f166;
	st.global.f32 	[%rd32+32], %f205;
	ld.global.nc.f32 	%f206, [%rd38+4];
	ld.global.nc.f32 	%f207, [%rd40+4];
	sub.f32 	%f208, %f206, %f207;
	fma.rn.f32 	%f209, %f139, %f208, %f171;
	st.global.f32 	[%rd32+36], %f209;
	ld.global.nc.f32 	%f210, [%rd38+8];
	ld.global.nc.f32 	%f211, [%rd40+8];
	sub.f32 	%f212, %f210, %f211;
	fma.rn.f32 	%f213, %f139, %f212, %f176;
	st.global.f32 	[%rd32+40], %f213;
	ld.global.nc.f32 	%f214, [%rd38+12];
	ld.global.nc.f32 	%f215, [%rd40+12];
	sub.f32 	%f216, %f214, %f215;
	fma.rn.f32 	%f217, %f139, %f216, %f181;
	st.global.f32 	[%rd32+44], %f217;
	ld.global.nc.f32 	%f218, [%rd38+16];
	ld.global.nc.f32 	%f219, [%rd40+16];
	sub.f32 	%f220, %f218, %f219;
	fma.rn.f32 	%f221, %f139, %f220, %f186;
	st.global.f32 	[%rd32+48], %f221;
	ld.global.nc.f32 	%f222, [%rd38+20];
	ld.global.nc.f32 	%f223, [%rd40+20];
	sub.f32 	%f224, %f222, %f223;
	fma.rn.f32 	%f225, %f139, %f224, %f191;
	st.global.f32 	[%rd32+52], %f225;
	ld.global.nc.f32 	%f226, [%rd38+24];
	ld.global.nc.f32 	%f227, [%rd40+24];
	sub.f32 	%f228, %f226, %f227;
	fma.rn.f32 	%f229, %f139, %f228, %f196;
	st.global.f32 	[%rd32+56], %f229;
	ld.global.nc.f32 	%f230, [%rd38+28];
	ld.global.nc.f32 	%f231, [%rd40+28];
	sub.f32 	%f232, %f230, %f231;
	fma.rn.f32 	%f233, %f139, %f232, %f201;
	st.global.f32 	[%rd32+60], %f233;
$L__BB3_11:
	ret;

}
	// .globl	_Z11kernel_gridILj3ELj1EEvPKfS1_PKiPfjjjbS4_
.visible .entry _Z11kernel_gridILj3ELj1EEvPKfS1_PKiPfjjjbS4_(
	.param .u64 .ptr .align 1 _Z11kernel_gridILj3ELj1EEvPKfS1_PKiPfjjjbS4__param_0,
	.param .u64 .ptr .align 1 _Z11kernel_gridILj3ELj1EEvPKfS1_PKiPfjjjbS4__param_1,
	.param .u64 .ptr .align 1 _Z11kernel_gridILj3ELj1EEvPKfS1_PKiPfjjjbS4__param_2,
	.param .u64 .ptr .align 1 _Z11kernel_gridILj3ELj1EEvPKfS1_PKiPfjjjbS4__param_3,
	.param .u32 _Z11kernel_gridILj3ELj1EEvPKfS1_PKiPfjjjbS4__param_4,
	.param .u32 _Z11kernel_gridILj3ELj1EEvPKfS1_PKiPfjjjbS4__param_5,
	.param .u32 _Z11kernel_gridILj3ELj1EEvPKfS1_PKiPfjjjbS4__param_6,
	.param .u8 _Z11kernel_gridILj3ELj1EEvPKfS1_PKiPfjjjbS4__param_7,
	.param .u64 .ptr .align 1 _Z11kernel_gridILj3ELj1EEvPKfS1_PKiPfjjjbS4__param_8
)
{
	.reg .pred 	%p<99>;
	.reg .b16 	%rs<2>;
	.reg .b32 	%r<356>;
	.reg .b32 	%f<117>;
	.reg .b64 	%rd<85>;

	ld.param.u64 	%rd4, [_Z11kernel_gridILj3ELj1EEvPKfS1_PKiPfjjjbS4__param_0];
	ld.param.u64 	%rd5, [_Z11kernel_gridILj3ELj1EEvPKfS1_PKiPfjjjbS4__param_1];
	ld.param.u64 	%rd6, [_Z11kernel_gridILj3ELj1EEvPKfS1_PKiPfjjjbS4__param_2];
	ld.param.u64 	%rd7, [_Z11kernel_gridILj3ELj1EEvPKfS1_PKiPfjjjbS4__param_3];
	ld.param.u32 	%r226, [_Z11kernel_gridILj3ELj1EEvPKfS1_PKiPfjjjbS4__param_4];
	ld.param.u32 	%r224, [_Z11kernel_gridILj3ELj1EEvPKfS1_PKiPfjjjbS4__param_5];
	ld.param.u32 	%r225, [_Z11kernel_gridILj3ELj1EEvPKfS1_PKiPfjjjbS4__param_6];
	ld.param.s8 	%rs1, [_Z11kernel_gridILj3ELj1EEvPKfS1_PKiPfjjjbS4__param_7];
	ld.param.u64 	%rd8, [_Z11kernel_gridILj3ELj1EEvPKfS1_PKiPfjjjbS4__param_8];
	mov.u32 	%r227, %ctaid.x;
	mov.u32 	%r228, %ntid.x;
	mov.u32 	%r229, %tid.x;
	mad.lo.s32 	%r1, %r227, %r228, %r229;
	setp.ge.u32 	%p1, %r1, %r226;
	@%p1 bra 	$L__BB4_107;
	cvta.to.global.u64 	%rd9, %rd7;
	cvta.to.global.u64 	%rd10, %rd4;
	cvta.to.global.u64 	%rd11, %rd6;
	cvta.to.global.u64 	%rd12, %rd5;
	mov.u32 	%r2, %ctaid.y;
	mul.wide.u32 	%rd13, %r2, 4;
	add.s64 	%rd14, %rd11, %rd13;
	ld.global.nc.u32 	%r232, [%rd14];
	mul.wide.u32 	%rd15, %r232, 4;
	add.s64 	%rd1, %rd12, %rd15;
	mul.lo.s32 	%r3, %r1, 3;
	mad.lo.s32 	%r233, %r224, %r1, %r2;
	ld.global.nc.u32 	%r234, [%rd14+4];
	sub.s32 	%r4, %r234, %r232;
	cvt.rn.f32.u32 	%f37, %r2;
	ex2.approx.f32 	%f38, %f37;
	cvt.rn.f32.u32 	%f39, %r225;
	fma.rn.f32 	%f1, %f38, %f39, 0fBF800000;
	cvt.rpi.f32.f32 	%f40, %f1;
	cvt.rzi.u32.f32 	%r235, %f40;
	mul.wide.u32 	%rd16, %r3, 4;
	add.s64 	%rd17, %rd10, %rd16;
	ld.global.nc.f32 	%f41, [%rd17];
	fma.rn.f32 	%f42, %f1, %f41, 0f3F000000;
	cvt.rmi.f32.f32 	%f43, %f42;
	cvt.rzi.u32.f32 	%r350, %f43;
	cvt.rn.f32.u32 	%f44, %r350;
	sub.f32 	%f2, %f42, %f44;
	ld.global.nc.f32 	%f45, [%rd17+4];
	fma.rn.f32 	%f46, %f1, %f45, 0f3F000000;
	cvt.rmi.f32.f32 	%f47, %f46;
	cvt.rzi.u32.f32 	%r6, %f47;
	cvt.rn.f32.u32 	%f48, %r6;
	sub.f32 	%f3, %f46, %f48;
	ld.global.nc.f32 	%f49, [%rd17+8];
	fma.rn.f32 	%f50, %f1, %f49, 0f3F000000;
	cvt.rmi.f32.f32 	%f51, %f50;
	cvt.rzi.u32.f32 	%r7, %f51;
	cvt.rn.f32.u32 	%f52, %r7;
	sub.f32 	%f4, %f50, %f52;
	setp.eq.s32 	%p2, %r4, 0;
	add.s32 	%r8, %r235, 2;
	mul.wide.u32 	%rd18, %r233, 4;
	add.s64 	%rd2, %rd9, %rd18;
	ld.global.f32 	%f5, [%rd2];
	mov.f32 	%f53, 0f3F800000;
	sub.f32 	%f6, %f53, %f2;
	sub.f32 	%f7, %f53, %f3;
	mul.f32 	%f8, %f6, %f7;
	sub.f32 	%f9, %f53, %f4;
	mov.b32 	%r301, 0;
	mov.b32 	%r300, 1;
	@%p2 bra 	$L__BB4_5;
	setp.gt.u32 	%p3, %r8, %r4;
	mov.u32 	%r300, %r8;
	mov.u32 	%r301, %r350;
	@%p3 bra 	$L__BB4_5;
	mad.lo.s32 	%r301, %r6, %r8, %r350;
	mul.lo.s32 	%r300, %r8, %r8;
	setp.gt.u32 	%p4, %r300, %r4;
	@%p4 bra 	$L__BB4_5;
	mad.lo.s32 	%r301, %r7, %r300, %r301;
	mul.lo.s32 	%r300, %r300, %r8;
$L__BB4_5:
	setp.eq.s32 	%p5, %r4, 0;
	setp.gt.u32 	%p6, %r300, %r4;
	mul.lo.s32 	%r15, %r6, 19349663;
	mul.lo.s32 	%r16, %r7, 83492791;
	xor.b32  	%r17, %r15, %r16;
	xor.b32  	%r18, %r17, %r350;
	selp.b32 	%r238, %r18, %r301, %p6;
	rem.u32 	%r239, %r238, %r4;
	mul.wide.u32 	%rd19, %r239, 4;
	add.s64 	%rd20, %rd1, %rd19;
	ld.global.nc.f32 	%f54, [%rd20];
	mul.f32 	%f55, %f8, %f9;
	fma.rn.f32 	%f10, %f55, %f54, %f5;
	add.s32 	%r354, %r350, 1;
	mul.f32 	%f11, %f2, %f7;
	mov.b32 	%r303, 0;
	mov.b32 	%r302, 1;
	@%p5 bra 	$L__BB4_9;
	setp.gt.u32 	%p7, %r8, %r4;
	mov.u32 	%r302, %r8;
	mov.u32 	%r303, %r354;
	@%p7 bra 	$L__BB4_9;
	mad.lo.s32 	%r303, %r6, %r8, %r354;
	mul.lo.s32 	%r302, %r8, %r8;
	setp.gt.u32 	%p8, %r302, %r4;
	@%p8 bra 	$L__BB4_9;
	mad.lo.s32 	%r303, %r7, %r302, %r303;
	mul.lo.s32 	%r302, %r302, %r8;
$L__BB4_9:
	setp.gt.u32 	%p10, %r302, %r4;
	xor.b32  	%r26, %r17, %r354;
	selp.b32 	%r242, %r26, %r303, %p10;
	rem.u32 	%r243, %r242, %r4;
	mul.wide.u32 	%rd21, %r243, 4;
	add.s64 	%rd22, %rd1, %rd21;
	ld.global.nc.f32 	%f56, [%rd22];
	mul.f32 	%f57, %f11, %f9;
	fma.rn.f32 	%f12, %f57, %f56, %f10;
	add.s32 	%r27, %r6, 1;
	mov.b32 	%r305, 0;
	mov.b32 	%r304, 1;
	@%p5 bra 	$L__BB4_13;
	setp.gt.u32 	%p11, %r8, %r4;
	mov.u32 	%r304, %r8;
	mov.u32 	%r305, %r350;
	@%p11 bra 	$L__BB4_13;
	mad.lo.s32 	%r305, %r27, %r8, %r350;
	mul.lo.s32 	%r304, %r8, %r8;
	setp.gt.u32 	%p12, %r304, %r4;
	@%p12 bra 	$L__BB4_13;
	mad.lo.s32 	%r305, %r7, %r304, %r305;
	mul.lo.s32 	%r304, %r304, %r8;
$L__BB4_13:
	setp.gt.u32 	%p14, %r304, %r4;
	add.s32 	%r34, %r15, 19349663;
	xor.b32  	%r35, %r34, %r16;
	xor.b32  	%r36, %r35, %r350;
	selp.b32 	%r246, %r36, %r305, %p14;
	rem.u32 	%r247, %r246, %r4;
	mul.wide.u32 	%rd23, %r247, 4;
	add.s64 	%rd24, %rd1, %rd23;
	ld.global.nc.f32 	%f58, [%rd24];
	mul.f32 	%f59, %f6, %f3;
	mul.f32 	%f60, %f59, %f9;
	fma.rn.f32 	%f13, %f60, %f58, %f12;
	mul.f32 	%f14, %f2, %f3;
	mov.b32 	%r307, 0;
	mov.b32 	%r306, 1;
	@%p5 bra 	$L__BB4_17;
	setp.gt.u32 	%p15, %r8, %r4;
	mov.u32 	%r306, %r8;
	mov.u32 	%r307, %r354;
	@%p15 bra 	$L__BB4_17;
	mad.lo.s32 	%r307, %r27, %r8, %r354;
	mul.lo.s32 	%r306, %r8, %r8;
	setp.gt.u32 	%p16, %r306, %r4;
	@%p16 bra 	$L__BB4_17;
	mad.lo.s32 	%r307, %r7, %r306, %r307;
	mul.lo.s32 	%r306, %r306, %r8;
$L__BB4_17:
	setp.gt.u32 	%p18, %r306, %r4;
	xor.b32  	%r43, %r35, %r354;
	selp.b32 	%r250, %r43, %r307, %p18;
	rem.u32 	%r251, %r250, %r4;
	mul.wide.u32 	%rd25, %r251, 4;
	add.s64 	%rd26, %rd1, %rd25;
	ld.global.nc.f32 	%f61, [%rd26];
	mul.f32 	%f62, %f14, %f9;
	fma.rn.f32 	%f15, %f62, %f61, %f13;
	add.s32 	%r44, %r7, 1;
	mov.b32 	%r309, 0;
	mov.b32 	%r308, 1;
	@%p5 bra 	$L__BB4_21;
	setp.gt.u32 	%p19, %r8, %r4;
	mov.u32 	%r308, %r8;
	mov.u32 	%r309, %r350;
	@%p19 bra 	$L__BB4_21;
	mad.lo.s32 	%r309, %r6, %r8, %r350;
	mul.lo.s32 	%r308, %r8, %r8;
	setp.gt.u32 	%p20, %r308, %r4;
	@%p20 bra 	$L__BB4_21;
	mad.lo.s32 	%r309, %r44, %r308, %r309;
	mul.lo.s32 	%r308, %r308, %r8;
$L__BB4_21:
	setp.gt.u32 	%p22, %r308, %r4;
	add.s32 	%r51, %r16, 83492791;
	xor.b32  	%r52, %r15, %r51;
	xor.b32  	%r53, %r52, %r350;
	selp.b32 	%r254, %r53, %r309, %p22;
	rem.u32 	%r255, %r254, %r4;
	mul.wide.u32 	%rd27, %r255, 4;
	add.s64 	%rd28, %rd1, %rd27;
	ld.global.nc.f32 	%f63, [%rd28];
	mul.f32 	%f64, %f8, %f4;
	fma.rn.f32 	%f16, %f64, %f63, %f15;
	mov.b32 	%r311, 0;
	mov.b32 	%r310, 1;
	@%p5 bra 	$L__BB4_25;
	setp.gt.u32 	%p23, %r8, %r4;
	mov.u32 	%r310, %r8;
	mov.u32 	%r311, %r354;
	@%p23 bra 	$L__BB4_25;
	mad.lo.s32 	%r311, %r6, %r8, %r354;
	mul.lo.s32 	%r310, %r8, %r8;
	setp.gt.u32 	%p24, %r310, %r4;
	@%p24 bra 	$L__BB4_25;
	mad.lo.s32 	%r311, %r44, %r310, %r311;
	mul.lo.s32 	%r310, %r310, %r8;
$L__BB4_25:
	setp.gt.u32 	%p26, %r310, %r4;
	xor.b32  	%r60, %r52, %r354;
	selp.b32 	%r258, %r60, %r311, %p26;
	rem.u32 	%r259, %r258, %r4;
	mul.wide.u32 	%rd29, %r259, 4;
	add.s64 	%rd30, %rd1, %rd29;
	ld.global.nc.f32 	%f65, [%rd30];
	mul.f32 	%f66, %f2, %f7;
	mul.f32 	%f67, %f66, %f4;
	fma.rn.f32 	%f17, %f67, %f65, %f16;
	mov.b32 	%r313, 0;
	mov.b32 	%r312, 1;
	@%p5 bra 	$L__BB4_29;
	setp.gt.u32 	%p27, %r8, %r4;
	mov.u32 	%r312, %r8;
	mov.u32 	%r313, %r350;
	@%p27 bra 	$L__BB4_29;
	mad.lo.s32 	%r313, %r27, %r8, %r350;
	mul.lo.s32 	%r312, %r8, %r8;
	setp.gt.u32 	%p28, %r312, %r4;
	@%p28 bra 	$L__BB4_29;
	mad.lo.s32 	%r313, %r44, %r312, %r313;
	mul.lo.s32 	%r312, %r312, %r8;
$L__BB4_29:
	setp.gt.u32 	%p30, %r312, %r4;
	xor.b32  	%r67, %r34, %r51;
	xor.b32  	%r68, %r67, %r350;
	selp.b32 	%r262, %r68, %r313, %p30;
	rem.u32 	%r263, %r262, %r4;
	mul.wide.u32 	%rd31, %r263, 4;
	add.s64 	%rd32, %rd1, %rd31;
	ld.global.nc.f32 	%f68, [%rd32];
	mul.f32 	%f69, %f6, %f3;
	mul.f32 	%f70, %f69, %f4;
	fma.rn.f32 	%f18, %f70, %f68, %f17;
	mov.b32 	%r315, 0;
	mov.b32 	%r314, 1;
	@%p5 bra 	$L__BB4_33;
	setp.gt.u32 	%p31, %r8, %r4;
	mov.u32 	%r314, %r8;
	mov.u32 	%r315, %r354;
	@%p31 bra 	$L__BB4_33;
	mad.lo.s32 	%r315, %r27, %r8, %r354;
	mul.lo.s32 	%r314, %r8, %r8;
	setp.gt.u32 	%p32, %r314, %r4;
	@%p32 bra 	$L__BB4_33;
	mad.lo.s32 	%r315, %r44, %r314, %r315;
	mul.lo.s32 	%r314, %r314, %r8;
$L__BB4_33:
	setp.gt.u32 	%p33, %r314, %r4;
	xor.b32  	%r75, %r67, %r354;
	selp.b32 	%r264, %r75, %r315, %p33;
	rem.u32 	%r265, %r264, %r4;
	mul.wide.u32 	%rd33, %r265, 4;
	add.s64 	%rd34, %rd1, %rd33;
	ld.global.nc.f32 	%f71, [%rd34];
	mul.f32 	%f72, %f14, %f4;
	fma.rn.f32 	%f73, %f72, %f71, %f18;
	st.global.f32 	[%rd2], %f73;
	setp.eq.s16 	%p34, %rs1, 0;
	@%p34 bra 	$L__BB4_107;
	mul.lo.s32 	%r266, %r224, %r3;
	mad.lo.s32 	%r267, %r2, 3, %r266;
	cvta.to.global.u64 	%rd35, %rd8;
	mul.wide.u32 	%rd36, %r267, 4;
	add.s64 	%rd3, %rd35, %rd36;
	ld.global.f32 	%f19, [%rd3];
	mul.f32 	%f20, %f1, %f6;
	setp.gt.u32 	%p35, %r8, %r4;
	mov.u32 	%r316, %r350;
	@%p35 bra 	$L__BB4_37;
	mul.lo.s32 	%r76, %r8, %r8;
	setp.gt.u32 	%p36, %r76, %r4;
	@%p36 bra 	$L__BB4_37;
	mad.lo.s32 	%r316, %r7, %r76, %r350;
$L__BB4_37:
	mov.u32 	%r317, %r354;
	@%p35 bra 	$L__BB4_40;
	mul.lo.s32 	%r82, %r8, %r8;
	setp.gt.u32 	%p38, %r82, %r4;
	@%p38 bra 	$L__BB4_40;
	mad.lo.s32 	%r317, %r7, %r82, %r354;
$L__BB4_40:
	rem.u32 	%r268, %r317, %r4;
	mul.wide.u32 	%rd37, %r268, 4;
	add.s64 	%rd38, %rd1, %rd37;
	ld.global.nc.f32 	%f74, [%rd38];
	rem.u32 	%r269, %r316, %r4;
	mul.wide.u32 	%rd39, %r269, 4;
	add.s64 	%rd40, %rd1, %rd39;
	ld.global.nc.f32 	%f75, [%rd40];
	sub.f32 	%f76, %f74, %f75;
	mul.f32 	%f77, %f20, %f9;
	fma.rn.f32 	%f21, %f77, %f76, %f19;
	mul.f32 	%f22, %f1, %f2;
	mov.u32 	%r318, %r350;
	@%p35 bra 	$L__BB4_43;
	mul.lo.s32 	%r87, %r8, %r8;
	setp.gt.u32 	%p40, %r87, %r4;
	@%p40 bra 	$L__BB4_43;
	mad.lo.s32 	%r318, %r7, %r87, %r350;
$L__BB4_43:
	mov.u32 	%r319, %r354;
	@%p35 bra 	$L__BB4_46;
	mul.lo.s32 	%r93, %r8, %r8;
	setp.gt.u32 	%p42, %r93, %r4;
	@%p42 bra 	$L__BB4_46;
	mad.lo.s32 	%r319, %r7, %r93, %r354;
$L__BB4_46:
	rem.u32 	%r270, %r319, %r4;
	mul.wide.u32 	%rd41, %r270, 4;
	add.s64 	%rd42, %rd1, %rd41;
	ld.global.nc.f32 	%f78, [%rd42];
	rem.u32 	%r271, %r318, %r4;
	mul.wide.u32 	%rd43, %r271, 4;
	add.s64 	%rd44, %rd1, %rd43;
	ld.global.nc.f32 	%f79, [%rd44];
	sub.f32 	%f80, %f78, %f79;
	mul.f32 	%f81, %f22, %f9;
	fma.rn.f32 	%f23, %f81, %f80, %f21;
	mov.u32 	%r320, %r350;
	@%p35 bra 	$L__BB4_49;
	mul.lo.s32 	%r98, %r8, %r8;
	setp.gt.u32 	%p44, %r98, %r4;
	@%p44 bra 	$L__BB4_49;
	mad.lo.s32 	%r320, %r44, %r98, %r350;
$L__BB4_49:
	mov.u32 	%r321, %r354;
	@%p35 bra 	$L__BB4_52;
	mul.lo.s32 	%r104, %r8, %r8;
	setp.gt.u32 	%p46, %r104, %r4;
	@%p46 bra 	$L__BB4_52;
	mad.lo.s32 	%r321, %r44, %r104, %r354;
$L__BB4_52:
	rem.u32 	%r272, %r321, %r4;
	mul.wide.u32 	%rd45, %r272, 4;
	add.s64 	%rd46, %rd1, %rd45;
	ld.global.nc.f32 	%f82, [%rd46];
	rem.u32 	%r273, %r320, %r4;
	mul.wide.u32 	%rd47, %r273, 4;
	add.s64 	%rd48, %rd1, %rd47;
	ld.global.nc.f32 	%f83, [%rd48];
	sub.f32 	%f84, %f82, %f83;
	mul.f32 	%f85, %f20, %f4;
	fma.rn.f32 	%f24, %f85, %f84, %f23;
	mov.u32 	%r322, %r350;
	@%p35 bra 	$L__BB4_55;
	mul.lo.s32 	%r109, %r8, %r8;
	setp.gt.u32 	%p48, %r109, %r4;
	@%p48 bra 	$L__BB4_55;
	mad.lo.s32 	%r322, %r44, %r109, %r350;
$L__BB4_55:
	mov.u32 	%r323, %r354;
	@%p35 bra 	$L__BB4_58;
	mul.lo.s32 	%r115, %r8, %r8;
	setp.gt.u32 	%p50, %r115, %r4;
	@%p50 bra 	$L__BB4_58;
	mad.lo.s32 	%r323, %r44, %r115, %r354;
$L__BB4_58:
	rem.u32 	%r274, %r323, %r4;
	mul.wide.u32 	%rd49, %r274, 4;
	add.s64 	%rd50, %rd1, %rd49;
	ld.global.nc.f32 	%f86, [%rd50];
	rem.u32 	%r275, %r322, %r4;
	mul.wide.u32 	%rd51, %r275, 4;
	add.s64 	%rd52, %rd1, %rd51;
	ld.global.nc.f32 	%f87, [%rd52];
	sub.f32 	%f88, %f86, %f87;
	mul.f32 	%f89, %f22, %f4;
	fma.rn.f32 	%f90, %f89, %f88, %f24;
	st.global.f32 	[%rd3], %f90;
	ld.global.f32 	%f25, [%rd3+4];
	mul.f32 	%f26, %f20, %f7;
	mov.u32 	%r324, %r350;
	mov.u32 	%r325, %r8;
	@%p35 bra 	$L__BB4_61;
	mad.lo.s32 	%r324, %r6, %r8, %r350;
	mul.lo.s32 	%r325, %r8, %r8;
	setp.gt.u32 	%p52, %r325, %r4;
	@%p52 bra 	$L__BB4_61;
	mad.lo.s32 	%r324, %r44, %r325, %r324;
	mul.lo.s32 	%r325, %r325, %r8;
$L__BB4_61:
	setp.gt.u32 	%p54, %r325, %r4;
	selp.b32 	%r126, %r53, %r324, %p54;
	mov.u32 	%r326, %r350;
	mov.u32 	%r327, %r8;
	@%p35 bra 	$L__BB4_64;
	mad.lo.s32 	%r326, %r27, %r8, %r350;
	mul.lo.s32 	%r327, %r8, %r8;
	setp.gt.u32 	%p55, %r327, %r4;
	@%p55 bra 	$L__BB4_64;
	mad.lo.s32 	%r326, %r44, %r327, %r326;
	mul.lo.s32 	%r327, %r327, %r8;
$L__BB4_64:
	setp.gt.u32 	%p57, %r327, %r4;
	selp.b32 	%r276, %r68, %r326, %p57;
	rem.u32 	%r277, %r276, %r4;
	mul.wide.u32 	%rd53, %r277, 4;
	add.s64 	%rd54, %rd1, %rd53;
	ld.global.nc.f32 	%f91, [%rd54];
	rem.u32 	%r278, %r126, %r4;
	mul.wide.u32 	%rd55, %r278, 4;
	add.s64 	%rd56, %rd1, %rd55;
	ld.global.nc.f32 	%f92, [%rd56];
	sub.f32 	%f93, %f91, %f92;
	fma.rn.f32 	%f27, %f26, %f93, %f25;
	mul.f32 	%f28, %f22, %f7;
	mov.u32 	%r328, %r354;
	mov.u32 	%r329, %r8;
	@%p35 bra 	$L__BB4_67;
	mad.lo.s32 	%r328, %r6, %r8, %r354;
	mul.lo.s32 	%r329, %r8, %r8;
	setp.gt.u32 	%p58, %r329, %r4;
	@%p58 bra 	$L__BB4_67;
	mad.lo.s32 	%r328, %r44, %r329, %r328;
	mul.lo.s32 	%r329, %r329, %r8;
$L__BB4_67:
	setp.gt.u32 	%p60, %r329, %r4;
	selp.b32 	%r139, %r60, %r328, %p60;
	mov.u32 	%r330, %r354;
	mov.u32 	%r331, %r8;
	@%p35 bra 	$L__BB4_70;
	mad.lo.s32 	%r330, %r27, %r8, %r354;
	mul.lo.s32 	%r331, %r8, %r8;
	setp.gt.u32 	%p61, %r331, %r4;
	@%p61 bra 	$L__BB4_70;
	mad.lo.s32 	%r330, %r44, %r331, %r330;
	mul.lo.s32 	%r331, %r331, %r8;
$L__BB4_70:
	setp.gt.u32 	%p63, %r331, %r4;
	selp.b32 	%r279, %r75, %r330, %p63;
	rem.u32 	%r280, %r279, %r4;
	mul.wide.u32 	%rd57, %r280, 4;
	add.s64 	%rd58, %rd1, %rd57;
	ld.global.nc.f32 	%f94, [%rd58];
	rem.u32 	%r281, %r139, %r4;
	mul.wide.u32 	%rd59, %r281, 4;
	add.s64 	%rd60, %rd1, %rd59;
	ld.global.nc.f32 	%f95, [%rd60];
	sub.f32 	%f96, %f94, %f95;
	fma.rn.f32 	%f29, %f28, %f96, %f27;
	mul.f32 	%f30, %f20, %f3;
	mov.u32 	%r332, %r350;
	mov.u32 	%r333, %r8;
	@%p35 bra 	$L__BB4_73;
	mad.lo.s32 	%r332, %r6, %r8, %r350;
	mul.lo.s32 	%r333, %r8, %r8;
	setp.gt.u32 	%p64, %r333, %r4;
	@%p64 bra 	$L__BB4_73;
	mad.lo.s32 	%r332, %r44, %r333, %r332;
	mul.lo.s32 	%r333, %r333, %r8;
$L__BB4_73:
	setp.gt.u32 	%p66, %r333, %r4;
	selp.b32 	%r152, %r53, %r332, %p66;
	mov.u32 	%r334, %r350;
	mov.u32 	%r335, %r8;
	@%p35 bra 	$L__BB4_76;
	mad.lo.s32 	%r334, %r27, %r8, %r350;
	mul.lo.s32 	%r335, %r8, %r8;
	setp.gt.u32 	%p67, %r335, %r4;
	@%p67 bra 	$L__BB4_76;
	mad.lo.s32 	%r334, %r44, %r335, %r334;
	mul.lo.s32 	%r335, %r335, %r8;
$L__BB4_76:
	setp.gt.u32 	%p69, %r335, %r4;
	selp.b32 	%r282, %r68, %r334, %p69;
	rem.u32 	%r283, %r282, %r4;
	mul.wide.u32 	%rd61, %r283, 4;
	add.s64 	%rd62, %rd1, %rd61;
	ld.global.nc.f32 	%f97, [%rd62];
	rem.u32 	%r284, %r152, %r4;
	mul.wide.u32 	%rd63, %r284, 4;
	add.s64 	%rd64, %rd1, %rd63;
	ld.global.nc.f32 	%f98, [%rd64];
	sub.f32 	%f99, %f97, %f98;
	fma.rn.f32 	%f31, %f30, %f99, %f29;
	mul.f32 	%f32, %f22, %f3;
	mov.u32 	%r336, %r354;
	mov.u32 	%r337, %r8;
	@%p35 bra 	$L__BB4_79;
	mad.lo.s32 	%r336, %r6, %r8, %r354;
	mul.lo.s32 	%r337, %r8, %r8;
	setp.gt.u32 	%p70, %r337, %r4;
	@%p70 bra 	$L__BB4_79;
	mad.lo.s32 	%r336, %r44, %r337, %r336;
	mul.lo.s32 	%r337, %r337, %r8;
$L__BB4_79:
	setp.gt.u32 	%p72, %r337, %r4;
	selp.b32 	%r165, %r60, %r336, %p72;
	mov.u32 	%r338, %r354;
	mov.u32 	%r339, %r8;
	@%p35 bra 	$L__BB4_82;
	mad.lo.s32 	%r338, %r27, %r8, %r354;
	mul.lo.s32 	%r339, %r8, %r8;
	setp.gt.u32 	%p73, %r339, %r4;
	@%p73 bra 	$L__BB4_82;
	mad.lo.s32 	%r338, %r44, %r339, %r338;
	mul.lo.s32 	%r339, %r339, %r8;
$L__BB4_82:
	setp.gt.u32 	%p75, %r339, %r4;
	selp.b32 	%r285, %r75, %r338, %p75;
	rem.u32 	%r286, %r285, %r4;
	mul.wide.u32 	%rd65, %r286, 4;
	add.s64 	%rd66, %rd1, %rd65;
	ld.global.nc.f32 	%f100, [%rd66];
	rem.u32 	%r287, %r165, %r4;
	mul.wide.u32 	%rd67, %r287, 4;
	add.s64 	%rd68, %rd1, %rd67;
	ld.global.nc.f32 	%f101, [%rd68];
	sub.f32 	%f102, %f100, %f101;
	fma.rn.f32 	%f103, %f32, %f102, %f31;
	st.global.f32 	[%rd3+4], %f103;
	ld.global.f32 	%f33, [%rd3+8];
	mov.u32 	%r340, %r350;
	mov.u32 	%r341, %r8;
	@%p35 bra 	$L__BB4_85;
	mad.lo.s32 	%r340, %r6, %r8, %r350;
	mul.lo.s32 	%r341, %r8, %r8;
	setp.gt.u32 	%p76, %r341, %r4;
	@%p76 bra 	$L__BB4_85;
	mad.lo.s32 	%r340, %r7, %r341, %r340;
	mul.lo.s32 	%r341, %r341, %r8;
$L__BB4_85:
	setp.gt.u32 	%p78, %r341, %r4;
	selp.b32 	%r178, %r18, %r340, %p78;
	mov.u32 	%r342, %r350;
	mov.u32 	%r343, %r8;
	@%p35 bra 	$L__BB4_88;
	mad.lo.s32 	%r342, %r6, %r8, %r350;
	mul.lo.s32 	%r343, %r8, %r8;
	setp.gt.u32 	%p79, %r343, %r4;
	@%p79 bra 	$L__BB4_88;
	mad.lo.s32 	%r342, %r44, %r343, %r342;
	mul.lo.s32 	%r343, %r343, %r8;
$L__BB4_88:
	setp.gt.u32 	%p81, %r343, %r4;
	selp.b32 	%r288, %r53, %r342, %p81;
	rem.u32 	%r289, %r288, %r4;
	mul.wide.u32 	%rd69, %r289, 4;
	add.s64 	%rd70, %rd1, %rd69;
	ld.global.nc.f32 	%f104, [%rd70];
	rem.u32 	%r290, %r178, %r4;
	mul.wide.u32 	%rd71, %r290, 4;
	add.s64 	%rd72, %rd1, %rd71;
	ld.global.nc.f32 	%f105, [%rd72];
	sub.f32 	%f106, %f104, %f105;
	fma.rn.f32 	%f34, %f26, %f106, %f33;
	mov.u32 	%r344, %r354;
	mov.u32 	%r345, %r8;
	@%p35 bra 	$L__BB4_91;
	mad.lo.s32 	%r344, %r6, %r8, %r354;
	mul.lo.s32 	%r345, %r8, %r8;
	setp.gt.u32 	%p82, %r345, %r4;
	@%p82 bra 	$L__BB4_91;
	mad.lo.s32 	%r344, %r7, %r345, %r344;
	mul.lo.s32 	%r345, %r345, %r8;
$L__BB4_91:
	setp.gt.u32 	%p83, %r8, %r4;
	setp.gt.u32 	%p84, %r345, %r4;
	selp.b32 	%r191, %r26, %r344, %p84;
	mov.u32 	%r346, %r354;
	mov.u32 	%r347, %r8;
	@%p83 bra 	$L__BB4_94;
	mad.lo.s32 	%r346, %r6, %r8, %r354;
	mul.lo.s32 	%r347, %r8, %r8;
	setp.gt.u32 	%p85, %r347, %r4;
	@%p85 bra 	$L__BB4_94;
	mad.lo.s32 	%r346, %r44, %r347, %r346;
	mul.lo.s32 	%r347, %r347, %r8;
$L__BB4_94:
	setp.gt.u32 	%p86, %r8, %r4;
	setp.gt.u32 	%p87, %r347, %r4;
	selp.b32 	%r291, %r60, %r346, %p87;
	rem.u32 	%r292, %r291, %r4;
	mul.wide.u32 	%rd73, %r292, 4;
	add.s64 	%rd74, %rd1, %rd73;
	ld.global.nc.f32 	%f107, [%rd74];
	rem.u32 	%r293, %r191, %r4;
	mul.wide.u32 	%rd75, %r293, 4;
	add.s64 	%rd76, %rd1, %rd75;
	ld.global.nc.f32 	%f108, [%rd76];
	sub.f32 	%f109, %f107, %f108;
	fma.rn.f32 	%f35, %f28, %f109, %f34;
	mov.u32 	%r348, %r350;
	mov.u32 	%r349, %r8;
	@%p86 bra 	$L__BB4_97;
	mad.lo.s32 	%r348, %r27, %r8, %r350;
	mul.lo.s32 	%r349, %r8, %r8;
	setp.gt.u32 	%p88, %r349, %r4;
	@%p88 bra 	$L__BB4_97;
	mad.lo.s32 	%r348, %r7, %r349, %r348;
	mul.lo.s32 	%r349, %r349, %r8;
$L__BB4_97:
	setp.gt.u32 	%p89, %r8, %r4;
	setp.gt.u32 	%p90, %r349, %r4;
	selp.b32 	%r204, %r36, %r348, %p90;
	mov.u32 	%r351, %r8;
	@%p89 bra 	$L__BB4_100;
	mad.lo.s32 	%r350, %r27, %r8, %r350;
	mul.lo.s32 	%r351, %r8, %r8;
	setp.gt.u32 	%p91, %r351, %r4;
	@%p91 bra 	$L__BB4_100;
	mad.lo.s32 	%r350, %r44, %r351, %r350;
	mul.lo.s32 	%r351, %r351, %r8;
$L__BB4_100:
	setp.gt.u32 	%p92, %r8, %r4;
	setp.gt.u32 	%p93, %r351, %r4;
	selp.b32 	%r294, %r68, %r350, %p93;
	rem.u32 	%r295, %r294, %r4;
	mul.wide.u32 	%rd77, %r295, 4;
	add.s64 	%rd78, %rd1, %rd77;
	ld.global.nc.f32 	%f110, [%rd78];
	rem.u32 	%r296, %r204, %r4;
	mul.wide.u32 	%rd79, %r296, 4;
	add.s64 	%rd80, %rd1, %rd79;
	ld.global.nc.f32 	%f111, [%rd80];
	sub.f32 	%f112, %f110, %f111;
	fma.rn.f32 	%f36, %f30, %f112, %f35;
	mov.u32 	%r352, %r354;
	mov.u32 	%r353, %r8;
	@%p92 bra 	$L__BB4_103;
	mad.lo.s32 	%r352, %r27, %r8, %r354;
	mul.lo.s32 	%r353, %r8, %r8;
	setp.gt.u32 	%p94, %r353, %r4;
	@%p94 bra 	$L__BB4_103;
	mad.lo.s32 	%r352, %r7, %r353, %r352;
	mul.lo.s32 	%r353, %r353, %r8;
$L__BB4_103:
	setp.gt.u32 	%p95, %r8, %r4;
	setp.gt.u32 	%p96, %r353, %r4;
	selp.b32 	%r217, %r43, %r352, %p96;
	mov.u32 	%r355, %r8;
	@%p95 bra 	$L__BB4_106;
	mad.lo.s32 	%r354, %r27, %r8, %r354;
	mul.lo.s32 	%r355, %r8, %r8;
	setp.gt.u32 	%p97, %r355, %r4;
	@%p97 bra 	$L__BB4_106;
	mad.lo.s32 	%r354, %r44, %r355, %r354;
	mul.lo.s32 	%r355, %r355, %r8;
$L__BB4_106:
	setp.gt.u32 	%p98, %r355, %r4;
	selp.b32 	%r297, %r75, %r354, %p98;
	rem.u32 	%r298, %r297, %r4;
	mul.wide.u32 	%rd81, %r298, 4;
	add.s64 	%rd82, %rd1, %rd81;
	ld.global.nc.f32 	%f113, [%rd82];
	rem.u32 	%r299, %r217, %r4;
	mul.wide.u32 	%rd83, %r299, 4;
	add.s64 	%rd84, %rd1, %rd83;
	ld.global.nc.f32 	%f114, [%rd84];
	sub.f32 	%f115, %f113, %f114;
	fma.rn.f32 	%f116, %f32, %f115, %f36;
	st.global.f32 	[%rd3+8], %f116;
$L__BB4_107:
	ret;

}
	// .globl	_Z11kernel_gridILj3ELj2EEvPKfS1_PKiPfjjjbS4_
.visible .entry _Z11kernel_gridILj3ELj2EEvPKfS1_PKiPfjjjbS4_(
	.param .u64 .ptr .align 1 _Z11kernel_gridILj3ELj2EEvPKfS1_PKiPfjjjbS4__param_0,
	.param .u64 .ptr .align 1 _Z11kernel_gridILj3ELj2EEvPKfS1_PKiPfjjjbS4__param_1,
	.param .u64 .ptr .align 1 _Z11kernel_gridILj3ELj2EEvPKfS1_PKiPfjjjbS4__param_2,
	.param .u64 .ptr .align 1 _Z11kernel_gridILj3ELj2EEvPKfS1_PKiPfjjjbS4__param_3,
	.param .u32 _Z11kernel_gridILj3ELj2EEvPKfS1_PKiPfjjjbS4__param_4,
	.param .u32 _Z11kernel_gridILj3ELj2EEvPKfS1_PKiPfjjjbS4__param_5,
	.param .u32 _Z11kernel_gridILj3ELj2EEvPKfS1_PKiPfjjjbS4__param_6,
	.param .u8 _Z11kernel_gridILj3ELj2EEvPKfS1_PKiPfjjjbS4__param_7,
	.param .u64 .ptr .align 1 _Z11kernel_gridILj3ELj2EEvPKfS1_PKiPfjjjbS4__param_8
)
{
	.reg .pred 	%p<99>;
	.reg .b16 	%rs<2>;
	.reg .b32 	%r<389>;
	.reg .b32 	%f<186>;
	.reg .b64 	%rd<85>;

	ld.param.u64 	%rd4, [_Z11kernel_gridILj3ELj2EEvPKfS1_PKiPfjjjbS4__param_0];
	ld.param.u64 	%rd5, [_Z11kernel_gridILj3ELj2EEvPKfS1_PKiPfjjjbS4__param_1];
	ld.param.u64 	%rd6, [_Z11kernel_gridILj3ELj2EEvPKfS1_PKiPfjjjbS4__param_2];
	ld.param.u64 	%rd7, [_Z11kernel_gridILj3ELj2EEvPKfS1_PKiPfjjjbS4__param_3];
	ld.param.u32 	%r226, [_Z11kernel_gridILj3ELj2EEvPKfS1_PKiPfjjjbS4__param_4];
	ld.param.u32 	%r224, [_Z11kernel_gridILj3ELj2EEvPKfS1_PKiPfjjjbS4__param_5];
	ld.param.u32 	%r225, [_Z11kernel_gridILj3ELj2EEvPKfS1_PKiPfjjjbS4__param_6];
	ld.param.s8 	%rs1, [_Z11kernel_gridILj3ELj2EEvPKfS1_PKiPfjjjbS4__param_7];
	ld.param.u64 	%rd8, [_Z11kernel_gridILj3ELj2EEvPKfS1_PKiPfjjjbS4__param_8];
	mov.u32 	%r227, %ctaid.x;
	mov.u32 	%r228, %ntid.x;
	mov.u32 	%r229, %tid.x;
	mad.lo.s32 	%r1, %r227, %r228, %r229;
	setp.ge.u32 	%p1, %r1, %r226;
	@%p1 bra 	$L__BB5_107;
	cvta.to.global.u64 	%rd9, %rd4;
	cvta.to.global.u64 	%rd10, %rd6;
	cvta.to.global.u64 	%rd11, %rd5;
	mov.u32 	%r2, %ctaid.y;
	mul.wide.u32 	%rd12, %r2, 4;
	add.s64 	%rd13, %rd10, %rd12;
	ld.global.nc.u32 	%r232, [%rd13];
	shl.b32 	%r233, %r232, 1;
	mul.wide.u32 	%rd14, %r233, 4;
	add.s64 	%rd1, %rd11, %rd14;
	ld.global.nc.u32 	%r234, [%rd13+4];
	sub.s32 	%r3, %r234, %r232;
	cvt.rn.f32.u32 	%f48, %r2;
	ex2.approx.f32 	%f49, %f48;
	cvt.rn.f32.u32 	%f50, %r225;
	fma.rn.f32 	%f1, %f49, %f50, 0fBF800000;
	cvt.rpi.f32.f32 	%f51, %f1;
	cvt.rzi.u32.f32 	%r235, %f51;
	mul.lo.s32 	%r236, %r1, 3;
	mul.wide.u32 	%rd15, %r236, 4;
	add.s64 	%rd16, %rd9, %rd15;
	ld.global.nc.f32 	%f52, [%rd16];
	fma.rn.f32 	%f53, %f1, %f52, 0f3F000000;
	cvt.rmi.f32.f32 	%f54, %f53;
	cvt.rzi.u32.f32 	%r383, %f54;
	cvt.rn.f32.u32 	%f55, %r383;
	sub.f32 	%f2, %f53, %f55;
	ld.global.nc.f32 	%f56, [%rd16+4];
	fma.rn.f32 	%f57, %f1, %f56, 0f3F000000;
	cvt.rmi.f32.f32 	%f58, %f57;
	cvt.rzi.u32.f32 	%r5, %f58;
	cvt.rn.f32.u32 	%f59, %r5;
	sub.f32 	%f3, %f57, %f59;
	ld.global.nc.f32 	%f60, [%rd16+8];
	fma.rn.f32 	%f61, %f1, %f60, 0f3F000000;
	cvt.rmi.f32.f32 	%f62, %f61;
	cvt.rzi.u32.f32 	%r6, %f62;
	cvt.rn.f32.u32 	%f63, %r6;
	sub.f32 	%f4, %f61, %f63;
	setp.eq.s32 	%p2, %r3, 0;
	add.s32 	%r7, %r235, 2;
	mov.f32 	%f64, 0f3F800000;
	sub.f32 	%f5, %f64, %f2;
	sub.f32 	%f6, %f64, %f3;
	mul.f32 	%f7, %f5, %f6;
	sub.f32 	%f8, %f64, %f4;
	mov.b32 	%r334, 0;
	mov.b32 	%r333, 1;
	@%p2 bra 	$L__BB5_5;
	setp.gt.u32 	%p3, %r7, %r3;
	mov.u32 	%r333, %r7;
	mov.u32 	%r334, %r383;
	@%p3 bra 	$L__BB5_5;
	mad.lo.s32 	%r334, %r5, %r7, %r383;
	mul.lo.s32 	%r333, %r7, %r7;
	setp.gt.u32 	%p4, %r333, %r3;
	@%p4 bra 	$L__BB5_5;
	mad.lo.s32 	%r334, %r6, %r333, %r334;
	mul.lo.s32 	%r333, %r333, %r7;
$L__BB5_5:
	mul.f32 	%f65, %f7, %f8;
	setp.eq.s32 	%p5, %r3, 0;
	setp.gt.u32 	%p6, %r333, %r3;
	mul.lo.s32 	%r14, %r5, 19349663;
	mul.lo.s32 	%r15, %r6, 83492791;
	xor.b32  	%r16, %r14, %r15;
	xor.b32  	%r17, %r16, %r383;
	selp.b32 	%r239, %r17, %r334, %p6;
	rem.u32 	%r240, %r239, %r3;
	shl.b32 	%r241, %r240, 1;
	mul.wide.u32 	%rd17, %r241, 4;
	add.s64 	%rd18, %rd1, %rd17;
	ld.global.nc.f32 	%f66, [%rd18];
	shl.b32 	%r242, %r2, 1;
	mul.lo.s32 	%r243, %r1, %r224;
	shl.b32 	%r244, %r243, 1;
	add.s32 	%r245, %r244, %r242;
	cvta.to.global.u64 	%rd19, %rd7;
	mul.wide.u32 	%rd20, %r245, 4;
	add.s64 	%rd2, %rd19, %rd20;
	ld.global.f32 	%f67, [%rd2];
	fma.rn.f32 	%f9, %f65, %f66, %f67;
	ld.global.nc.f32 	%f68, [%rd18+4];
	ld.global.f32 	%f69, [%rd2+4];
	fma.rn.f32 	%f10, %f65, %f68, %f69;
	add.s32 	%r387, %r383, 1;
	mul.f32 	%f11, %f2, %f6;
	mov.b32 	%r336, 0;
	mov.b32 	%r335, 1;
	@%p5 bra 	$L__BB5_9;
	setp.gt.u32 	%p7, %r7, %r3;
	mov.u32 	%r335, %r7;
	mov.u32 	%r336, %r387;
	@%p7 bra 	$L__BB5_9;
	mad.lo.s32 	%r336, %r5, %r7, %r387;
	mul.lo.s32 	%r335, %r7, %r7;
	setp.gt.u32 	%p8, %r335, %r3;
	@%p8 bra 	$L__BB5_9;
	mad.lo.s32 	%r336, %r6, %r335, %r336;
	mul.lo.s32 	%r335, %r335, %r7;
$L__BB5_9:
	mul.f32 	%f70, %f11, %f8;
	setp.gt.u32 	%p10, %r335, %r3;
	xor.b32  	%r25, %r16, %r387;
	selp.b32 	%r248, %r25, %r336, %p10;
	rem.u32 	%r249, %r248, %r3;
	shl.b32 	%r250, %r249, 1;
	mul.wide.u32 	%rd21, %r250, 4;
	add.s64 	%rd22, %rd1, %rd21;
	ld.global.nc.f32 	%f71, [%rd22];
	fma.rn.f32 	%f12, %f70, %f71, %f9;
	ld.global.nc.f32 	%f72, [%rd22+4];
	fma.rn.f32 	%f13, %f70, %f72, %f10;
	add.s32 	%r26, %r5, 1;
	mov.b32 	%r338, 0;
	mov.b32 	%r337, 1;
	@%p5 bra 	$L__BB5_13;
	setp.gt.u32 	%p11, %r7, %r3;
	mov.u32 	%r337, %r7;
	mov.u32 	%r338, %r383;
	@%p11 bra 	$L__BB5_13;
	mad.lo.s32 	%r338, %r26, %r7, %r383;
	mul.lo.s32 	%r337, %r7, %r7;
	setp.gt.u32 	%p12, %r337, %r3;
	@%p12 bra 	$L__BB5_13;
	mad.lo.s32 	%r338, %r6, %r337, %r338;
	mul.lo.s32 	%r337, %r337, %r7;
$L__BB5_13:
	mul.f32 	%f73, %f5, %f3;
	mul.f32 	%f74, %f73, %f8;
	setp.gt.u32 	%p14, %r337, %r3;
	add.s32 	%r33, %r14, 19349663;
	xor.b32  	%r34, %r33, %r15;
	xor.b32  	%r35, %r34, %r383;
	selp.b32 	%r253, %r35, %r338, %p14;
	rem.u32 	%r254, %r253, %r3;
	shl.b32 	%r255, %r254, 1;
	mul.wide.u32 	%rd23, %r255, 4;
	add.s64 	%rd24, %rd1, %rd23;
	ld.global.nc.f32 	%f75, [%rd24];
	fma.rn.f32 	%f14, %f74, %f75, %f12;
	ld.global.nc.f32 	%f76, [%rd24+4];
	fma.rn.f32 	%f15, %f74, %f76, %f13;
	mov.b32 	%r340, 0;
	mov.b32 	%r339, 1;
	@%p5 bra 	$L__BB5_17;
	setp.gt.u32 	%p15, %r7, %r3;
	mov.u32 	%r339, %r7;
	mov.u32 	%r340, %r387;
	@%p15 bra 	$L__BB5_17;
	mad.lo.s32 	%r340, %r26, %r7, %r387;
	mul.lo.s32 	%r339, %r7, %r7;
	setp.gt.u32 	%p16, %r339, %r3;
	@%p16 bra 	$L__BB5_17;
	mad.lo.s32 	%r340, %r6, %r339, %r340;
	mul.lo.s32 	%r339, %r339, %r7;
$L__BB5_17:
	mul.f32 	%f77, %f2, %f3;
	mul.f32 	%f78, %f77, %f8;
	setp.gt.u32 	%p18, %r339, %r3;
	xor.b32  	%r42, %r34, %r387;
	selp.b32 	%r258, %r42, %r340, %p18;
	rem.u32 	%r259, %r258, %r3;
	shl.b32 	%r260, %r259, 1;
	mul.wide.u32 	%rd25, %r260, 4;
	add.s64 	%rd26, %rd1, %rd25;
	ld.global.nc.f32 	%f79, [%rd26];
	fma.rn.f32 	%f16, %f78, %f79, %f14;
	ld.global.nc.f32 	%f80, [%rd26+4];
	fma.rn.f32 	%f17, %f78, %f80, %f15;
	add.s32 	%r43, %r6, 1;
	mov.b32 	%r342, 0;
	mov.b32 	%r341, 1;
	@%p5 bra 	$L__BB5_21;
	setp.gt.u32 	%p19, %r7, %r3;
	mov.u32 	%r341, %r7;
	mov.u32 	%r342, %r383;
	@%p19 bra 	$L__BB5_21;
	mad.lo.s32 	%r342, %r5, %r7, %r383;
	mul.lo.s32 	%r341, %r7, %r7;
	setp.gt.u32 	%p20, %r341, %r3;
	@%p20 bra 	$L__BB5_21;
	mad.lo.s32 	%r342, %r43, %r341, %r342;
	mul.lo.s32 	%r341, %r341, %r7;
$L__BB5_21:
	mul.f32 	%f81, %f7, %f4;
	setp.gt.u32 	%p22, %r341, %r3;
	add.s32 	%r50, %r15, 83492791;
	xor.b32  	%r51, %r14, %r50;
	xor.b32  	%r52, %r51, %r383;
	selp.b32 	%r263, %r52, %r342, %p22;
	rem.u32 	%r264, %r263, %r3;
	shl.b32 	%r265, %r264, 1;
	mul.wide.u32 	%rd27, %r265, 4;
	add.s64 	%rd28, %rd1, %rd27;
	ld.global.nc.f32 	%f82, [%rd28];
	fma.rn.f32 	%f18, %f81, %f82, %f16;
	ld.global.nc.f32 	%f83, [%rd28+4];
	fma.rn.f32 	%f19, %f81, %f83, %f17;
	mov.b32 	%r344, 0;
	mov.b32 	%r343, 1;
	@%p5 bra 	$L__BB5_25;
	setp.gt.u32 	%p23, %r7, %r3;
	mov.u32 	%r343, %r7;
	mov.u32 	%r344, %r387;
	@%p23 bra 	$L__BB5_25;
	mad.lo.s32 	%r344, %r5, %r7, %r387;
	mul.lo.s32 	%r343, %r7, %r7;
	setp.gt.u32 	%p24, %r343, %r3;
	@%p24 bra 	$L__BB5_25;
	mad.lo.s32 	%r344, %r43, %r343, %r344;
	mul.lo.s32 	%r343, %r343, %r7;
$L__BB5_25:
	mul.f32 	%f84, %f2, %f6;
	mul.f32 	%f85, %f84, %f4;
	setp.gt.u32 	%p26, %r343, %r3;
	xor.b32  	%r59, %r51, %r387;
	selp.b32 	%r268, %r59, %r344, %p26;
	rem.u32 	%r269, %r268, %r3;
	shl.b32 	%r270, %r269, 1;
	mul.wide.u32 	%rd29, %r270, 4;
	add.s64 	%rd30, %rd1, %rd29;
	ld.global.nc.f32 	%f86, [%rd30];
	fma.rn.f32 	%f20, %f85, %f86, %f18;
	ld.global.nc.f32 	%f87, [%rd30+4];
	fma.rn.f32 	%f21, %f85, %f87, %f19;
	mov.b32 	%r346, 0;
	mov.b32 	%r345, 1;
	@%p5 bra 	$L__BB5_29;
	setp.gt.u32 	%p27, %r7, %r3;
	mov.u32 	%r345, %r7;
	mov.u32 	%r346, %r383;
	@%p27 bra 	$L__BB5_29;
	mad.lo.s32 	%r346, %r26, %r7, %r383;
	mul.lo.s32 	%r345, %r7, %r7;
	setp.gt.u32 	%p28, %r345, %r3;
	@%p28 bra 	$L__BB5_29;
	mad.lo.s32 	%r346, %r43, %r345, %r346;
	mul.lo.s32 	%r345, %r345, %r7;
$L__BB5_29:
	mul.f32 	%f88, %f5, %f3;
	mul.f32 	%f89, %f88, %f4;
	setp.gt.u32 	%p30, %r345, %r3;
	xor.b32  	%r66, %r33, %r50;
	xor.b32  	%r67, %r66, %r383;
	selp.b32 	%r273, %r67, %r346, %p30;
	rem.u32 	%r274, %r273, %r3;
	shl.b32 	%r275, %r274, 1;
	mul.wide.u32 	%rd31, %r275, 4;
	add.s64 	%rd32, %rd1, %rd31;
	ld.global.nc.f32 	%f90, [%rd32];
	fma.rn.f32 	%f22, %f89, %f90, %f20;
	ld.global.nc.f32 	%f91, [%rd32+4];
	fma.rn.f32 	%f23, %f89, %f91, %f21;
	mov.b32 	%r348, 0;
	mov.b32 	%r347, 1;
	@%p5 bra 	$L__BB5_33;
	setp.gt.u32 	%p31, %r7, %r3;
	mov.u32 	%r347, %r7;
	mov.u32 	%r348, %r387;
	@%p31 bra 	$L__BB5_33;
	mad.lo.s32 	%r348, %r26, %r7, %r387;
	mul.lo.s32 	%r347, %r7, %r7;
	setp.gt.u32 	%p32, %r347, %r3;
	@%p32 bra 	$L__BB5_33;
	mad.lo.s32 	%r348, %r43, %r347, %r348;
	mul.lo.s32 	%r347, %r347, %r7;
$L__BB5_33:
	mul.f32 	%f92, %f2, %f3;
	mul.f32 	%f93, %f92, %f4;
	setp.gt.u32 	%p33, %r347, %r3;
	xor.b32  	%r74, %r66, %r387;
	selp.b32 	%r276, %r74, %r348, %p33;
	rem.u32 	%r277, %r276, %r3;
	shl.b32 	%r278, %r277, 1;
	mul.wide.u32 	%rd33, %r278, 4;
	add.s64 	%rd34, %rd1, %rd33;
	ld.global.nc.f32 	%f94, [%rd34];
	fma.rn.f32 	%f95, %f93, %f94, %f22;
	st.global.f32 	[%rd2], %f95;
	ld.global.nc.f32 	%f96, [%rd34+4];
	fma.rn.f32 	%f97, %f93, %f96, %f23;
	st.global.f32 	[%rd2+4], %f97;
	setp.eq.s16 	%p34, %rs1, 0;
	@%p34 bra 	$L__BB5_107;
	mul.lo.s32 	%r280, %r2, 6;
	mad.lo.s32 	%r75, %r243, 6, %r280;
	mul.f32 	%f24, %f1, %f5;
	setp.gt.u32 	%p35, %r7, %r3;
	mov.u32 	%r349, %r383;
	@%p35 bra 	$L__BB5_37;
	mul.lo.s32 	%r76, %r7, %r7;
	setp.gt.u32 	%p36, %r76, %r3;
	@%p36 bra 	$L__BB5_37;
	mad.lo.s32 	%r349, %r6, %r76, %r383;
$L__BB5_37:
	rem.u32 	%r81, %r349, %r3;
	mov.u32 	%r350, %r387;
	@%p35 bra 	$L__BB5_40;
	mul.lo.s32 	%r82, %r7, %r7;
	setp.gt.u32 	%p38, %r82, %r3;
	@%p38 bra 	$L__BB5_40;
	mad.lo.s32 	%r350, %r6, %r82, %r387;
$L__BB5_40:
	mul.f32 	%f98, %f24, %f8;
	rem.u32 	%r281, %r350, %r3;
	shl.b32 	%r282, %r281, 1;
	mul.wide.u32 	%rd35, %r282, 4;
	add.s64 	%rd36, %rd1, %rd35;
	ld.global.nc.f32 	%f99, [%rd36];
	shl.b32 	%r283, %r81, 1;
	mul.wide.u32 	%rd37, %r283, 4;
	add.s64 	%rd38, %rd1, %rd37;
	ld.global.nc.f32 	%f100, [%rd38];
	sub.f32 	%f101, %f99, %f100;
	cvta.to.global.u64 	%rd39, %rd8;
	mul.wide.u32 	%rd40, %r75, 4;
	add.s64 	%rd3, %rd39, %rd40;
	ld.global.f32 	%f102, [%rd3];
	fma.rn.f32 	%f25, %f98, %f101, %f102;
	ld.global.nc.f32 	%f103, [%rd36+4];
	ld.global.nc.f32 	%f104, [%rd38+4];
	sub.f32 	%f105, %f103, %f104;
	ld.global.f32 	%f106, [%rd3+4];
	fma.rn.f32 	%f26, %f98, %f105, %f106;
	mul.f32 	%f27, %f1, %f2;
	mov.u32 	%r351, %r383;
	@%p35 bra 	$L__BB5_43;
	mul.lo.s32 	%r87, %r7, %r7;
	setp.gt.u32 	%p40, %r87, %r3;
	@%p40 bra 	$L__BB5_43;
	mad.lo.s32 	%r351, %r6, %r87, %r383;
$L__BB5_43:
	rem.u32 	%r92, %r351, %r3;
	mov.u32 	%r352, %r387;
	@%p35 bra 	$L__BB5_46;
	mul.lo.s32 	%r93, %r7, %r7;
	setp.gt.u32 	%p42, %r93, %r3;
	@%p42 bra 	$L__BB5_46;
	mad.lo.s32 	%r352, %r6, %r93, %r387;
$L__BB5_46:
	mul.f32 	%f107, %f27, %f8;
	rem.u32 	%r284, %r352, %r3;
	shl.b32 	%r285, %r284, 1;
	mul.wide.u32 	%rd41, %r285, 4;
	add.s64 	%rd42, %rd1, %rd41;
	ld.global.nc.f32 	%f108, [%rd42];
	shl.b32 	%r286, %r92, 1;
	mul.wide.u32 	%rd43, %r286, 4;
	add.s64 	%rd44, %rd1, %rd43;
	ld.global.nc.f32 	%f109, [%rd44];
	sub.f32 	%f110, %f108, %f109;
	fma.rn.f32 	%f28, %f107, %f110, %f25;
	ld.global.nc.f32 	%f111, [%rd42+4];
	ld.global.nc.f32 	%f112, [%rd44+4];
	sub.f32 	%f113, %f111, %f112;
	fma.rn.f32 	%f29, %f107, %f113, %f26;
	mov.u32 	%r353, %r383;
	@%p35 bra 	$L__BB5_49;
	mul.lo.s32 	%r98, %r7, %r7;
	setp.gt.u32 	%p44, %r98, %r3;
	@%p44 bra 	$L__BB5_49;
	mad.lo.s32 	%r353, %r43, %r98, %r383;
$L__BB5_49:
	rem.u32 	%r103, %r353, %r3;
	mov.u32 	%r354, %r387;
	@%p35 bra 	$L__BB5_52;
	mul.lo.s32 	%r104, %r7, %r7;
	setp.gt.u32 	%p46, %r104, %r3;
	@%p46 bra 	$L__BB5_52;
	mad.lo.s32 	%r354, %r43, %r104, %r387;
$L__BB5_52:
	mul.f32 	%f114, %f24, %f4;
	rem.u32 	%r287, %r354, %r3;
	shl.b32 	%r288, %r287, 1;
	mul.wide.u32 	%rd45, %r288, 4;
	add.s64 	%rd46, %rd1, %rd45;
	ld.global.nc.f32 	%f115, [%rd46];
	shl.b32 	%r289, %r103, 1;
	mul.wide.u32 	%rd47, %r289, 4;
	add.s64 	%rd48, %rd1, %rd47;
	ld.global.nc.f32 	%f116, [%rd48];
	sub.f32 	%f117, %f115, %f116;
	fma.rn.f32 	%f30, %f114, %f117, %f28;
	ld.global.nc.f32 	%f118, [%rd46+4];
	ld.global.nc.f32 	%f119, [%rd48+4];
	sub.f32 	%f120, %f118, %f119;
	fma.rn.f32 	%f31, %f114, %f120, %f29;
	mov.u32 	%r355, %r383;
	@%p35 bra 	$L__BB5_55;
	mul.lo.s32 	%r109, %r7, %r7;
	setp.gt.u32 	%p48, %r109, %r3;
	@%p48 bra 	$L__BB5_55;
	mad.lo.s32 	%r355, %r43, %r109, %r383;
$L__BB5_55:
	rem.u32 	%r114, %r355, %r3;
	mov.u32 	%r356, %r387;
	@%p35 bra 	$L__BB5_58;
	mul.lo.s32 	%r115, %r7, %r7;
	setp.gt.u32 	%p50, %r115, %r3;
	@%p50 bra 	$L__BB5_58;
	mad.lo.s32 	%r356, %r43, %r115, %r387;
$L__BB5_58:
	mul.f32 	%f121, %f27, %f4;
	rem.u32 	%r290, %r356, %r3;
	shl.b32 	%r291, %r290, 1;
	mul.wide.u32 	%rd49, %r291, 4;
	add.s64 	%rd50, %rd1, %rd49;
	ld.global.nc.f32 	%f122, [%rd50];
	shl.b32 	%r292, %r114, 1;
	mul.wide.u32 	%rd51, %r292, 4;
	add.s64 	%rd52, %rd1, %rd51;
	ld.global.nc.f32 	%f123, [%rd52];
	sub.f32 	%f124, %f122, %f123;
	fma.rn.f32 	%f125, %f121, %f124, %f30;
	st.global.f32 	[%rd3], %f125;
	ld.global.nc.f32 	%f126, [%rd50+4];
	ld.global.nc.f32 	%f127, [%rd52+4];
	sub.f32 	%f128, %f126, %f127;
	fma.rn.f32 	%f129, %f121, %f128, %f31;
	st.global.f32 	[%rd3+4], %f129;
	mul.f32 	%f32, %f24, %f6;
	mov.u32 	%r357, %r383;
	mov.u32 	%r358, %r7;
	@%p35 bra 	$L__BB5_61;
	mad.lo.s32 	%r357, %r5, %r7, %r383;
	mul.lo.s32 	%r358, %r7, %r7;
	setp.gt.u32 	%p52, %r358, %r3;
	@%p52 bra 	$L__BB5_61;
	mad.lo.s32 	%r357, %r43, %r358, %r357;
	mul.lo.s32 	%r358, %r358, %r7;
$L__BB5_61:
	setp.gt.u32 	%p54, %r358, %r3;
	selp.b32 	%r293, %r52, %r357, %p54;
	rem.u32 	%r126, %r293, %r3;
	mov.u32 	%r359, %r383;
	mov.u32 	%r360, %r7;
	@%p35 bra 	$L__BB5_64;
	mad.lo.s32 	%r359, %r26, %r7, %r383;
	mul.lo.s32 	%r360, %r7, %r7;
	setp.gt.u32 	%p55, %r360, %r3;
	@%p55 bra 	$L__BB5_64;
	mad.lo.s32 	%r359, %r43, %r360, %r359;
	mul.lo.s32 	%r360, %r360, %r7;
$L__BB5_64:
	setp.gt.u32 	%p57, %r360, %r3;
	selp.b32 	%r294, %r67, %r359, %p57;
	rem.u32 	%r295, %r294, %r3;
	shl.b32 	%r296, %r295, 1;
	mul.wide.u32 	%rd53, %r296, 4;
	add.s64 	%rd54, %rd1, %rd53;
	ld.global.nc.f32 	%f130, [%rd54];
	shl.b32 	%r297, %r126, 1;
	mul.wide.u32 	%rd55, %r297, 4;
	add.s64 	%rd56, %rd1, %rd55;
	ld.global.nc.f32 	%f131, [%rd56];
	sub.f32 	%f132, %f130, %f131;
	ld.global.f32 	%f133, [%rd3+8];
	fma.rn.f32 	%f33, %f32, %f132, %f133;
	ld.global.nc.f32 	%f134, [%rd54+4];
	ld.global.nc.f32 	%f135, [%rd56+4];
	sub.f32 	%f136, %f134, %f135;
	ld.global.f32 	%f137, [%rd3+12];
	fma.rn.f32 	%f34, %f32, %f136, %f137;
	mul.f32 	%f35, %f27, %f6;
	mov.u32 	%r361, %r387;
	mov.u32 	%r362, %r7;
	@%p35 bra 	$L__BB5_67;
	mad.lo.s32 	%r361, %r5, %r7, %r387;
	mul.lo.s32 	%r362, %r7, %r7;
	setp.gt.u32 	%p58, %r362, %r3;
	@%p58 bra 	$L__BB5_67;
	mad.lo.s32 	%r361, %r43, %r362, %r361;
	mul.lo.s32 	%r362, %r362, %r7;
$L__BB5_67:
	setp.gt.u32 	%p60, %r362, %r3;
	selp.b32 	%r298, %r59, %r361, %p60;
	rem.u32 	%r139, %r298, %r3;
	mov.u32 	%r363, %r387;
	mov.u32 	%r364, %r7;
	@%p35 bra 	$L__BB5_70;
	mad.lo.s32 	%r363, %r26, %r7, %r387;
	mul.lo.s32 	%r364, %r7, %r7;
	setp.gt.u32 	%p61, %r364, %r3;
	@%p61 bra 	$L__BB5_70;
	mad.lo.s32 	%r363, %r43, %r364, %r363;
	mul.lo.s32 	%r364, %r364, %r7;
$L__BB5_70:
	setp.gt.u32 	%p63, %r364, %r3;
	selp.b32 	%r299, %r74, %r363, %p63;
	rem.u32 	%r300, %r299, %r3;
	shl.b32 	%r301, %r300, 1;
	mul.wide.u32 	%rd57, %r301, 4;
	add.s64 	%rd58, %rd1, %rd57;
	ld.global.nc.f32 	%f138, [%rd58];
	shl.b32 	%r302, %r139, 1;
	mul.wide.u32 	%rd59, %r302, 4;
	add.s64 	%rd60, %rd1, %rd59;
	ld.global.nc.f32 	%f139, [%rd60];
	sub.f32 	%f140, %f138, %f139;
	fma.rn.f32 	%f36, %f35, %f140, %f33;
	ld.global.nc.f32 	%f141, [%rd58+4];
	ld.global.nc.f32 	%f142, [%rd60+4];
	sub.f32 	%f143, %f141, %f142;
	fma.rn.f32 	%f37, %f35, %f143, %f34;
	mul.f32 	%f38, %f24, %f3;
	mov.u32 	%r365, %r383;
	mov.u32 	%r366, %r7;
	@%p35 bra 	$L__BB5_73;
	mad.lo.s32 	%r365, %r5, %r7, %r383;
	mul.lo.s32 	%r366, %r7, %r7;
	setp.gt.u32 	%p64, %r366, %r3;
	@%p64 bra 	$L__BB5_73;
	mad.lo.s32 	%r365, %r43, %r366, %r365;
	mul.lo.s32 	%r366, %r366, %r7;
$L__BB5_73:
	setp.gt.u32 	%p66, %r366, %r3;
	selp.b32 	%r303, %r52, %r365, %p66;
	rem.u32 	%r152, %r303, %r3;
	mov.u32 	%r367, %r383;
	mov.u32 	%r368, %r7;
	@%p35 bra 	$L__BB5_76;
	mad.lo.s32 	%r367, %r26, %r7, %r383;
	mul.lo.s32 	%r368, %r7, %r7;
	setp.gt.u32 	%p67, %r368, %r3;
	@%p67 bra 	$L__BB5_76;
	mad.lo.s32 	%r367, %r43, %r368, %r367;
	mul.lo.s32 	%r368, %r368, %r7;
$L__BB5_76:
	setp.gt.u32 	%p69, %r368, %r3;
	selp.b32 	%r304, %r67, %r367, %p69;
	rem.u32 	%r305, %r304, %r3;
	shl.b32 	%r306, %r305, 1;
	mul.wide.u32 	%rd61, %r306, 4;
	add.s64 	%rd62, %rd1, %rd61;
	ld.global.nc.f32 	%f144, [%rd62];
	shl.b32 	%r307, %r152, 1;
	mul.wide.u32 	%rd63, %r307, 4;
	add.s64 	%rd64, %rd1, %rd63;
	ld.global.nc.f32 	%f145, [%rd64];
	sub.f32 	%f146, %f144, %f145;
	fma.rn.f32 	%f39, %f38, %f146, %f36;
	ld.global.nc.f32 	%f147, [%rd62+4];
	ld.global.nc.f32 	%f148, [%rd64+4];
	sub.f32 	%f149, %f147, %f148;
	fma.rn.f32 	%f40, %f38, %f149, %f37;
	mul.f32 	%f41, %f27, %f3;
	mov.u32 	%r369, %r387;
	mov.u32 	%r370, %r7;
	@%p35 bra 	$L__BB5_79;
	mad.lo.s32 	%r369, %r5, %r7, %r387;
	mul.lo.s32 	%r370, %r7, %r7;
	setp.gt.u32 	%p70, %r370, %r3;
	@%p70 bra 	$L__BB5_79;
	mad.lo.s32 	%r369, %r43, %r370, %r369;
	mul.lo.s32 	%r370, %r370, %r7;
$L__BB5_79:
	setp.gt.u32 	%p72, %r370, %r3;
	selp.b32 	%r308, %r59, %r369, %p72;
	rem.u32 	%r165, %r308, %r3;
	mov.u32 	%r371, %r387;
	mov.u32 	%r372, %r7;
	@%p35 bra 	$L__BB5_82;
	mad.lo.s32 	%r371, %r26, %r7, %r387;
	mul.lo.s32 	%r372, %r7, %r7;
	setp.gt.u32 	%p73, %r372, %r3;
	@%p73 bra 	$L__BB5_82;
	mad.lo.s32 	%r371, %r43, %r372, %r371;
	mul.lo.s32 	%r372, %r372, %r7;
$L__BB5_82:
	setp.gt.u32 	%p75, %r372, %r3;
	selp.b32 	%r309, %r74, %r371, %p75;
	rem.u32 	%r310, %r309, %r3;
	shl.b32 	%r311, %r310, 1;
	mul.wide.u32 	%rd65, %r311, 4;
	add.s64 	%rd66, %rd1, %rd65;
	ld.global.nc.f32 	%f150, [%rd66];
	shl.b32 	%r312, %r165, 1;
	mul.wide.u32 	%rd67, %r312, 4;
	add.s64 	%rd68, %rd1, %rd67;
	ld.global.nc.f32 	%f151, [%rd68];
	sub.f32 	%f152, %f150, %f151;
	fma.rn.f32 	%f153, %f41, %f152, %f39;
	st.global.f32 	[%rd3+8], %f153;
	ld.global.nc.f32 	%f154, [%rd66+4];
	ld.global.nc.f32 	%f155, [%rd68+4];
	sub.f32 	%f156, %f154, %f155;
	fma.rn.f32 	%f157, %f41, %f156, %f40;
	st.global.f32 	[%rd3+12], %f157;
	mov.u32 	%r373, %r383;
	mov.u32 	%r374, %r7;
	@%p35 bra 	$L__BB5_85;
	mad.lo.s32 	%r373, %r5, %r7, %r383;
	mul.lo.s32 	%r374, %r7, %r7;
	setp.gt.u32 	%p76, %r374, %r3;
	@%p76 bra 	$L__BB5_85;
	mad.lo.s32 	%r373, %r6, %r374, %r373;
	mul.lo.s32 	%r374, %r374, %r7;
$L__BB5_85:
	setp.gt.u32 	%p78, %r374, %r3;
	selp.b32 	%r313, %r17, %r373, %p78;
	rem.u32 	%r178, %r313, %r3;
	mov.u32 	%r375, %r383;
	mov.u32 	%r376, %r7;
	@%p35 bra 	$L__BB5_88;
	mad.lo.s32 	%r375, %r5, %r7, %r383;
	mul.lo.s32 	%r376, %r7, %r7;
	setp.gt.u32 	%p79, %r376, %r3;
	@%p79 bra 	$L__BB5_88;
	mad.lo.s32 	%r375, %r43, %r376, %r375;
	mul.lo.s32 	%r376, %r376, %r7;
$L__BB5_88:
	setp.gt.u32 	%p81, %r376, %r3;
	selp.b32 	%r314, %r52, %r375, %p81;
	rem.u32 	%r315, %r314, %r3;
	shl.b32 	%r316, %r315, 1;
	mul.wide.u32 	%rd69, %r316, 4;
	add.s64 	%rd70, %rd1, %rd69;
	ld.global.nc.f32 	%f158, [%rd70];
	shl.b32 	%r317, %r178, 1;
	mul.wide.u32 	%rd71, %r317, 4;
	add.s64 	%rd72, %rd1, %rd71;
	ld.global.nc.f32 	%f159, [%rd72];
	sub.f32 	%f160, %f158, %f159;
	ld.global.f32 	%f161, [%rd3+16];
	fma.rn.f32 	%f42, %f32, %f160, %f161;
	ld.global.nc.f32 	%f162, [%rd70+4];
	ld.global.nc.f32 	%f163, [%rd72+4];
	sub.f32 	%f164, %f162, %f163;
	ld.global.f32 	%f165, [%rd3+20];
	fma.rn.f32 	%f43, %f32, %f164, %f165;
	mov.u32 	%r377, %r387;
	mov.u32 	%r378, %r7;
	@%p35 bra 	$L__BB5_91;
	mad.lo.s32 	%r377, %r5, %r7, %r387;
	mul.lo.s32 	%r378, %r7, %r7;
	setp.gt.u32 	%p82, %r378, %r3;
	@%p82 bra 	$L__BB5_91;
	mad.lo.s32 	%r377, %r6, %r378, %r377;
	mul.lo.s32 	%r378, %r378, %r7;
$L__BB5_91:
	setp.gt.u32 	%p83, %r7, %r3;
	setp.gt.u32 	%p84, %r378, %r3;
	selp.b32 	%r318, %r25, %r377, %p84;
	rem.u32 	%r191, %r318, %r3;
	mov.u32 	%r379, %r387;
	mov.u32 	%r380, %r7;
	@%p83 bra 	$L__BB5_94;
	mad.lo.s32 	%r379, %r5, %r7, %r387;
	mul.lo.s32 	%r380, %r7, %r7;
	setp.gt.u32 	%p85, %r380, %r3;
	@%p85 bra 	$L__BB5_94;
	mad.lo.s32 	%r379, %r43, %r380, %r379;
	mul.lo.s32 	%r380, %r380, %r7;
$L__BB5_94:
	setp.gt.u32 	%p86, %r7, %r3;
	setp.gt.u32 	%p87, %r380, %r3;
	selp.b32 	%r319, %r59, %r379, %p87;
	rem.u32 	%r320, %r319, %r3;
	shl.b32 	%r321, %r320, 1;
	mul.wide.u32 	%rd73, %r321, 4;
	add.s64 	%rd74, %rd1, %rd73;
	ld.global.nc.f32 	%f166, [%rd74];
	shl.b32 	%r322, %r191, 1;
	mul.wide.u32 	%rd75, %r322, 4;
	add.s64 	%rd76, %rd1, %rd75;
	ld.global.nc.f32 	%f167, [%rd76];
	sub.f32 	%f168, %f166, %f167;
	fma.rn.f32 	%f44, %f35, %f168, %f42;
	ld.global.nc.f32 	%f169, [%rd74+4];
	ld.global.nc.f32 	%f170, [%rd76+4];
	sub.f32 	%f171, %f169, %f170;
	fma.rn.f32 	%f45, %f35, %f171, %f43;
	mov.u32 	%r381, %r383;
	mov.u32 	%r382, %r7;
	@%p86 bra 	$L__BB5_97;
	mad.lo.s32 	%r381, %r26, %r7, %r383;
	mul.lo.s32 	%r382, %r7, %r7;
	setp.gt.u32 	%p88, %r382, %r3;
	@%p88 bra 	$L__BB5_97;
	mad.lo.s32 	%r381, %r6, %r382, %r381;
	mul.lo.s32 	%r382, %r382, %r7;
$L__BB5_97:
	setp.gt.u32 	%p89, %r7, %r3;
	setp.gt.u32 	%p90, %r382, %r3;
	selp.b32 	%r323, %r35, %r381, %p90;
	rem.u32 	%r204, %r323, %r3;
	mov.u32 	%r384, %r7;
	@%p89 bra 	$L__BB5_100;
	mad.lo.s32 	%r383, %r26, %r7, %r383;
	mul.lo.s32 	%r384, %r7, %r7;
	setp.gt.u32 	%p91, %r384, %r3;
	@%p91 bra 	$L__BB5_100;
	mad.lo.s32 	%r383, %r43, %r384, %r383;
	mul.lo.s32 	%r384, %r384, %r7;
$L__BB5_100:
	setp.gt.u32 	%p92, %r7, %r3;
	setp.gt.u32 	%p93, %r384, %r3;
	selp.b32 	%r324, %r67, %r383, %p93;
	rem.u32 	%r325, %r324, %r3;
	shl.b32 	%r326, %r325, 1;
	mul.wide.u32 	%rd77, %r326, 4;
	add.s64 	%rd78, %rd1, %rd77;
	ld.global.nc.f32 	%f172, [%rd78];
	shl.b32 	%r327, %r204, 1;
	mul.wide.u32 	%rd79, %r327, 4;
	add.s64 	%rd80, %rd1, %rd79;
	ld.global.nc.f32 	%f173, [%rd80];
	sub.f32 	%f174, %f172, %f173;
	fma.rn.f32 	%f46, %f38, %f174, %f44;
	ld.global.nc.f32 	%f175, [%rd78+4];
	ld.global.nc.f32 	%f176, [%rd80+4];
	sub.f32 	%f177, %f175, %f176;
	fma.rn.f32 	%f47, %f38, %f177, %f45;
	mov.u32 	%r385, %r387;
	mov.u32 	%r386, %r7;
	@%p92 bra 	$L__BB5_103;
	mad.lo.s32 	%r385, %r26, %r7, %r387;
	mul.lo.s32 	%r386, %r7, %r7;
	setp.gt.u32 	%p94, %r386, %r3;
	@%p94 bra 	$L__BB5_103;
	mad.lo.s32 	%r385, %r6, %r386, %r385;
	mul.lo.s32 	%r386, %r386, %r7;
$L__BB5_103:
	setp.gt.u32 	%p95, %r7, %r3;
	setp.gt.u32 	%p96, %r386, %r3;
	selp.b32 	%r328, %r42, %r385, %p96;
	rem.u32 	%r217, %r328, %r3;
	mov.u32 	%r388, %r7;
	@%p95 bra 	$L__BB5_106;
	mad.lo.s32 	%r387, %r26, %r7, %r387;
	mul.lo.s32 	%r388, %r7, %r7;
	setp.gt.u32 	%p97, %r388, %r3;
	@%p97 bra 	$L__BB5_106;
	mad.lo.s32 	%r387, %r43, %r388, %r387;
	mul.lo.s32 	%r388, %r388, %r7;
$L__BB5_106:
	setp.gt.u32 	%p98, %r388, %r3;
	selp.b32 	%r329, %r74, %r387, %p98;
	rem.u32 	%r330, %r329, %r3;
	shl.b32 	%r331, %r330, 1;
	mul.wide.u32 	%rd81, %r331, 4;
	add.s64 	%rd82, %rd1, %rd81;
	ld.global.nc.f32 	%f178, [%rd82];
	shl.b32 	%r332, %r217, 1;
	mul.wide.u32 	%rd83, %r332, 4;
	add.s64 	%rd84, %rd1, %rd83;
	ld.global.nc.f32 	%f179, [%rd84];
	sub.f32 	%f180, %f178, %f179;
	fma.rn.f32 	%f181, %f41, %f180, %f46;
	st.global.f32 	[%rd3+16], %f181;
	ld.global.nc.f32 	%f182, [%rd82+4];
	ld.global.nc.f32 	%f183, [%rd84+4];
	sub.f32 	%f184, %f182, %f183;
	fma.rn.f32 	%f185, %f41, %f184, %f47;
	st.global.f32 	[%rd3+20], %f185;
$L__BB5_107:
	ret;

}
	// .globl	_Z11kernel_gridILj3ELj4EEvPKfS1_PKiPfjjjbS4_
.visible .entry _Z11kernel_gridILj3ELj4EEvPKfS1_PKiPfjjjbS4_(
	.param .u64 .ptr .align 1 _Z11kernel_gridILj3ELj4EEvPKfS1_PKiPfjjjbS4__param_0,
	.param .u64 .ptr .align 1 _Z11kernel_gridILj3ELj4EEvPKfS1_PKiPfjjjbS4__param_1,
	.param .u64 .ptr .align 1 _Z11kernel_gridILj3ELj4EEvPKfS1_PKiPfjjjbS4__param_2,
	.param .u64 .ptr .align 1 _Z11kernel_gridILj3ELj4EEvPKfS1_PKiPfjjjbS4__param_3,
	.param .u32 _Z11kernel_gridILj3ELj4EEvPKfS1_PKiPfjjjbS4__param_4,
	.param .u32 _Z11kernel_gridILj3ELj4EEvPKfS1_PKiPfjjjbS4__param_5,
	.param .u32 _Z11kernel_gridILj3ELj4EEvPKfS1_PKiPfjjjbS4__param_6,
	.param .u8 _Z11kernel_gridILj3ELj4EEvPKfS1_PKiPfjjjbS4__param_7,
	.param .u64 .ptr .align 1 _Z11kernel_gridILj3ELj4EEvPKfS1_PKiPfjjjbS4__param_8
)
{
	.reg .pred 	%p<99>;
	.reg .b16 	%rs<2>;
	.reg .b32 	%r<389>;
	.reg .b32 	%f<323>;
	.reg .b64 	%rd<86>;

	ld.param.u64 	%rd4, [_Z11kernel_gridILj3ELj4EEvPKfS1_PKiPfjjjbS4__param_0];
	ld.param.u64 	%rd5, [_Z11kernel_gridILj3ELj4EEvPKfS1_PKiPfjjjbS4__param_1];
	ld.param.u64 	%rd6, [_Z11kernel_gridILj3ELj4EEvPKfS1_PKiPfjjjbS4__param_2];
	ld.param.u64 	%rd7, [_Z11kernel_gridILj3ELj4EEvPKfS1_PKiPfjjjbS4__param_3];
	ld.param.u32 	%r226, [_Z11kernel_gridILj3ELj4EEvPKfS1_PKiPfjjjbS4__param_4];
	ld.param.u32 	%r224, [_Z11kernel_gridILj3ELj4EEvPKfS1_PKiPfjjjbS4__param_5];
	ld.param.u32 	%r225, [_Z11kernel_gridILj3ELj4EEvPKfS1_PKiPfjjjbS4__param_6];
	ld.param.s8 	%rs1, [_Z11kernel_gridILj3ELj4EEvPKfS1_PKiPfjjjbS4__param_7];
	mov.u32 	%r227, %ctaid.x;
	mov.u32 	%r228, %ntid.x;
	mov.u32 	%r229, %tid.x;
	mad.lo.s32 	%r1, %r227, %r228, %r229;
	setp.ge.u32 	%p1, %r1, %r226;
	@%p1 bra 	$L__BB6_107;
	cvta.to.global.u64 	%rd9, %rd4;
	cvta.to.global.u64 	%rd10, %rd6;
	cvta.to.global.u64 	%rd11, %rd5;
	mov.u32 	%r2, %ctaid.y;
	mul.wide.u32 	%rd12, %r2, 4;
	add.s64 	%rd13, %rd10, %rd12;
	ld.global.nc.u32 	%r232, [%rd13];
	shl.b32 	%r233, %r232, 2;
	mul.wide.u32 	%rd14, %r233, 4;
	add.s64 	%rd1, %rd11, %rd14;
	ld.global.nc.u32 	%r234, [%rd13+4];
	sub.s32 	%r3, %r234, %r232;
	cvt.rn.f32.u32 	%f78, %r2;
	ex2.approx.f32 	%f79, %f78;
	cvt.rn.f32.u32 	%f80, %r225;
	fma.rn.f32 	%f1, %f79, %f80, 0fBF800000;
	cvt.rpi.f32.f32 	%f81, %f1;
	cvt.rzi.u32.f32 	%r235, %f81;
	mul.lo.s32 	%r236, %r1, 3;
	mul.wide.u32 	%rd15, %r236, 4;
	add.s64 	%rd16, %rd9, %rd15;
	ld.global.nc.f32 	%f82, [%rd16];
	fma.rn.f32 	%f83, %f1, %f82, 0f3F000000;
	cvt.rmi.f32.f32 	%f84, %f83;
	cvt.rzi.u32.f32 	%r383, %f84;
	cvt.rn.f32.u32 	%f85, %r383;
	sub.f32 	%f2, %f83, %f85;
	ld.global.nc.f32 	%f86, [%rd16+4];
	fma.rn.f32 	%f87, %f1, %f86, 0f3F000000;
	cvt.rmi.f32.f32 	%f88, %f87;
	cvt.rzi.u32.f32 	%r5, %f88;
	cvt.rn.f32.u32 	%f89, %r5;
	sub.f32 	%f3, %f87, %f89;
	ld.global.nc.f32 	%f90, [%rd16+8];
	fma.rn.f32 	%f91, %f1, %f90, 0f3F000000;
	cvt.rmi.f32.f32 	%f92, %f91;
	cvt.rzi.u32.f32 	%r6, %f92;
	cvt.rn.f32.u32 	%f93, %r6;
	sub.f32 	%f4, %f91, %f93;
	setp.eq.s32 	%p2, %r3, 0;
	add.s32 	%r7, %r235, 2;
	mov.f32 	%f94, 0f3F800000;
	sub.f32 	%f5, %f94, %f2;
	sub.f32 	%f6, %f94, %f3;
	sub.f32 	%f7, %f94, %f4;
	mov.b32 	%r334, 0;
	mov.b32 	%r333, 1;
	@%p2 bra 	$L__BB6_5;
	setp.gt.u32 	%p3, %r7, %r3;
	mov.u32 	%r333, %r7;
	mov.u32 	%r334, %r383;
	@%p3 bra 	$L__BB6_5;
	mad.lo.s32 	%r334, %r5, %r7, %r383;
	mul.lo.s32 	%r333, %r7, %r7;
	setp.gt.u32 	%p4, %r333, %r3;
	@%p4 bra 	$L__BB6_5;
	mad.lo.s32 	%r334, %r6, %r333, %r334;
	mul.lo.s32 	%r333, %r333, %r7;
$L__BB6_5:
	mul.f32 	%f95, %f5, %f6;
	mul.f32 	%f96, %f95, %f7;
	setp.eq.s32 	%p5, %r3, 0;
	setp.gt.u32 	%p6, %r333, %r3;
	mul.lo.s32 	%r14, %r5, 19349663;
	mul.lo.s32 	%r15, %r6, 83492791;
	xor.b32  	%r16, %r14, %r15;
	xor.b32  	%r17, %r16, %r383;
	selp.b32 	%r239, %r17, %r334, %p6;
	rem.u32 	%r240, %r239, %r3;
	shl.b32 	%r241, %r240, 2;
	mul.wide.u32 	%rd17, %r241, 4;
	add.s64 	%rd18, %rd1, %rd17;
	ld.global.nc.f32 	%f97, [%rd18];
	shl.b32 	%r242, %r2, 2;
	mul.lo.s32 	%r243, %r1, %r224;
	shl.b32 	%r244, %r243, 2;
	add.s32 	%r245, %r244, %r242;
	cvta.to.global.u64 	%rd19, %rd7;
	mul.wide.u32 	%rd20, %r245, 4;
	add.s64 	%rd2, %rd19, %rd20;
	ld.global.f32 	%f98, [%rd2];
	fma.rn.f32 	%f8, %f96, %f97, %f98;
	ld.global.nc.f32 	%f99, [%rd18+4];
	ld.global.f32 	%f100, [%rd2+4];
	fma.rn.f32 	%f9, %f96, %f99, %f100;
	ld.global.nc.f32 	%f101, [%rd18+8];
	ld.global.f32 	%f102, [%rd2+8];
	fma.rn.f32 	%f10, %f96, %f101, %f102;
	ld.global.nc.f32 	%f103, [%rd18+12];
	ld.global.f32 	%f104, [%rd2+12];
	fma.rn.f32 	%f11, %f96, %f103, %f104;
	add.s32 	%r387, %r383, 1;
	mov.b32 	%r336, 0;
	mov.b32 	%r335, 1;
	@%p5 bra 	$L__BB6_9;
	setp.gt.u32 	%p7, %r7, %r3;
	mov.u32 	%r335, %r7;
	mov.u32 	%r336, %r387;
	@%p7 bra 	$L__BB6_9;
	mad.lo.s32 	%r336, %r5, %r7, %r387;
	mul.lo.s32 	%r335, %r7, %r7;
	setp.gt.u32 	%p8, %r335, %r3;
	@%p8 bra 	$L__BB6_9;
	mad.lo.s32 	%r336, %r6, %r335, %r336;
	mul.lo.s32 	%r335, %r335, %r7;
$L__BB6_9:
	mul.f32 	%f105, %f2, %f6;
	mul.f32 	%f106, %f105, %f7;
	setp.gt.u32 	%p10, %r335, %r3;
	xor.b32  	%r25, %r16, %r387;
	selp.b32 	%r248, %r25, %r336, %p10;
	rem.u32 	%r249, %r248, %r3;
	shl.b32 	%r250, %r249, 2;
	mul.wide.u32 	%rd21, %r250, 4;
	add.s64 	%rd22, %rd1, %rd21;
	ld.global.nc.f32 	%f107, [%rd22];
	fma.rn.f32 	%f12, %f106, %f107, %f8;
	ld.global.nc.f32 	%f108, [%rd22+4];
	fma.rn.f32 	%f13, %f106, %f108, %f9;
	st.global.f32 	[%rd2+4], %f13;
	ld.global.nc.f32 	%f109, [%rd22+8];
	fma.rn.f32 	%f14, %f106, %f109, %f10;
	ld.global.nc.f32 	%f110, [%rd22+12];
	fma.rn.f32 	%f15, %f106, %f110, %f11;
	add.s32 	%r26, %r5, 1;
	mov.b32 	%r338, 0;
	mov.b32 	%r337, 1;
	@%p5 bra 	$L__BB6_13;
	setp.gt.u32 	%p11, %r7, %r3;
	mov.u32 	%r337, %r7;
	mov.u32 	%r338, %r383;
	@%p11 bra 	$L__BB6_13;
	mad.lo.s32 	%r338, %r26, %r7, %r383;
	mul.lo.s32 	%r337, %r7, %r7;
	setp.gt.u32 	%p12, %r337, %r3;
	@%p12 bra 	$L__BB6_13;
	mad.lo.s32 	%r338, %r6, %r337, %r338;
	mul.lo.s32 	%r337, %r337, %r7;
$L__BB6_13:
	mul.f32 	%f111, %f5, %f3;
	mul.f32 	%f112, %f111, %f7;
	setp.gt.u32 	%p14, %r337, %r3;
	add.s32 	%r33, %r14, 19349663;
	xor.b32  	%r34, %r33, %r15;
	xor.b32  	%r35, %r34, %r383;
	selp.b32 	%r253, %r35, %r338, %p14;
	rem.u32 	%r254, %r253, %r3;
	shl.b32 	%r255, %r254, 2;
	mul.wide.u32 	%rd23, %r255, 4;
	add.s64 	%rd24, %rd1, %rd23;
	ld.global.nc.f32 	%f113, [%rd24];
	fma.rn.f32 	%f16, %f112, %f113, %f12;
	st.global.f32 	[%rd2], %f16;
	ld.global.nc.f32 	%f114, [%rd24+4];
	fma.rn.f32 	%f17, %f112, %f114, %f13;
	ld.global.nc.f32 	%f115, [%rd24+8];
	fma.rn.f32 	%f18, %f112, %f115, %f14;
	ld.global.nc.f32 	%f116, [%rd24+12];
	fma.rn.f32 	%f19, %f112, %f116, %f15;
	mov.b32 	%r340, 0;
	mov.b32 	%r339, 1;
	@%p5 bra 	$L__BB6_17;
	setp.gt.u32 	%p15, %r7, %r3;
	mov.u32 	%r339, %r7;
	mov.u32 	%r340, %r387;
	@%p15 bra 	$L__BB6_17;
	mad.lo.s32 	%r340, %r26, %r7, %r387;
	mul.lo.s32 	%r339, %r7, %r7;
	setp.gt.u32 	%p16, %r339, %r3;
	@%p16 bra 	$L__BB6_17;
	mad.lo.s32 	%r340, %r6, %r339, %r340;
	mul.lo.s32 	%r339, %r339, %r7;
$L__BB6_17:
	mul.f32 	%f117, %f2, %f3;
	mul.f32 	%f118, %f117, %f7;
	setp.gt.u32 	%p18, %r339, %r3;
	xor.b32  	%r42, %r34, %r387;
	selp.b32 	%r258, %r42, %r340, %p18;
	rem.u32 	%r259, %r258, %r3;
	shl.b32 	%r260, %r259, 2;
	mul.wide.u32 	%rd25, %r260, 4;
	add.s64 	%rd26, %rd1, %rd25;
	ld.global.nc.f32 	%f119, [%rd26];
	fma.rn.f32 	%f20, %f118, %f119, %f16;
	ld.global.nc.f32 	%f120, [%rd26+4];
	fma.rn.f32 	%f21, %f118, %f120, %f17;
	ld.global.nc.f32 	%f121, [%rd26+8];
	fma.rn.f32 	%f22, %f118, %f121, %f18;
	ld.global.nc.f32 	%f122, [%rd26+12];
	fma.rn.f32 	%f23, %f118, %f122, %f19;
	add.s32 	%r43, %r6, 1;
	mov.b32 	%r342, 0;
	mov.b32 	%r341, 1;
	@%p5 bra 	$L__BB6_21;
	setp.gt.u32 	%p19, %r7, %r3;
	mov.u32 	%r341, %r7;
	mov.u32 	%r342, %r383;
	@%p19 bra 	$L__BB6_21;
	mad.lo.s32 	%r342, %r5, %r7, %r383;
	mul.lo.s32 	%r341, %r7, %r7;
	setp.gt.u32 	%p20, %r341, %r3;
	@%p20 bra 	$L__BB6_21;
	mad.lo.s32 	%r342, %r43, %r341, %r342;
	mul.lo.s32 	%r341, %r341, %r7;
$L__BB6_21:
	mul.f32 	%f123, %f5, %f6;
	mul.f32 	%f124, %f123, %f4;
	setp.gt.u32 	%p22, %r341, %r3;
	add.s32 	%r50, %r15, 83492791;
	xor.b32  	%r51, %r14, %r50;
	xor.b32  	%r52, %r51, %r383;
	selp.b32 	%r263, %r52, %r342, %p22;
	rem.u32 	%r264, %r263, %r3;
	shl.b32 	%r265, %r264, 2;
	mul.wide.u32 	%rd27, %r265, 4;
	add.s64 	%rd28, %rd1, %rd27;
	ld.global.nc.f32 	%f125, [%rd28];
	fma.rn.f32 	%f24, %f124, %f125, %f20;
	ld.global.nc.f32 	%f126, [%rd28+4];
	fma.rn.f32 	%f25, %f124, %f126, %f21;
	ld.global.nc.f32 	%f127, [%rd28+8];
	fma.rn.f32 	%f26, %f124, %f127, %f22;
	ld.global.nc.f32 	%f128, [%rd28+12];
	fma.rn.f32 	%f27, %f124, %f128, %f23;
	mov.b32 	%r344, 0;
	mov.b32 	%r343, 1;
	@%p5 bra 	$L__BB6_25;
	setp.gt.u32 	%p23, %r7, %r3;
	mov.u32 	%r343, %r7;
	mov.u32 	%r344, %r387;
	@%p23 bra 	$L__BB6_25;
	mad.lo.s32 	%r344, %r5, %r7, %r387;
	mul.lo.s32 	%r343, %r7, %r7;
	setp.gt.u32 	%p24, %r343, %r3;
	@%p24 bra 	$L__BB6_25;
	mad.lo.s32 	%r344, %r43, %r343, %r344;
	mul.lo.s32 	%r343, %r343, %r7;
$L__BB6_25:
	mul.f32 	%f129, %f2, %f6;
	mul.f32 	%f130, %f129, %f4;
	setp.gt.u32 	%p26, %r343, %r3;
	xor.b32  	%r59, %r51, %r387;
	selp.b32 	%r268, %r59, %r344, %p26;
	rem.u32 	%r269, %r268, %r3;
	shl.b32 	%r270, %r269, 2;
	mul.wide.u32 	%rd29, %r270, 4;
	add.s64 	%rd30, %rd1, %rd29;
	ld.global.nc.f32 	%f131, [%rd30];
	fma.rn.f32 	%f28, %f130, %f131, %f24;
	ld.global.nc.f32 	%f132, [%rd30+4];
	fma.rn.f32 	%f29, %f130, %f132, %f25;
	ld.global.nc.f32 	%f133, [%rd30+8];
	fma.rn.f32 	%f30, %f130, %f133, %f26;
	ld.global.nc.f32 	%f134, [%rd30+12];
	fma.rn.f32 	%f31, %f130, %f134, %f27;
	mov.b32 	%r346, 0;
	mov.b32 	%r345, 1;
	@%p5 bra 	$L__BB6_29;
	setp.gt.u32 	%p27, %r7, %r3;
	mov.u32 	%r345, %r7;
	mov.u32 	%r346, %r383;
	@%p27 bra 	$L__BB6_29;
	mad.lo.s32 	%r346, %r26, %r7, %r383;
	mul.lo.s32 	%r345, %r7, %r7;
	setp.gt.u32 	%p28, %r345, %r3;
	@%p28 bra 	$L__BB6_29;
	mad.lo.s32 	%r346, %r43, %r345, %r346;
	mul.lo.s32 	%r345, %r345, %r7;
$L__BB6_29:
	mul.f32 	%f135, %f5, %f3;
	mul.f32 	%f136, %f135, %f4;
	setp.gt.u32 	%p30, %r345, %r3;
	xor.b32  	%r66, %r33, %r50;
	xor.b32  	%r67, %r66, %r383;
	selp.b32 	%r273, %r67, %r346, %p30;
	rem.u32 	%r274, %r273, %r3;
	shl.b32 	%r275, %r274, 2;
	mul.wide.u32 	%rd31, %r275, 4;
	add.s64 	%rd32, %rd1, %rd31;
	ld.global.nc.f32 	%f137, [%rd32];
	fma.rn.f32 	%f32, %f136, %f137, %f28;
	ld.global.nc.f32 	%f138, [%rd32+4];
	fma.rn.f32 	%f33, %f136, %f138, %f29;
	ld.global.nc.f32 	%f139, [%rd32+8];
	fma.rn.f32 	%f34, %f136, %f139, %f30;
	ld.global.nc.f32 	%f140, [%rd32+12];
	fma.rn.f32 	%f35, %f136, %f140, %f31;
	mov.b32 	%r348, 0;
	mov.b32 	%r347, 1;
	@%p5 bra 	$L__BB6_33;
	setp.gt.u32 	%p31, %r7, %r3;
	mov.u32 	%r347, %r7;
	mov.u32 	%r348, %r387;
	@%p31 bra 	$L__BB6_33;
	mad.lo.s32 	%r348, %r26, %r7, %r387;
	mul.lo.s32 	%r347, %r7, %r7;
	setp.gt.u32 	%p32, %r347, %r3;
	@%p32 bra 	$L__BB6_33;
	mad.lo.s32 	%r348, %r43, %r347, %r348;
	mul.lo.s32 	%r347, %r347, %r7;
$L__BB6_33:
	mul.f32 	%f141, %f2, %f3;
	mul.f32 	%f142, %f141, %f4;
	setp.gt.u32 	%p33, %r347, %r3;
	xor.b32  	%r74, %r66, %r387;
	selp.b32 	%r276, %r74, %r348, %p33;
	rem.u32 	%r277, %r276, %r3;
	shl.b32 	%r278, %r277, 2;
	mul.wide.u32 	%rd33, %r278, 4;
	add.s64 	%rd34, %rd1, %rd33;
	ld.global.nc.f32 	%f143, [%rd34];
	fma.rn.f32 	%f144, %f142, %f143, %f32;
	st.global.f32 	[%rd2], %f144;
	ld.global.nc.f32 	%f145, [%rd34+4];
	fma.rn.f32 	%f146, %f142, %f145, %f33;
	st.global.f32 	[%rd2+4], %f146;
	ld.global.nc.f32 	%f147, [%rd34+8];
	fma.rn.f32 	%f148, %f142, %f147, %f34;
	st.global.f32 	[%rd2+8], %f148;
	ld.global.nc.f32 	%f149, [%rd34+12];
	fma.rn.f32 	%f150, %f142, %f149, %f35;
	st.global.f32 	[%rd2+12], %f150;
	setp.eq.s16 	%p34, %rs1, 0;
	@%p34 bra 	$L__BB6_107;
	mul.lo.s32 	%r280, %r2, 12;
	mad.lo.s32 	%r75, %r243, 12, %r280;
	mul.f32 	%f36, %f1, %f5;
	setp.gt.u32 	%p35, %r7, %r3;
	mov.u32 	%r349, %r383;
	@%p35 bra 	$L__BB6_37;
	mul.lo.s32 	%r76, %r7, %r7;
	setp.gt.u32 	%p36, %r76, %r3;
	@%p36 bra 	$L__BB6_37;
	mad.lo.s32 	%r349, %r6, %r76, %r383;
$L__BB6_37:
	rem.u32 	%r81, %r349, %r3;
	mov.u32 	%r350, %r387;
	@%p35 bra 	$L__BB6_40;
	mul.lo.s32 	%r82, %r7, %r7;
	setp.gt.u32 	%p38, %r82, %r3;
	@%p38 bra 	$L__BB6_40;
	mad.lo.s32 	%r350, %r6, %r82, %r387;
$L__BB6_40:
	ld.param.u64 	%rd85, [_Z11kernel_gridILj3ELj4EEvPKfS1_PKiPfjjjbS4__param_8];
	mul.f32 	%f151, %f36, %f7;
	rem.u32 	%r281, %r350, %r3;
	shl.b32 	%r282, %r281, 2;
	mul.wide.u32 	%rd35, %r282, 4;
	add.s64 	%rd36, %rd1, %rd35;
	ld.global.nc.f32 	%f152, [%rd36];
	shl.b32 	%r283, %r81, 2;
	mul.wide.u32 	%rd37, %r283, 4;
	add.s64 	%rd38, %rd1, %rd37;
	ld.global.nc.f32 	%f153, [%rd38];
	sub.f32 	%f154, %f152, %f153;
	cvta.to.global.u64 	%rd39, %rd85;
	mul.wide.u32 	%rd40, %r75, 4;
	add.s64 	%rd3, %rd39, %rd40;
	ld.global.f32 	%f155, [%rd3];
	fma.rn.f32 	%f37, %f151, %f154, %f155;
	ld.global.nc.f32 	%f156, [%rd36+4];
	ld.global.nc.f32 	%f157, [%rd38+4];
	sub.f32 	%f158, %f156, %f157;
	ld.global.f32 	%f159, [%rd3+4];
	fma.rn.f32 	%f38, %f151, %f158, %f159;
	ld.global.nc.f32 	%f160, [%rd36+8];
	ld.global.nc.f32 	%f161, [%rd38+8];
	sub.f32 	%f162, %f160, %f161;
	ld.global.f32 	%f163, [%rd3+8];
	fma.rn.f32 	%f39, %f151, %f162, %f163;
	ld.global.nc.f32 	%f164, [%rd36+12];
	ld.global.nc.f32 	%f165, [%rd38+12];
	sub.f32 	%f166, %f164, %f165;
	ld.global.f32 	%f167, [%rd3+12];
	fma.rn.f32 	%f40, %f151, %f166, %f167;
	mul.f32 	%f41, %f1, %f2;
	mov.u32 	%r351, %r383;
	@%p35 bra 	$L__BB6_43;
	mul.lo.s32 	%r87, %r7, %r7;
	setp.gt.u32 	%p40, %r87, %r3;
	@%p40 bra 	$L__BB6_43;
	mad.lo.s32 	%r351, %r6, %r87, %r383;
$L__BB6_43:
	rem.u32 	%r92, %r351, %r3;
	mov.u32 	%r352, %r387;
	@%p35 bra 	$L__BB6_46;
	mul.lo.s32 	%r93, %r7, %r7;
	setp.gt.u32 	%p42, %r93, %r3;
	@%p42 bra 	$L__BB6_46;
	mad.lo.s32 	%r352, %r6, %r93, %r387;
$L__BB6_46:
	mul.f32 	%f168, %f41, %f7;
	rem.u32 	%r284, %r352, %r3;
	shl.b32 	%r285, %r284, 2;
	mul.wide.u32 	%rd41, %r285, 4;
	add.s64 	%rd42, %rd1, %rd41;
	ld.global.nc.f32 	%f169, [%rd42];
	shl.b32 	%r286, %r92, 2;
	mul.wide.u32 	%rd43, %r286, 4;
	add.s64 	%rd44, %rd1, %rd43;
	ld.global.nc.f32 	%f170, [%rd44];
	sub.f32 	%f171, %f169, %f170;
	fma.rn.f32 	%f42, %f168, %f171, %f37;
	ld.global.nc.f32 	%f172, [%rd42+4];
	ld.global.nc.f32 	%f173, [%rd44+4];
	sub.f32 	%f174, %f172, %f173;
	fma.rn.f32 	%f43, %f168, %f174, %f38;
	ld.global.nc.f32 	%f175, [%rd42+8];
	ld.global.nc.f32 	%f176, [%rd44+8];
	sub.f32 	%f177, %f175, %f176;
	fma.rn.f32 	%f44, %f168, %f177, %f39;
	ld.global.nc.f32 	%f178, [%rd42+12];
	ld.global.nc.f32 	%f179, [%rd44+12];
	sub.f32 	%f180, %f178, %f179;
	fma.rn.f32 	%f45, %f168, %f180, %f40;
	mov.u32 	%r353, %r383;
	@%p35 bra 	$L__BB6_49;
	mul.lo.s32 	%r98, %r7, %r7;
	setp.gt.u32 	%p44, %r98, %r3;
	@%p44 bra 	$L__BB6_49;
	mad.lo.s32 	%r353, %r43, %r98, %r383;
$L__BB6_49:
	rem.u32 	%r103, %r353, %r3;
	mov.u32 	%r354, %r387;
	@%p35 bra 	$L__BB6_52;
	mul.lo.s32 	%r104, %r7, %r7;
	setp.gt.u32 	%p46, %r104, %r3;
	@%p46 bra 	$L__BB6_52;
	mad.lo.s32 	%r354, %r43, %r104, %r387;
$L__BB6_52:
	mul.f32 	%f181, %f36, %f4;
	rem.u32 	%r287, %r354, %r3;
	shl.b32 	%r288, %r287, 2;
	mul.wide.u32 	%rd45, %r288, 4;
	add.s64 	%rd46, %rd1, %rd45;
	ld.global.nc.f32 	%f182, [%rd46];
	shl.b32 	%r289, %r103, 2;
	mul.wide.u32 	%rd47, %r289, 4;
	add.s64 	%rd48, %rd1, %rd47;
	ld.global.nc.f32 	%f183, [%rd48];
	sub.f32 	%f184, %f182, %f183;
	fma.rn.f32 	%f46, %f181, %f184, %f42;
	ld.global.nc.f32 	%f185, [%rd46+4];
	ld.global.nc.f32 	%f186, [%rd48+4];
	sub.f32 	%f187, %f185, %f186;
	fma.rn.f32 	%f47, %f181, %f187, %f43;
	ld.global.nc.f32 	%f188, [%rd46+8];
	ld.global.nc.f32 	%f189, [%rd48+8];
	sub.f32 	%f190, %f188, %f189;
	fma.rn.f32 	%f48, %f181, %f190, %f44;
	ld.global.nc.f32 	%f191, [%rd46+12];
	ld.global.nc.f32 	%f192, [%rd48+12];
	sub.f32 	%f193, %f191, %f192;
	fma.rn.f32 	%f49, %f181, %f193, %f45;
	mov.u32 	%r355, %r383;
	@%p35 bra 	$L__BB6_55;
	mul.lo.s32 	%r109, %r7, %r7;
	setp.gt.u32 	%p48, %r109, %r3;
	@%p48 bra 	$L__BB6_55;
	mad.lo.s32 	%r355, %r43, %r109, %r383;
$L__BB6_55:
	rem.u32 	%r114, %r355, %r3;
	mov.u32 	%r356, %r387;
	@%p35 bra 	$L__BB6_58;
	mul.lo.s32 	%r115, %r7, %r7;
	setp.gt.u32 	%p50, %r115, %r3;
	@%p50 bra 	$L__BB6_58;
	mad.lo.s32 	%r356, %r43, %r115, %r387;
$L__BB6_58:
	mul.f32 	%f194, %f41, %f4;
	rem.u32 	%r290, %r356, %r3;
	shl.b32 	%r291, %r290, 2;
	mul.wide.u32 	%rd49, %r291, 4;
	add.s64 	%rd50, %rd1, %rd49;
	ld.global.nc.f32 	%f195, [%rd50];
	shl.b32 	%r292, %r114, 2;
	mul.wide.u32 	%rd51, %r292, 4;
	add.s64 	%rd52, %rd1, %rd51;
	ld.global.nc.f32 	%f196, [%rd52];
	sub.f32 	%f197, %f195, %f196;
	fma.rn.f32 	%f198, %f194, %f197, %f46;
	st.global.f32 	[%rd3], %f198;
	ld.global.nc.f32 	%f199, [%rd50+4];
	ld.global.nc.f32 	%f200, [%rd52+4];
	sub.f32 	%f201, %f199, %f200;
	fma.rn.f32 	%f202, %f194, %f201, %f47;
	st.global.f32 	[%rd3+4], %f202;
	ld.global.nc.f32 	%f203, [%rd50+8];
	ld.global.nc.f32 	%f204, [%rd52+8];
	sub.f32 	%f205, %f203, %f204;
	fma.rn.f32 	%f206, %f194, %f205, %f48;
	st.global.f32 	[%rd3+8], %f206;
	ld.global.nc.f32 	%f207, [%rd50+12];
	ld.global.nc.f32 	%f208, [%rd52+12];
	sub.f32 	%f209, %f207, %f208;
	fma.rn.f32 	%f210, %f194, %f209, %f49;
	st.global.f32 	[%rd3+12], %f210;
	mul.f32 	%f50, %f36, %f6;
	mov.u32 	%r357, %r383;
	mov.u32 	%r358, %r7;
	@%p35 bra 	$L__BB6_61;
	mad.lo.s32 	%r357, %r5, %r7, %r383;
	mul.lo.s32 	%r358, %r7, %r7;
	setp.gt.u32 	%p52, %r358, %r3;
	@%p52 bra 	$L__BB6_61;
	mad.lo.s32 	%r357, %r43, %r358, %r357;
	mul.lo.s32 	%r358, %r358, %r7;
$L__BB6_61:
	setp.gt.u32 	%p54, %r358, %r3;
	selp.b32 	%r293, %r52, %r357, %p54;
	rem.u32 	%r126, %r293, %r3;
	mov.u32 	%r359, %r383;
	mov.u32 	%r360, %r7;
	@%p35 bra 	$L__BB6_64;
	mad.lo.s32 	%r359, %r26, %r7, %r383;
	mul.lo.s32 	%r360, %r7, %r7;
	setp.gt.u32 	%p55, %r360, %r3;
	@%p55 bra 	$L__BB6_64;
	mad.lo.s32 	%r359, %r43, %r360, %r359;
	mul.lo.s32 	%r360, %r360, %r7;
$L__BB6_64:
	setp.gt.u32 	%p57, %r360, %r3;
	selp.b32 	%r294, %r67, %r359, %p57;
	rem.u32 	%r295, %r294, %r3;
	shl.b32 	%r296, %r295, 2;
	mul.wide.u32 	%rd53, %r296, 4;
	add.s64 	%rd54, %rd1, %rd53;
	ld.global.nc.f32 	%f211, [%rd54];
	shl.b32 	%r297, %r126, 2;
	mul.wide.u32 	%rd55, %r297, 4;
	add.s64 	%rd56, %rd1, %rd55;
	ld.global.nc.f32 	%f212, [%rd56];
	sub.f32 	%f213, %f211, %f212;
	ld.global.f32 	%f214, [%rd3+16];
	fma.rn.f32 	%f51, %f50, %f213, %f214;
	ld.global.nc.f32 	%f215, [%rd54+4];
	ld.global.nc.f32 	%f216, [%rd56+4];
	sub.f32 	%f217, %f215, %f216;
	ld.global.f32 	%f218, [%rd3+20];
	fma.rn.f32 	%f52, %f50, %f217, %f218;
	ld.global.nc.f32 	%f219, [%rd54+8];
	ld.global.nc.f32 	%f220, [%rd56+8];
	sub.f32 	%f221, %f219, %f220;
	ld.global.f32 	%f222, [%rd3+24];
	fma.rn.f32 	%f53, %f50, %f221, %f222;
	ld.global.nc.f32 	%f223, [%rd54+12];
	ld.global.nc.f32 	%f224, [%rd56+12];
	sub.f32 	%f225, %f223, %f224;
	ld.global.f32 	%f226, [%rd3+28];
	fma.rn.f32 	%f54, %f50, %f225, %f226;
	mul.f32 	%f55, %f41, %f6;
	mov.u32 	%r361, %r387;
	mov.u32 	%r362, %r7;
	@%p35 bra 	$L__BB6_67;
	mad.lo.s32 	%r361, %r5, %r7, %r387;
	mul.lo.s32 	%r362, %r7, %r7;
	setp.gt.u32 	%p58, %r362, %r3;
	@%p58 bra 	$L__BB6_67;
	mad.lo.s32 	%r361, %r43, %r362, %r361;
	mul.lo.s32 	%r362, %r362, %r7;
$L__BB6_67:
	setp.gt.u32 	%p60, %r362, %r3;
	selp.b32 	%r298, %r59, %r361, %p60;
	rem.u32 	%r139, %r298, %r3;
	mov.u32 	%r363, %r387;
	mov.u32 	%r364, %r7;
	@%p35 bra 	$L__BB6_70;
	mad.lo.s32 	%r363, %r26, %r7, %r387;
	mul.lo.s32 	%r364, %r7, %r7;
	setp.gt.u32 	%p61, %r364, %r3;
	@%p61 bra 	$L__BB6_70;
	mad.lo.s32 	%r363, %r43, %r364, %r363;
	mul.lo.s32 	%r364, %r364, %r7;
$L__BB6_70:
	setp.gt.u32 	%p63, %r364, %r3;
	selp.b32 	%r299, %r74, %r363, %p63;
	rem.u32 	%r300, %r299, %r3;
	shl.b32 	%r301, %r300, 2;
	mul.wide.u32 	%rd57, %r301, 4;
	add.s64 	%rd58, %rd1, %rd57;
	ld.global.nc.f32 	%f227, [%rd58];
	shl.b32 	%r302, %r139, 2;
	mul.wide.u32 	%rd59, %r302, 4;
	add.s64 	%rd60, %rd1, %rd59;
	ld.global.nc.f32 	%f228, [%rd60];
	sub.f32 	%f229, %f227, %f228;
	fma.rn.f32 	%f56, %f55, %f229, %f51;
	ld.global.nc.f32 	%f230, [%rd58+4];
	ld.global.nc.f32 	%f231, [%rd60+4];
	sub.f32 	%f232, %f230, %f231;
	fma.rn.f32 	%f57, %f55, %f232, %f52;
	ld.global.nc.f32 	%f233, [%rd58+8];
	ld.global.nc.f32 	%f234, [%rd60+8];
	sub.f32 	%f235, %f233, %f234;
	fma.rn.f32 	%f58, %f55, %f235, %f53;
	ld.global.nc.f32 	%f236, [%rd58+12];
	ld.global.nc.f32 	%f237, [%rd60+12];
	sub.f32 	%f238, %f236, %f237;
	fma.rn.f32 	%f59, %f55, %f238, %f54;
	mul.f32 	%f60, %f36, %f3;
	mov.u32 	%r365, %r383;
	mov.u32 	%r366, %r7;
	@%p35 bra 	$L__BB6_73;
	mad.lo.s32 	%r365, %r5, %r7, %r383;
	mul.lo.s32 	%r366, %r7, %r7;
	setp.gt.u32 	%p64, %r366, %r3;
	@%p64 bra 	$L__BB6_73;
	mad.lo.s32 	%r365, %r43, %r366, %r365;
	mul.lo.s32 	%r366, %r366, %r7;
$L__BB6_73:
	setp.gt.u32 	%p66, %r366, %r3;
	selp.b32 	%r303, %r52, %r365, %p66;
	rem.u32 	%r152, %r303, %r3;
	mov.u32 	%r367, %r383;
	mov.u32 	%r368, %r7;
	@%p35 bra 	$L__BB6_76;
	mad.lo.s32 	%r367, %r26, %r7, %r383;
	mul.lo.s32 	%r368, %r7, %r7;
	setp.gt.u32 	%p67, %r368, %r3;
	@%p67 bra 	$L__BB6_76;
	mad.lo.s32 	%r367, %r43, %r368, %r367;
	mul.lo.s32 	%r368, %r368, %r7;
$L__BB6_76:
	setp.gt.u32 	%p69, %r368, %r3;
	selp.b32 	%r304, %r67, %r367, %p69;
	rem.u32 	%r305, %r304, %r3;
	shl.b32 	%r306, %r305, 2;
	mul.wide.u32 	%rd61, %r306, 4;
	add.s64 	%rd62, %rd1, %rd61;
	ld.global.nc.f32 	%f239, [%rd62];
	shl.b32 	%r307, %r152, 2;
	mul.wide.u32 	%rd63, %r307, 4;
	add.s64 	%rd64, %rd1, %rd63;
	ld.global.nc.f32 	%f240, [%rd64];
	sub.f32 	%f241, %f239, %f240;
	fma.rn.f32 	%f61, %f60, %f241, %f56;
	ld.global.nc.f32 	%f242, [%rd62+4];
	ld.global.nc.f32 	%f243, [%rd64+4];
	sub.f32 	%f244, %f242, %f243;
	fma.rn.f32 	%f62, %f60, %f244, %f57;
	ld.global.nc.f32 	%f245, [%rd62+8];
	ld.global.nc.f32 	%f246, [%rd64+8];
	sub.f32 	%f247, %f245, %f246;
	fma.rn.f32 	%f63, %f60, %f247, %f58;
	ld.global.nc.f32 	%f248, [%rd62+12];
	ld.global.nc.f32 	%f249, [%rd64+12];
	sub.f32 	%f250, %f248, %f249;
	fma.rn.f32 	%f64, %f60, %f250, %f59;
	mul.f32 	%f65, %f41, %f3;
	mov.u32 	%r369, %r387;
	mov.u32 	%r370, %r7;
	@%p35 bra 	$L__BB6_79;
	mad.lo.s32 	%r369, %r5, %r7, %r387;
	mul.lo.s32 	%r370, %r7, %r7;
	setp.gt.u32 	%p70, %r370, %r3;
	@%p70 bra 	$L__BB6_79;
	mad.lo.s32 	%r369, %r43, %r370, %r369;
	mul.lo.s32 	%r370, %r370, %r7;
$L__BB6_79:
	setp.gt.u32 	%p72, %r370, %r3;
	selp.b32 	%r308, %r59, %r369, %p72;
	rem.u32 	%r165, %r308, %r3;
	mov.u32 	%r371, %r387;
	mov.u32 	%r372, %r7;
	@%p35 bra 	$L__BB6_82;
	mad.lo.s32 	%r371, %r26, %r7, %r387;
	mul.lo.s32 	%r372, %r7, %r7;
	setp.gt.u32 	%p73, %r372, %r3;
	@%p73 bra 	$L__BB6_82;
	mad.lo.s32 	%r371, %r43, %r372, %r371;
	mul.lo.s32 	%r372, %r372, %r7;
$L__BB6_82:
	setp.gt.u32 	%p75, %r372, %r3;
	selp.b32 	%r309, %r74, %r371, %p75;
	rem.u32 	%r310, %r309, %r3;
	shl.b32 	%r311, %r310, 2;
	mul.wide.u32 	%rd65, %r311, 4;
	add.s64 	%rd66, %rd1, %rd65;
	ld.global.nc.f32 	%f251, [%rd66];
	shl.b32 	%r312, %r165, 2;
	mul.wide.u32 	%rd67, %r312, 4;
	add.s64 	%rd68, %rd1, %rd67;
	ld.global.nc.f32 	%f252, [%rd68];
	sub.f32 	%f253, %f251, %f252;
	fma.rn.f32 	%f254, %f65, %f253, %f61;
	st.global.f32 	[%rd3+16], %f254;
	ld.global.nc.f32 	%f255, [%rd66+4];
	ld.global.nc.f32 	%f256, [%rd68+4];
	sub.f32 	%f257, %f255, %f256;
	fma.rn.f32 	%f258, %f65, %f257, %f62;
	st.global.f32 	[%rd3+20], %f258;
	ld.global.nc.f32 	%f259, [%rd66+8];
	ld.global.nc.f32 	%f260, [%rd68+8];
	sub.f32 	%f261, %f259, %f260;
	fma.rn.f32 	%f262, %f65, %f261, %f63;
	st.global.f32 	[%rd3+24], %f262;
	ld.global.nc.f32 	%f263, [%rd66+12];
	ld.global.nc.f32 	%f264, [%rd68+12];
	sub.f32 	%f265, %f263, %f264;
	fma.rn.f32 	%f266, %f65, %f265, %f64;
	st.global.f32 	[%rd3+28], %f266;
	mov.u32 	%r373, %r383;
	mov.u32 	%r374, %r7;
	@%p35 bra 	$L__BB6_85;
	mad.lo.s32 	%r373, %r5, %r7, %r383;
	mul.lo.s32 	%r374, %r7, %r7;
	setp.gt.u32 	%p76, %r374, %r3;
	@%p76 bra 	$L__BB6_85;
	mad.lo.s32 	%r373, %r6, %r374, %r373;
	mul.lo.s32 	%r374, %r374, %r7;
$L__BB6_85:
	setp.gt.u32 	%p78, %r374, %r3;
	selp.b32 	%r313, %r17, %r373, %p78;
	rem.u32 	%r178, %r313, %r3;
	mov.u32 	%r375, %r383;
	mov.u32 	%r376, %r7;
	@%p35 bra 	$L__BB6_88;
	mad.lo.s32 	%r375, %r5, %r7, %r383;
	mul.lo.s32 	%r376, %r7, %r7;
	setp.gt.u32 	%p79, %r376, %r3;
	@%p79 bra 	$L__BB6_88;
	mad.lo.s32 	%r375, %r43, %r376, %r375;
	mul.lo.s32 	%r376, %r376, %r7;
$L__BB6_88:
	setp.gt.u32 	%p81, %r376, %r3;
	selp.b32 	%r314, %r52, %r375, %p81;
	rem.u32 	%r315, %r314, %r3;
	shl.b32 	%r316, %r315, 2;
	mul.wide.u32 	%rd69, %r316, 4;
	add.s64 	%rd70, %rd1, %rd69;
	ld.global.nc.f32 	%f267, [%rd70];
	shl.b32 	%r317, %r178, 2;
	mul.wide.u32 	%rd71, %r317, 4;
	add.s64 	%rd72, %rd1, %rd71;
	ld.global.nc.f32 	%f268, [%rd72];
	sub.f32 	%f269, %f267, %f268;
	ld.global.f32 	%f270, [%rd3+32];
	fma.rn.f32 	%f66, %f50, %f269, %f270;
	ld.global.nc.f32 	%f271, [%rd70+4];
	ld.global.nc.f32 	%f272, [%rd72+4];
	sub.f32 	%f273, %f271, %f272;
	ld.global.f32 	%f274, [%rd3+36];
	fma.rn.f32 	%f67, %f50, %f273, %f274;
	ld.global.nc.f32 	%f275, [%rd70+8];
	ld.global.nc.f32 	%f276, [%rd72+8];
	sub.f32 	%f277, %f275, %f276;
	ld.global.f32 	%f278, [%rd3+40];
	fma.rn.f32 	%f68, %f50, %f277, %f278;
	ld.global.nc.f32 	%f279, [%rd70+12];
	ld.global.nc.f32 	%f280, [%rd72+12];
	sub.f32 	%f281, %f279, %f280;
	ld.global.f32 	%f282, [%rd3+44];
	fma.rn.f32 	%f69, %f50, %f281, %f282;
	mov.u32 	%r377, %r387;
	mov.u32 	%r378, %r7;
	@%p35 bra 	$L__BB6_91;
	mad.lo.s32 	%r377, %r5, %r7, %r387;
	mul.lo.s32 	%r378, %r7, %r7;
	setp.gt.u32 	%p82, %r378, %r3;
	@%p82 bra 	$L__BB6_91;
	mad.lo.s32 	%r377, %r6, %r378, %r377;
	mul.lo.s32 	%r378, %r378, %r7;
$L__BB6_91:
	setp.gt.u32 	%p84, %r378, %r3;
	selp.b32 	%r318, %r25, %r377, %p84;
	rem.u32 	%r191, %r318, %r3;
	mov.u32 	%r379, %r387;
	mov.u32 	%r380, %r7;
	@%p35 bra 	$L__BB6_94;
	mad.lo.s32 	%r379, %r5, %r7, %r387;
	mul.lo.s32 	%r380, %r7, %r7;
	setp.gt.u32 	%p85, %r380, %r3;
	@%p85 bra 	$L__BB6_94;
	mad.lo.s32 	%r379, %r43, %r380, %r379;
	mul.lo.s32 	%r380, %r380, %r7;
$L__BB6_94:
	setp.gt.u32 	%p87, %r380, %r3;
	selp.b32 	%r319, %r59, %r379, %p87;
	rem.u32 	%r320, %r319, %r3;
	shl.b32 	%r321, %r320, 2;
	mul.wide.u32 	%rd73, %r321, 4;
	add.s64 	%rd74, %rd1, %rd73;
	ld.global.nc.f32 	%f283, [%rd74];
	shl.b32 	%r322, %r191, 2;
	mul.wide.u32 	%rd75, %r322, 4;
	add.s64 	%rd76, %rd1, %rd75;
	ld.global.nc.f32 	%f284, [%rd76];
	sub.f32 	%f285, %f283, %f284;
	fma.rn.f32 	%f70, %f55, %f285, %f66;
	ld.global.nc.f32 	%f286, [%rd74+4];
	ld.global.nc.f32 	%f287, [%rd76+4];
	sub.f32 	%f288, %f286, %f287;
	fma.rn.f32 	%f71, %f55, %f288, %f67;
	ld.global.nc.f32 	%f289, [%rd74+8];
	ld.global.nc.f32 	%f290, [%rd76+8];
	sub.f32 	%f291, %f289, %f290;
	fma.rn.f32 	%f72, %f55, %f291, %f68;
	ld.global.nc.f32 	%f292, [%rd74+12];
	ld.global.nc.f32 	%f293, [%rd76+12];
	sub.f32 	%f294, %f292, %f293;
	fma.rn.f32 	%f73, %f55, %f294, %f69;
	mov.u32 	%r381, %r383;
	mov.u32 	%r382, %r7;
	@%p35 bra 	$L__BB6_97;
	mad.lo.s32 	%r381, %r26, %r7, %r383;
	mul.lo.s32 	%r382, %r7, %r7;
	setp.gt.u32 	%p88, %r382, %r3;
	@%p88 bra 	$L__BB6_97;
	mad.lo.s32 	%r381, %r6, %r382, %r381;
	mul.lo.s32 	%r382, %r382, %r7;
$L__BB6_97:
	setp.gt.u32 	%p89, %r7, %r3;
	setp.gt.u32 	%p90, %r382, %r3;
	selp.b32 	%r323, %r35, %r381, %p90;
	rem.u32 	%r204, %r323, %r3;
	mov.u32 	%r384, %r7;
	@%p89 bra 	$L__BB6_100;
	mad.lo.s32 	%r383, %r26, %r7, %r383;
	mul.lo.s32 	%r384, %r7, %r7;
	setp.gt.u32 	%p91, %r384, %r3;
	@%p91 bra 	$L__BB6_100;
	mad.lo.s32 	%r383, %r43, %r384, %r383;
	mul.lo.s32 	%r384, %r384, %r7;
$L__BB6_100:
	setp.gt.u32 	%p92, %r7, %r3;
	setp.gt.u32 	%p93, %r384, %r3;
	selp.b32 	%r324, %r67, %r383, %p93;
	rem.u32 	%r325, %r324, %r3;
	shl.b32 	%r326, %r325, 2;
	mul.wide.u32 	%rd77, %r326, 4;
	add.s64 	%rd78, %rd1, %rd77;
	ld.global.nc.f32 	%f295, [%rd78];
	shl.b32 	%r327, %r204, 2;
	mul.wide.u32 	%rd79, %r327, 4;
	add.s64 	%rd80, %rd1, %rd79;
	ld.global.nc.f32 	%f296, [%rd80];
	sub.f32 	%f297, %f295, %f296;
	fma.rn.f32 	%f74, %f60, %f297, %f70;
	ld.global.nc.f32 	%f298, [%rd78+4];
	ld.global.nc.f32 	%f299, [%rd80+4];
	sub.f32 	%f300, %f298, %f299;
	fma.rn.f32 	%f75, %f60, %f300, %f71;
	ld.global.nc.f32 	%f301, [%rd78+8];
	ld.global.nc.f32 	%f302, [%rd80+8];
	sub.f32 	%f303, %f301, %f302;
	fma.rn.f32 	%f76, %f60, %f303, %f72;
	ld.global.nc.f32 	%f304, [%rd78+12];
	ld.global.nc.f32 	%f305, [%rd80+12];
	sub.f32 	%f306, %f304, %f305;
	fma.rn.f32 	%f77, %f60, %f306, %f73;
	mov.u32 	%r385, %r387;
	mov.u32 	%r386, %r7;
	@%p92 bra 	$L__BB6_103;
	mad.lo.s32 	%r385, %r26, %r7, %r387;
	mul.lo.s32 	%r386, %r7, %r7;
	setp.gt.u32 	%p94, %r386, %r3;
	@%p94 bra 	$L__BB6_103;
	mad.lo.s32 	%r385, %r6, %r386, %r385;
	mul.lo.s32 	%r386, %r386, %r7;
$L__BB6_103:
	setp.gt.u32 	%p95, %r7, %r3;
	setp.gt.u32 	%p96, %r386, %r3;
	selp.b32 	%r328, %r42, %r385, %p96;
	rem.u32 	%r217, %r328, %r3;
	mov.u32 	%r388, %r7;
	@%p95 bra 	$L__BB6_106;
	mad.lo.s32 	%r387, %r26, %r7, %r387;
	mul.lo.s32 	%r388, %r7, %r7;
	setp.gt.u32 	%p97, %r388, %r3;
	@%p97 bra 	$L__BB6_106;
	mad.lo.s32 	%r387, %r43, %r388, %r387;
	mul.lo.s32 	%r388, %r388, %r7;
$L__BB6_106:
	setp.gt.u32 	%p98, %r388, %r3;
	selp.b32 	%r329, %r74, %r387, %p98;
	rem.u32 	%r330, %r329, %r3;
	shl.b32 	%r331, %r330, 2;
	mul.wide.u32 	%rd81, %r331, 4;
	add.s64 	%rd82, %rd1, %rd81;
	ld.global.nc.f32 	%f307, [%rd82];
	shl.b32 	%r332, %r217, 2;
	mul.wide.u32 	%rd83, %r332, 4;
	add.s64 	%rd84, %rd1, %rd83;
	ld.global.nc.f32 	%f308, [%rd84];
	sub.f32 	%f309, %f307, %f308;
	fma.rn.f32 	%f310, %f65, %f309, %f74;
	st.global.f32 	[%rd3+32], %f310;
	ld.global.nc.f32 	%f311, [%rd82+4];
	ld.global.nc.f32 	%f312, [%rd84+4];
	sub.f32 	%f313, %f311, %f312;
	fma.rn.f32 	%f314, %f65, %f313, %f75;
	st.global.f32 	[%rd3+36], %f314;
	ld.global.nc.f32 	%f315, [%rd82+8];
	ld.global.nc.f32 	%f316, [%rd84+8];
	sub.f32 	%f317, %f315, %f316;
	fma.rn.f32 	%f318, %f65, %f317, %f76;
	st.global.f32 	[%rd3+40], %f318;
	ld.global.nc.f32 	%f319, [%rd82+12];
	ld.global.nc.f32 	%f320, [%rd84+12];
	sub.f32 	%f321, %f319, %f320;
	fma.rn.f32 	%f322, %f65, %f321, %f77;
	st.global.f32 	[%rd3+44], %f322;
$L__BB6_107:
	ret;

}
	// .globl	_Z11kernel_gridILj3ELj8EEvPKfS1_PKiPfjjjbS4_
.visible .entry _Z11kernel_gridILj3ELj8EEvPKfS1_PKiPfjjjbS4_(
	.param .u64 .ptr .align 1 _Z11kernel_gridILj3ELj8EEvPKfS1_PKiPfjjjbS4__param_0,
	.param .u64 .ptr .align 1 _Z11kernel_gridILj3ELj8EEvPKfS1_PKiPfjjjbS4__param_1,
	.param .u64 .ptr .align 1 _Z11kernel_gridILj3ELj8EEvPKfS1_PKiPfjjjbS4__param_2,
	.param .u64 .ptr .align 1 _Z11kernel_gridILj3ELj8EEvPKfS1_PKiPfjjjbS4__param_3,
	.param .u32 _Z11kernel_gridILj3ELj8EEvPKfS1_PKiPfjjjbS4__param_4,
	.param .u32 _Z11kernel_gridILj3ELj8EEvPKfS1_PKiPfjjjbS4__param_5,
	.param .u32 _Z11kernel_gridILj3ELj8EEvPKfS1_PKiPfjjjbS4__param_6,
	.param .u8 _Z11kernel_gridILj3ELj8EEvPKfS1_PKiPfjjjbS4__param_7,
	.param .u64 .ptr .align 1 _Z11kernel_gridILj3ELj8EEvPKfS1_PKiPfjjjbS4__param_8
)
{
	.reg .pred 	%p<99>;
	.reg .b16 	%rs<2>;
	.reg .b32 	%r<389>;
	.reg .b32 	%f<593>;
	.reg .b64 	%rd<85>;

	ld.param.u64 	%rd4, [_Z11kernel_gridILj3ELj8EEvPKfS1_PKiPfjjjbS4__param_0];
	ld.param.u64 	%rd5, [_Z11kernel_gridILj3ELj8EEvPKfS1_PKiPfjjjbS4__param_1];
	ld.param.u64 	%rd6, [_Z11kernel_gridILj3ELj8EEvPKfS1_PKiPfjjjbS4__param_2];
	ld.param.u64 	%rd7, [_Z11kernel_gridILj3ELj8EEvPKfS1_PKiPfjjjbS4__param_3];
	ld.param.u32 	%r226, [_Z11kernel_gridILj3ELj8EEvPKfS1_PKiPfjjjbS4__param_4];
	ld.param.u32 	%r224, [_Z11kernel_gridILj3ELj8EEvPKfS1_PKiPfjjjbS4__param_5];
	ld.param.u32 	%r225, [_Z11kernel_gridILj3ELj8EEvPKfS1_PKiPfjjjbS4__param_6];
	ld.param.s8 	%rs1, [_Z11kernel_gridILj3ELj8EEvPKfS1_PKiPfjjjbS4__param_7];
	ld.param.u64 	%rd8, [_Z11kernel_gridILj3ELj8EEvPKfS1_PKiPfjjjbS4__param_8];
	mov.u32 	%r227, %ctaid.x;
	mov.u32 	%r228, %ntid.x;
	mov.u32 	%r229, %tid.x;
	mad.lo.s32 	%r1, %r227, %r228, %r229;
	setp.ge.u32 	%p1, %r1, %r226;
	@%p1 bra 	$L__BB7_107;
	cvta.to.global.u64 	%rd9, %rd4;
	cvta.to.global.u64 	%rd10, %rd6;
	cvta.to.global.u64 	%rd11, %rd5;
	mov.u32 	%r2, %ctaid.y;
	mul.wide.u32 	%rd12, %r2, 4;
	add.s64 	%rd13, %rd10, %rd12;
	ld.global.nc.u32 	%r232, [%rd13];
	shl.b32 	%r233, %r232, 3;
	mul.wide.u32 	%rd14, %r233, 4;
	add.s64 	%rd1, %rd11, %rd14;
	ld.global.nc.u32 	%r234, [%rd13+4];
	sub.s32 	%r3, %r234, %r232;
	cvt.rn.f32.u32 	%f145, %r2;
	ex2.approx.f32 	%f146, %f145;
	cvt.rn.f32.u32 	%f147, %r225;
	fma.rn.f32 	%f1, %f146, %f147, 0fBF800000;
	cvt.rpi.f32.f32 	%f148, %f1;
	cvt.rzi.u32.f32 	%r235, %f148;
	mul.lo.s32 	%r236, %r1, 3;
	mul.wide.u32 	%rd15, %r236, 4;
	add.s64 	%rd16, %rd9, %rd15;
	ld.global.nc.f32 	%f149, [%rd16];
	fma.rn.f32 	%f150, %f1, %f149, 0f3F000000;
	cvt.rmi.f32.f32 	%f151, %f150;
	cvt.rzi.u32.f32 	%r383, %f151;
	cvt.rn.f32.u32 	%f152, %r383;
	sub.f32 	%f2, %f150, %f152;
	ld.global.nc.f32 	%f153, [%rd16+4];
	fma.rn.f32 	%f154, %f1, %f153, 0f3F000000;
	cvt.rmi.f32.f32 	%f155, %f154;
	cvt.rzi.u32.f32 	%r5, %f155;
	cvt.rn.f32.u32 	%f156, %r5;
	sub.f32 	%f3, %f154, %f156;
	ld.global.nc.f32 	%f157, [%rd16+8];
	fma.rn.f32 	%f158, %f1, %f157, 0f3F000000;
	cvt.rmi.f32.f32 	%f159, %f158;
	cvt.rzi.u32.f32 	%r6, %f159;
	cvt.rn.f32.u32 	%f160, %r6;
	sub.f32 	%f4, %f158, %f160;
	setp.eq.s32 	%p2, %r3, 0;
	add.s32 	%r7, %r235, 2;
	mov.f32 	%f161, 0f3F800000;
	sub.f32 	%f5, %f161, %f2;
	sub.f32 	%f6, %f161, %f3;
	mul.f32 	%f7, %f5, %f6;
	sub.f32 	%f8, %f161, %f4;
	mov.b32 	%r334, 0;
	mov.b32 	%r333, 1;
	@%p2 bra 	$L__BB7_5;
	setp.gt.u32 	%p3, %r7, %r3;
	mov.u32 	%r333, %r7;
	mov.u32 	%r334, %r383;
	@%p3 bra 	$L__BB7_5;
	mad.lo.s32 	%r334, %r5, %r7, %r383;
	mul.lo.s32 	%r333, %r7, %r7;
	setp.gt.u32 	%p4, %r333, %r3;
	@%p4 bra 	$L__BB7_5;
	mad.lo.s32 	%r334, %r6, %r333, %r334;
	mul.lo.s32 	%r333, %r333, %r7;
$L__BB7_5:
	mul.f32 	%f162, %f7, %f8;
	setp.eq.s32 	%p5, %r3, 0;
	setp.gt.u32 	%p6, %r333, %r3;
	mul.lo.s32 	%r14, %r5, 19349663;
	mul.lo.s32 	%r15, %r6, 83492791;
	xor.b32  	%r16, %r14, %r15;
	xor.b32  	%r17, %r16, %r383;
	selp.b32 	%r239, %r17, %r334, %p6;
	rem.u32 	%r240, %r239, %r3;
	shl.b32 	%r241, %r240, 3;
	mul.wide.u32 	%rd17, %r241, 4;
	add.s64 	%rd18, %rd1, %rd17;
	ld.global.nc.f32 	%f163, [%rd18];
	shl.b32 	%r242, %r2, 3;
	mul.lo.s32 	%r243, %r1, %r224;
	shl.b32 	%r244, %r243, 3;
	add.s32 	%r245, %r244, %r242;
	cvta.to.global.u64 	%rd19, %rd7;
	mul.wide.u32 	%rd20, %r245, 4;
	add.s64 	%rd2, %rd19, %rd20;
	ld.global.f32 	%f164, [%rd2];
	fma.rn.f32 	%f9, %f162, %f163, %f164;
	ld.global.nc.f32 	%f165, [%rd18+4];
	ld.global.f32 	%f166, [%rd2+4];
	fma.rn.f32 	%f10, %f162, %f165, %f166;
	st.global.f32 	[%rd2+4], %f10;
	ld.global.nc.f32 	%f167, [%rd18+8];
	ld.global.f32 	%f168, [%rd2+8];
	fma.rn.f32 	%f11, %f162, %f167, %f168;
	st.global.f32 	[%rd2+8], %f11;
	ld.global.nc.f32 	%f169, [%rd18+12];
	ld.global.f32 	%f170, [%rd2+12];
	fma.rn.f32 	%f12, %f162, %f169, %f170;
	ld.global.nc.f32 	%f171, [%rd18+16];
	ld.global.f32 	%f172, [%rd2+16];
	fma.rn.f32 	%f13, %f162, %f171, %f172;
	ld.global.nc.f32 	%f173, [%rd18+20];
	ld.global.f32 	%f174, [%rd2+20];
	fma.rn.f32 	%f14, %f162, %f173, %f174;
	ld.global.nc.f32 	%f175, [%rd18+24];
	ld.global.f32 	%f176, [%rd2+24];
	fma.rn.f32 	%f15, %f162, %f175, %f176;
	ld.global.nc.f32 	%f177, [%rd18+28];
	ld.global.f32 	%f178, [%rd2+28];
	fma.rn.f32 	%f16, %f162, %f177, %f178;
	add.s32 	%r387, %r383, 1;
	mul.f32 	%f17, %f2, %f6;
	mov.b32 	%r336, 0;
	mov.b32 	%r335, 1;
	@%p5 bra 	$L__BB7_9;
	setp.gt.u32 	%p7, %r7, %r3;
	mov.u32 	%r335, %r7;
	mov.u32 	%r336, %r387;
	@%p7 bra 	$L__BB7_9;
	mad.lo.s32 	%r336, %r5, %r7, %r387;
	mul.lo.s32 	%r335, %r7, %r7;
	setp.gt.u32 	%p8, %r335, %r3;
	@%p8 bra 	$L__BB7_9;
	mad.lo.s32 	%r336, %r6, %r335, %r336;
	mul.lo.s32 	%r335, %r335, %r7;
$L__BB7_9:
	mul.f32 	%f179, %f17, %f8;
	setp.gt.u32 	%p10, %r335, %r3;
	xor.b32  	%r25, %r16, %r387;
	selp.b32 	%r248, %r25, %r336, %p10;
	rem.u32 	%r249, %r248, %r3;
	shl.b32 	%r250, %r249, 3;
	mul.wide.u32 	%rd21, %r250, 4;
	add.s64 	%rd22, %rd1, %rd21;
	ld.global.nc.f32 	%f180, [%rd22];
	fma.rn.f32 	%f18, %f179, %f180, %f9;
	st.global.f32 	[%rd2], %f18;
	ld.global.nc.f32 	%f181, [%rd22+4];
	fma.rn.f32 	%f19, %f179, %f181, %f10;
	ld.global.nc.f32 	%f182, [%rd22+8];
	fma.rn.f32 	%f20, %f179, %f182, %f11;
	ld.global.nc.f32 	%f183, [%rd22+12];
	fma.rn.f32 	%f21, %f179, %f183, %f12;
	ld.global.nc.f32 	%f184, [%rd22+16];
	fma.rn.f32 	%f22, %f179, %f184, %f13;
	ld.global.nc.f32 	%f185, [%rd22+20];
	fma.rn.f32 	%f23, %f179, %f185, %f14;
	ld.global.nc.f32 	%f186, [%rd22+24];
	fma.rn.f32 	%f24, %f179, %f186, %f15;
	ld.global.nc.f32 	%f187, [%rd22+28];
	fma.rn.f32 	%f25, %f179, %f187, %f16;
	st.global.f32 	[%rd2+28], %f25;
	add.s32 	%r26, %r5, 1;
	mov.b32 	%r338, 0;
	mov.b32 	%r337, 1;
	@%p5 bra 	$L__BB7_13;
	setp.gt.u32 	%p11, %r7, %r3;
	mov.u32 	%r337, %r7;
	mov.u32 	%r338, %r383;
	@%p11 bra 	$L__BB7_13;
	mad.lo.s32 	%r338, %r26, %r7, %r383;
	mul.lo.s32 	%r337, %r7, %r7;
	setp.gt.u32 	%p12, %r337, %r3;
	@%p12 bra 	$L__BB7_13;
	mad.lo.s32 	%r338, %r6, %r337, %r338;
	mul.lo.s32 	%r337, %r337, %r7;
$L__BB7_13:
	mul.f32 	%f188, %f5, %f3;
	mul.f32 	%f189, %f188, %f8;
	setp.gt.u32 	%p14, %r337, %r3;
	add.s32 	%r33, %r14, 19349663;
	xor.b32  	%r34, %r33, %r15;
	xor.b32  	%r35, %r34, %r383;
	selp.b32 	%r253, %r35, %r338, %p14;
	rem.u32 	%r254, %r253, %r3;
	shl.b32 	%r255, %r254, 3;
	mul.wide.u32 	%rd23, %r255, 4;
	add.s64 	%rd24, %rd1, %rd23;
	ld.global.nc.f32 	%f190, [%rd24];
	fma.rn.f32 	%f26, %f189, %f190, %f18;
	ld.global.nc.f32 	%f191, [%rd24+4];
	fma.rn.f32 	%f27, %f189, %f191, %f19;
	ld.global.nc.f32 	%f192, [%rd24+8];
	fma.rn.f32 	%f28, %f189, %f192, %f20;
	ld.global.nc.f32 	%f193, [%rd24+12];
	fma.rn.f32 	%f29, %f189, %f193, %f21;
	ld.global.nc.f32 	%f194, [%rd24+16];
	fma.rn.f32 	%f30, %f189, %f194, %f22;
	ld.global.nc.f32 	%f195, [%rd24+20];
	fma.rn.f32 	%f31, %f189, %f195, %f23;
	st.global.f32 	[%rd2+20], %f31;
	ld.global.nc.f32 	%f196, [%rd24+24];
	fma.rn.f32 	%f32, %f189, %f196, %f24;
	st.global.f32 	[%rd2+24], %f32;
	ld.global.nc.f32 	%f197, [%rd24+28];
	fma.rn.f32 	%f33, %f189, %f197, %f25;
	mul.f32 	%f34, %f2, %f3;
	mov.b32 	%r340, 0;
	mov.b32 	%r339, 1;
	@%p5 bra 	$L__BB7_17;
	setp.gt.u32 	%p15, %r7, %r3;
	mov.u32 	%r339, %r7;
	mov.u32 	%r340, %r387;
	@%p15 bra 	$L__BB7_17;
	mad.lo.s32 	%r340, %r26, %r7, %r387;
	mul.lo.s32 	%r339, %r7, %r7;
	setp.gt.u32 	%p16, %r339, %r3;
	@%p16 bra 	$L__BB7_17;
	mad.lo.s32 	%r340, %r6, %r339, %r340;
	mul.lo.s32 	%r339, %r339, %r7;
$L__BB7_17:
	mul.f32 	%f198, %f34, %f8;
	setp.gt.u32 	%p18, %r339, %r3;
	xor.b32  	%r42, %r34, %r387;
	selp.b32 	%r258, %r42, %r340, %p18;
	rem.u32 	%r259, %r258, %r3;
	shl.b32 	%r260, %r259, 3;
	mul.wide.u32 	%rd25, %r260, 4;
	add.s64 	%rd26, %rd1, %rd25;
	ld.global.nc.f32 	%f199, [%rd26];
	fma.rn.f32 	%f35, %f198, %f199, %f26;
	ld.global.nc.f32 	%f200, [%rd26+4];
	fma.rn.f32 	%f36, %f198, %f200, %f27;
	ld.global.nc.f32 	%f201, [%rd26+8];
	fma.rn.f32 	%f37, %f198, %f201, %f28;
	ld.global.nc.f32 	%f202, [%rd26+12];
	fma.rn.f32 	%f38, %f198, %f202, %f29;
	st.global.f32 	[%rd2+12], %f38;
	ld.global.nc.f32 	%f203, [%rd26+16];
	fma.rn.f32 	%f39, %f198, %f203, %f30;
	st.global.f32 	[%rd2+16], %f39;
	ld.global.nc.f32 	%f204, [%rd26+20];
	fma.rn.f32 	%f40, %f198, %f204, %f31;
	ld.global.nc.f32 	%f205, [%rd26+24];
	fma.rn.f32 	%f41, %f198, %f205, %f32;
	ld.global.nc.f32 	%f206, [%rd26+28];
	fma.rn.f32 	%f42, %f198, %f206, %f33;
	add.s32 	%r43, %r6, 1;
	mov.b32 	%r342, 0;
	mov.b32 	%r341, 1;
	@%p5 bra 	$L__BB7_21;
	setp.gt.u32 	%p19, %r7, %r3;
	mov.u32 	%r341, %r7;
	mov.u32 	%r342, %r383;
	@%p19 bra 	$L__BB7_21;
	mad.lo.s32 	%r342, %r5, %r7, %r383;
	mul.lo.s32 	%r341, %r7, %r7;
	setp.gt.u32 	%p20, %r341, %r3;
	@%p20 bra 	$L__BB7_21;
	mad.lo.s32 	%r342, %r43, %r341, %r342;
	mul.lo.s32 	%r341, %r341, %r7;
$L__BB7_21:
	mul.f32 	%f207, %f7, %f4;
	setp.gt.u32 	%p22, %r341, %r3;
	add.s32 	%r50, %r15, 83492791;
	xor.b32  	%r51, %r14, %r50;
	xor.b32  	%r52, %r51, %r383;
	selp.b32 	%r263, %r52, %r342, %p22;
	rem.u32 	%r264, %r263, %r3;
	shl.b32 	%r265, %r264, 3;
	mul.wide.u32 	%rd27, %r265, 4;
	add.s64 	%rd28, %rd1, %rd27;
	ld.global.nc.f32 	%f208, [%rd28];
	fma.rn.f32 	%f43, %f207, %f208, %f35;
	st.global.f32 	[%rd2], %f43;
	ld.global.nc.f32 	%f209, [%rd28+4];
	fma.rn.f32 	%f44, %f207, %f209, %f36;
	st.global.f32 	[%rd2+4], %f44;
	ld.global.nc.f32 	%f210, [%rd28+8];
	fma.rn.f32 	%f45, %f207, %f210, %f37;
	st.global.f32 	[%rd2+8], %f45;
	ld.global.nc.f32 	%f211, [%rd28+12];
	fma.rn.f32 	%f46, %f207, %f211, %f38;
	ld.global.nc.f32 	%f212, [%rd28+16];
	fma.rn.f32 	%f47, %f207, %f212, %f39;
	ld.global.nc.f32 	%f213, [%rd28+20];
	fma.rn.f32 	%f48, %f207, %f213, %f40;
	ld.global.nc.f32 	%f214, [%rd28+24];
	fma.rn.f32 	%f49, %f207, %f214, %f41;
	ld.global.nc.f32 	%f215, [%rd28+28];
	fma.rn.f32 	%f50, %f207, %f215, %f42;
	mov.b32 	%r344, 0;
	mov.b32 	%r343, 1;
	@%p5 bra 	$L__BB7_25;
	setp.gt.u32 	%p23, %r7, %r3;
	mov.u32 	%r343, %r7;
	mov.u32 	%r344, %r387;
	@%p23 bra 	$L__BB7_25;
	mad.lo.s32 	%r344, %r5, %r7, %r387;
	mul.lo.s32 	%r343, %r7, %r7;
	setp.gt.u32 	%p24, %r343, %r3;
	@%p24 bra 	$L__BB7_25;
	mad.lo.s32 	%r344, %r43, %r343, %r344;
	mul.lo.s32 	%r343, %r343, %r7;
$L__BB7_25:
	mul.f32 	%f216, %f2, %f6;
	mul.f32 	%f217, %f216, %f4;
	setp.gt.u32 	%p26, %r343, %r3;
	xor.b32  	%r59, %r51, %r387;
	selp.b32 	%r268, %r59, %r344, %p26;
	rem.u32 	%r269, %r268, %r3;
	shl.b32 	%r270, %r269, 3;
	mul.wide.u32 	%rd29, %r270, 4;
	add.s64 	%rd30, %rd1, %rd29;
	ld.global.nc.f32 	%f218, [%rd30];
	fma.rn.f32 	%f51, %f217, %f218, %f43;
	ld.global.nc.f32 	%f219, [%rd30+4];
	fma.rn.f32 	%f52, %f217, %f219, %f44;
	ld.global.nc.f32 	%f220, [%rd30+8];
	fma.rn.f32 	%f53, %f217, %f220, %f45;
	ld.global.nc.f32 	%f221, [%rd30+12];
	fma.rn.f32 	%f54, %f217, %f221, %f46;
	ld.global.nc.f32 	%f222, [%rd30+16];
	fma.rn.f32 	%f55, %f217, %f222, %f47;
	ld.global.nc.f32 	%f223, [%rd30+20];
	fma.rn.f32 	%f56, %f217, %f223, %f48;
	ld.global.nc.f32 	%f224, [%rd30+24];
	fma.rn.f32 	%f57, %f217, %f224, %f49;
	ld.global.nc.f32 	%f225, [%rd30+28];
	fma.rn.f32 	%f58, %f217, %f225, %f50;
	mov.b32 	%r346, 0;
	mov.b32 	%r345, 1;
	@%p5 bra 	$L__BB7_29;
	setp.gt.u32 	%p27, %r7, %r3;
	mov.u32 	%r345, %r7;
	mov.u32 	%r346, %r383;
	@%p27 bra 	$L__BB7_29;
	mad.lo.s32 	%r346, %r26, %r7, %r383;
	mul.lo.s32 	%r345, %r7, %r7;
	setp.gt.u32 	%p28, %r345, %r3;
	@%p28 bra 	$L__BB7_29;
	mad.lo.s32 	%r346, %r43, %r345, %r346;
	mul.lo.s32 	%r345, %r345, %r7;
$L__BB7_29:
	mul.f32 	%f226, %f5, %f3;
	mul.f32 	%f227, %f226, %f4;
	setp.gt.u32 	%p30, %r345, %r3;
	xor.b32  	%r66, %r33, %r50;
	xor.b32  	%r67, %r66, %r383;
	selp.b32 	%r273, %r67, %r346, %p30;
	rem.u32 	%r274, %r273, %r3;
	shl.b32 	%r275, %r274, 3;
	mul.wide.u32 	%rd31, %r275, 4;
	add.s64 	%rd32, %rd1, %rd31;
	ld.global.nc.f32 	%f228, [%rd32];
	fma.rn.f32 	%f59, %f227, %f228, %f51;
	ld.global.nc.f32 	%f229, [%rd32+4];
	fma.rn.f32 	%f60, %f227, %f229, %f52;
	ld.global.nc.f32 	%f230, [%rd32+8];
	fma.rn.f32 	%f61, %f227, %f230, %f53;
	ld.global.nc.f32 	%f231, [%rd32+12];
	fma.rn.f32 	%f62, %f227, %f231, %f54;
	ld.global.nc.f32 	%f232, [%rd32+16];
	fma.rn.f32 	%f63, %f227, %f232, %f55;
	ld.global.nc.f32 	%f233, [%rd32+20];
	fma.rn.f32 	%f64, %f227, %f233, %f56;
	ld.global.nc.f32 	%f234, [%rd32+24];
	fma.rn.f32 	%f65, %f227, %f234, %f57;
	ld.global.nc.f32 	%f235, [%rd32+28];
	fma.rn.f32 	%f66, %f227, %f235, %f58;
	mov.b32 	%r348, 0;
	mov.b32 	%r347, 1;
	@%p5 bra 	$L__BB7_33;
	setp.gt.u32 	%p31, %r7, %r3;
	mov.u32 	%r347, %r7;
	mov.u32 	%r348, %r387;
	@%p31 bra 	$L__BB7_33;
	mad.lo.s32 	%r348, %r26, %r7, %r387;
	mul.lo.s32 	%r347, %r7, %r7;
	setp.gt.u32 	%p32, %r347, %r3;
	@%p32 bra 	$L__BB7_33;
	mad.lo.s32 	%r348, %r43, %r347, %r348;
	mul.lo.s32 	%r347, %r347, %r7;
$L__BB7_33:
	mul.f32 	%f236, %f34, %f4;
	setp.gt.u32 	%p33, %r347, %r3;
	xor.b32  	%r74, %r66, %r387;
	selp.b32 	%r276, %r74, %r348, %p33;
	rem.u32 	%r277, %r276, %r3;
	shl.b32 	%r278, %r277, 3;
	mul.wide.u32 	%rd33, %r278, 4;
	add.s64 	%rd34, %rd1, %rd33;
	ld.global.nc.f32 	%f237, [%rd34];
	fma.rn.f32 	%f238, %f236, %f237, %f59;
	st.global.f32 	[%rd2], %f238;
	ld.global.nc.f32 	%f239, [%rd34+4];
	fma.rn.f32 	%f240, %f236, %f239, %f60;
	st.global.f32 	[%rd2+4], %f240;
	ld.global.nc.f32 	%f241, [%rd34+8];
	fma.rn.f32 	%f242, %f236, %f241, %f61;
	st.global.f32 	[%rd2+8], %f242;
	ld.global.nc.f32 	%f243, [%rd34+12];
	fma.rn.f32 	%f244, %f236, %f243, %f62;
	st.global.f32 	[%rd2+12], %f244;
	ld.global.nc.f32 	%f245, [%rd34+16];
	fma.rn.f32 	%f246, %f236, %f245, %f63;
	st.global.f32 	[%rd2+16], %f246;
	ld.global.nc.f32 	%f247, [%rd34+20];
	fma.rn.f32 	%f248, %f236, %f247, %f64;
	st.global.f32 	[%rd2+20], %f248;
	ld.global.nc.f32 	%f249, [%rd34+24];
	fma.rn.f32 	%f250, %f236, %f249, %f65;
	st.global.f32 	[%rd2+24], %f250;
	ld.global.nc.f32 	%f251, [%rd34+28];
	fma.rn.f32 	%f252, %f236, %f251, %f66;
	st.global.f32 	[%rd2+28], %f252;
	setp.eq.s16 	%p34, %rs1, 0;
	@%p34 bra 	$L__BB7_107;
	mul.lo.s32 	%r280, %r2, 24;
	mad.lo.s32 	%r75, %r243, 24, %r280;
	mul.f32 	%f67, %f1, %f5;
	setp.gt.u32 	%p35, %r7, %r3;
	mov.u32 	%r349, %r383;
	@%p35 bra 	$L__BB7_37;
	mul.lo.s32 	%r76, %r7, %r7;
	setp.gt.u32 	%p36, %r76, %r3;
	@%p36 bra 	$L__BB7_37;
	mad.lo.s32 	%r349, %r6, %r76, %r383;
$L__BB7_37:
	setp.gt.u32 	%p37, %r7, %r3;
	rem.u32 	%r81, %r349, %r3;
	mov.u32 	%r350, %r387;
	@%p37 bra 	$L__BB7_40;
	mul.lo.s32 	%r82, %r7, %r7;
	setp.gt.u32 	%p38, %r82, %r3;
	@%p38 bra 	$L__BB7_40;
	mad.lo.s32 	%r350, %r6, %r82, %r387;
$L__BB7_40:
	mul.f32 	%f253, %f67, %f8;
	setp.gt.u32 	%p39, %r7, %r3;
	rem.u32 	%r281, %r350, %r3;
	shl.b32 	%r282, %r281, 3;
	mul.wide.u32 	%rd35, %r282, 4;
	add.s64 	%rd36, %rd1, %rd35;
	ld.global.nc.f32 	%f254, [%rd36];
	shl.b32 	%r283, %r81, 3;
	mul.wide.u32 	%rd37, %r283, 4;
	add.s64 	%rd38, %rd1, %rd37;
	ld.global.nc.f32 	%f255, [%rd38];
	sub.f32 	%f256, %f254, %f255;
	cvta.to.global.u64 	%rd39, %rd8;
	mul.wide.u32 	%rd40, %r75, 4;
	add.s64 	%rd3, %rd39, %rd40;
	ld.global.f32 	%f257, [%rd3];
	fma.rn.f32 	%f68, %f253, %f256, %f257;
	st.global.f32 	[%rd3], %f68;
	ld.global.nc.f32 	%f258, [%rd36+4];
	ld.global.nc.f32 	%f259, [%rd38+4];
	sub.f32 	%f260, %f258, %f259;
	ld.global.f32 	%f261, [%rd3+4];
	fma.rn.f32 	%f69, %f253, %f260, %f261;
	st.global.f32 	[%rd3+4], %f69;
	ld.global.nc.f32 	%f262, [%rd36+8];
	ld.global.nc.f32 	%f263, [%rd38+8];
	sub.f32 	%f264, %f262, %f263;
	ld.global.f32 	%f265, [%rd3+8];
	fma.rn.f32 	%f70, %f253, %f264, %f265;
	st.global.f32 	[%rd3+8], %f70;
	ld.global.nc.f32 	%f266, [%rd36+12];
	ld.global.nc.f32 	%f267, [%rd38+12];
	sub.f32 	%f268, %f266, %f267;
	ld.global.f32 	%f269, [%rd3+12];
	fma.rn.f32 	%f71, %f253, %f268, %f269;
	ld.global.nc.f32 	%f270, [%rd36+16];
	ld.global.nc.f32 	%f271, [%rd38+16];
	sub.f32 	%f272, %f270, %f271;
	ld.global.f32 	%f273, [%rd3+16];
	fma.rn.f32 	%f72, %f253, %f272, %f273;
	ld.global.nc.f32 	%f274, [%rd36+20];
	ld.global.nc.f32 	%f275, [%rd38+20];
	sub.f32 	%f276, %f274, %f275;
	ld.global.f32 	%f277, [%rd3+20];
	fma.rn.f32 	%f73, %f253, %f276, %f277;
	ld.global.nc.f32 	%f278, [%rd36+24];
	ld.global.nc.f32 	%f279, [%rd38+24];
	sub.f32 	%f280, %f278, %f279;
	ld.global.f32 	%f281, [%rd3+24];
	fma.rn.f32 	%f74, %f253, %f280, %f281;
	ld.global.nc.f32 	%f282, [%rd36+28];
	ld.global.nc.f32 	%f283, [%rd38+28];
	sub.f32 	%f284, %f282, %f283;
	ld.global.f32 	%f285, [%rd3+28];
	fma.rn.f32 	%f75, %f253, %f284, %f285;
	mul.f32 	%f76, %f1, %f2;
	mov.u32 	%r351, %r383;
	@%p39 bra 	$L__BB7_43;
	mul.lo.s32 	%r87, %r7, %r7;
	setp.gt.u32 	%p40, %r87, %r3;
	@%p40 bra 	$L__BB7_43;
	mad.lo.s32 	%r351, %r6, %r87, %r383;
$L__BB7_43:
	rem.u32 	%r92, %r351, %r3;
	mov.u32 	%r352, %r387;
	@%p39 bra 	$L__BB7_46;
	mul.lo.s32 	%r93, %r7, %r7;
	setp.gt.u32 	%p42, %r93, %r3;
	@%p42 bra 	$L__BB7_46;
	mad.lo.s32 	%r352, %r6, %r93, %r387;
$L__BB7_46:
	mul.f32 	%f286, %f76, %f8;
	rem.u32 	%r284, %r352, %r3;
	shl.b32 	%r285, %r284, 3;
	mul.wide.u32 	%rd41, %r285, 4;
	add.s64 	%rd42, %rd1, %rd41;
	ld.global.nc.f32 	%f287, [%rd42];
	shl.b32 	%r286, %r92, 3;
	mul.wide.u32 	%rd43, %r286, 4;
	add.s64 	%rd44, %rd1, %rd43;
	ld.global.nc.f32 	%f288, [%rd44];
	sub.f32 	%f289, %f287, %f288;
	fma.rn.f32 	%f77, %f286, %f289, %f68;
	ld.global.nc.f32 	%f290, [%rd42+4];
	ld.global.nc.f32 	%f291, [%rd44+4];
	sub.f32 	%f292, %f290, %f291;
	fma.rn.f32 	%f78, %f286, %f292, %f69;
	ld.global.nc.f32 	%f293, [%rd42+8];
	ld.global.nc.f32 	%f294, [%rd44+8];
	sub.f32 	%f295, %f293, %f294;
	fma.rn.f32 	%f79, %f286, %f295, %f70;
	ld.global.nc.f32 	%f296, [%rd42+12];
	ld.global.nc.f32 	%f297, [%rd44+12];
	sub.f32 	%f298, %f296, %f297;
	fma.rn.f32 	%f80, %f286, %f298, %f71;
	ld.global.nc.f32 	%f299, [%rd42+16];
	ld.global.nc.f32 	%f300, [%rd44+16];
	sub.f32 	%f301, %f299, %f300;
	fma.rn.f32 	%f81, %f286, %f301, %f72;
	ld.global.nc.f32 	%f302, [%rd42+20];
	ld.global.nc.f32 	%f303, [%rd44+20];
	sub.f32 	%f304, %f302, %f303;
	fma.rn.f32 	%f82, %f286, %f304, %f73;
	ld.global.nc.f32 	%f305, [%rd42+24];
	ld.global.nc.f32 	%f306, [%rd44+24];
	sub.f32 	%f307, %f305, %f306;
	fma.rn.f32 	%f83, %f286, %f307, %f74;
	ld.global.nc.f32 	%f308, [%rd42+28];
	ld.global.nc.f32 	%f309, [%rd44+28];
	sub.f32 	%f310, %f308, %f309;
	fma.rn.f32 	%f84, %f286, %f310, %f75;
	mov.u32 	%r353, %r383;
	@%p39 bra 	$L__BB7_49;
	mul.lo.s32 	%r98, %r7, %r7;
	setp.gt.u32 	%p44, %r98, %r3;
	@%p44 bra 	$L__BB7_49;
	mad.lo.s32 	%r353, %r43, %r98, %r383;
$L__BB7_49:
	rem.u32 	%r103, %r353, %r3;
	mov.u32 	%r354, %r387;
	@%p39 bra 	$L__BB7_52;
	mul.lo.s32 	%r104, %r7, %r7;
	setp.gt.u32 	%p46, %r104, %r3;
	@%p46 bra 	$L__BB7_52;
	mad.lo.s32 	%r354, %r43, %r104, %r387;
$L__BB7_52:
	mul.f32 	%f311, %f67, %f4;
	rem.u32 	%r287, %r354, %r3;
	shl.b32 	%r288, %r287, 3;
	mul.wide.u32 	%rd45, %r288, 4;
	add.s64 	%rd46, %rd1, %rd45;
	ld.global.nc.f32 	%f312, [%rd46];
	shl.b32 	%r289, %r103, 3;
	mul.wide.u32 	%rd47, %r289, 4;
	add.s64 	%rd48, %rd1, %rd47;
	ld.global.nc.f32 	%f313, [%rd48];
	sub.f32 	%f314, %f312, %f313;
	fma.rn.f32 	%f85, %f311, %f314, %f77;
	ld.global.nc.f32 	%f315, [%rd46+4];
	ld.global.nc.f32 	%f316, [%rd48+4];
	sub.f32 	%f317, %f315, %f316;
	fma.rn.f32 	%f86, %f311, %f317, %f78;
	ld.global.nc.f32 	%f318, [%rd46+8];
	ld.global.nc.f32 	%f319, [%rd48+8];
	sub.f32 	%f320, %f318, %f319;
	fma.rn.f32 	%f87, %f311, %f320, %f79;
	ld.global.nc.f32 	%f321, [%rd46+12];
	ld.global.nc.f32 	%f322, [%rd48+12];
	sub.f32 	%f323, %f321, %f322;
	fma.rn.f32 	%f88, %f311, %f323, %f80;
	ld.global.nc.f32 	%f324, [%rd46+16];
	ld.global.nc.f32 	%f325, [%rd48+16];
	sub.f32 	%f326, %f324, %f325;
	fma.rn.f32 	%f89, %f311, %f326, %f81;
	ld.global.nc.f32 	%f327, [%rd46+20];
	ld.global.nc.f32 	%f328, [%rd48+20];
	sub.f32 	%f329, %f327, %f328;
	fma.rn.f32 	%f90, %f311, %f329, %f82;
	ld.global.nc.f32 	%f330, [%rd46+24];
	ld.global.nc.f32 	%f331, [%rd48+24];
	sub.f32 	%f332, %f330, %f331;
	fma.rn.f32 	%f91, %f311, %f332, %f83;
	ld.global.nc.f32 	%f333, [%rd46+28];
	ld.global.nc.f32 	%f334, [%rd48+28];
	sub.f32 	%f335, %f333, %f334;
	fma.rn.f32 	%f92, %f311, %f335, %f84;
	mov.u32 	%r355, %r383;
	@%p39 bra 	$L__BB7_55;
	mul.lo.s32 	%r109, %r7, %r7;
	setp.gt.u32 	%p48, %r109, %r3;
	@%p48 bra 	$L__BB7_55;
	mad.lo.s32 	%r355, %r43, %r109, %r383;
$L__BB7_55:
	rem.u32 	%r114, %r355, %r3;
	mov.u32 	%r356, %r387;
	@%p39 bra 	$L__BB7_58;
	mul.lo.s32 	%r115, %r7, %r7;
	setp.gt.u32 	%p50, %r115, %r3;
	@%p50 bra 	$L__BB7_58;
	mad.lo.s32 	%r356, %r43, %r115, %r387;
$L__BB7_58:
	mul.f32 	%f336, %f76, %f4;
	rem.u32 	%r290, %r356, %r3;
	shl.b32 	%r291, %r290, 3;
	mul.wide.u32 	%rd49, %r291, 4;
	add.s64 	%rd50, %rd1, %rd49;
	ld.global.nc.f32 	%f337, [%rd50];
	shl.b32 	%r292, %r114, 3;
	mul.wide.u32 	%rd51, %r292, 4;
	add.s64 	%rd52, %rd1, %rd51;
	ld.global.nc.f32 	%f338, [%rd52];
	sub.f32 	%f339, %f337, %f338;
	fma.rn.f32 	%f340, %f336, %f339, %f85;
	st.global.f32 	[%rd3], %f340;
	ld.global.nc.f32 	%f341, [%rd50+4];
	ld.global.nc.f32 	%f342, [%rd52+4];
	sub.f32 	%f343, %f341, %f342;
	fma.rn.f32 	%f344, %f336, %f343, %f86;
	st.global.f32 	[%rd3+4], %f344;
	ld.global.nc.f32 	%f345, [%rd50+8];
	ld.global.nc.f32 	%f346, [%rd52+8];
	sub.f32 	%f347, %f345, %f346;
	fma.rn.f32 	%f348, %f336, %f347, %f87;
	st.global.f32 	[%rd3+8], %f348;
	ld.global.nc.f32 	%f349, [%rd50+12];
	ld.global.nc.f32 	%f350, [%rd52+12];
	sub.f32 	%f351, %f349, %f350;
	fma.rn.f32 	%f352, %f336, %f351, %f88;
	st.global.f32 	[%rd3+12], %f352;
	ld.global.nc.f32 	%f353, [%rd50+16];
	ld.global.nc.f32 	%f354, [%rd52+16];
	sub.f32 	%f355, %f353, %f354;
	fma.rn.f32 	%f356, %f336, %f355, %f89;
	st.global.f32 	[%rd3+16], %f356;
	ld.global.nc.f32 	%f357, [%rd50+20];
	ld.global.nc.f32 	%f358, [%rd52+20];
	sub.f32 	%f359, %f357, %f358;
	fma.rn.f32 	%f360, %f336, %f359, %f90;
	st.global.f32 	[%rd3+20], %f360;
	ld.global.nc.f32 	%f361, [%rd50+24];
	ld.global.nc.f32 	%f362, [%rd52+24];
	sub.f32 	%f363, %f361, %f362;
	fma.rn.f32 	%f364, %f336, %f363, %f91;
	st.global.f32 	[%rd3+24], %f364;
	ld.global.nc.f32 	%f365, [%rd50+28];
	ld.global.nc.f32 	%f366, [%rd52+28];
	sub.f32 	%f367, %f365, %f366;
	fma.rn.f32 	%f368, %f336, %f367, %f92;
	st.global.f32 	[%rd3+28], %f368;
	mul.f32 	%f93, %f67, %f6;
	mov.u32 	%r357, %r383;
	mov.u32 	%r358, %r7;
	@%p39 bra 	$L__BB7_61;
	mad.lo.s32 	%r357, %r5, %r7, %r383;
	mul.lo.s32 	%r358, %r7, %r7;
	setp.gt.u32 	%p52, %r358, %r3;
	@%p52 bra 	$L__BB7_61;
	mad.lo.s32 	%r357, %r43, %r358, %r357;
	mul.lo.s32 	%r358, %r358, %r7;
$L__BB7_61:
	setp.gt.u32 	%p53, %r7, %r3;
	setp.gt.u32 	%p54, %r358, %r3;
	selp.b32 	%r293, %r52, %r357, %p54;
	rem.u32 	%r126, %r293, %r3;
	mov.u32 	%r359, %r383;
	mov.u32 	%r360, %r7;
	@%p53 bra 	$L__BB7_64;
	mad.lo.s32 	%r359, %r26, %r7, %r383;
	mul.lo.s32 	%r360, %r7, %r7;
	setp.gt.u32 	%p55, %r360, %r3;
	@%p55 bra 	$L__BB7_64;
	mad.lo.s32 	%r359, %r43, %r360, %r359;
	mul.lo.s32 	%r360, %r360, %r7;
$L__BB7_64:
	setp.gt.u32 	%p56, %r7, %r3;
	setp.gt.u32 	%p57, %r360, %r3;
	selp.b32 	%r294, %r67, %r359, %p57;
	rem.u32 	%r295, %r294, %r3;
	shl.b32 	%r296, %r295, 3;
	mul.wide.u32 	%rd53, %r296, 4;
	add.s64 	%rd54, %rd1, %rd53;
	ld.global.nc.f32 	%f369, [%rd54];
	shl.b32 	%r297, %r126, 3;
	mul.wide.u32 	%rd55, %r297, 4;
	add.s64 	%rd56, %rd1, %rd55;
	ld.global.nc.f32 	%f370, [%rd56];
	sub.f32 	%f371, %f369, %f370;
	ld.global.f32 	%f372, [%rd3+32];
	fma.rn.f32 	%f94, %f93, %f371, %f372;
	st.global.f32 	[%rd3+32], %f94;
	ld.global.nc.f32 	%f373, [%rd54+4];
	ld.global.nc.f32 	%f374, [%rd56+4];
	sub.f32 	%f375, %f373, %f374;
	ld.global.f32 	%f376, [%rd3+36];
	fma.rn.f32 	%f95, %f93, %f375, %f376;
	st.global.f32 	[%rd3+36], %f95;
	ld.global.nc.f32 	%f377, [%rd54+8];
	ld.global.nc.f32 	%f378, [%rd56+8];
	sub.f32 	%f379, %f377, %f378;
	ld.global.f32 	%f380, [%rd3+40];
	fma.rn.f32 	%f96, %f93, %f379, %f380;
	st.global.f32 	[%rd3+40], %f96;
	ld.global.nc.f32 	%f381, [%rd54+12];
	ld.global.nc.f32 	%f382, [%rd56+12];
	sub.f32 	%f383, %f381, %f382;
	ld.global.f32 	%f384, [%rd3+44];
	fma.rn.f32 	%f97, %f93, %f383, %f384;
	ld.global.nc.f32 	%f385, [%rd54+16];
	ld.global.nc.f32 	%f386, [%rd56+16];
	sub.f32 	%f387, %f385, %f386;
	ld.global.f32 	%f388, [%rd3+48];
	fma.rn.f32 	%f98, %f93, %f387, %f388;
	ld.global.nc.f32 	%f389, [%rd54+20];
	ld.global.nc.f32 	%f390, [%rd56+20];
	sub.f32 	%f391, %f389, %f390;
	ld.global.f32 	%f392, [%rd3+52];
	fma.rn.f32 	%f99, %f93, %f391, %f392;
	ld.global.nc.f32 	%f393, [%rd54+24];
	ld.global.nc.f32 	%f394, [%rd56+24];
	sub.f32 	%f395, %f393, %f394;
	ld.global.f32 	%f396, [%rd3+56];
	fma.rn.f32 	%f100, %f93, %f395, %f396;
	ld.global.nc.f32 	%f397, [%rd54+28];
	ld.global.nc.f32 	%f398, [%rd56+28];
	sub.f32 	%f399, %f397, %f398;
	ld.global.f32 	%f400, [%rd3+60];
	fma.rn.f32 	%f101, %f93, %f399, %f400;
	mul.f32 	%f102, %f76, %f6;
	mov.u32 	%r361, %r387;
	mov.u32 	%r362, %r7;
	@%p56 bra 	$L__BB7_67;
	mad.lo.s32 	%r361, %r5, %r7, %r387;
	mul.lo.s32 	%r362, %r7, %r7;
	setp.gt.u32 	%p58, %r362, %r3;
	@%p58 bra 	$L__BB7_67;
	mad.lo.s32 	%r361, %r43, %r362, %r361;
	mul.lo.s32 	%r362, %r362, %r7;
$L__BB7_67:
	setp.gt.u32 	%p60, %r362, %r3;
	selp.b32 	%r298, %r59, %r361, %p60;
	rem.u32 	%r139, %r298, %r3;
	mov.u32 	%r363, %r387;
	mov.u32 	%r364, %r7;
	@%p56 bra 	$L__BB7_70;
	mad.lo.s32 	%r363, %r26, %r7, %r387;
	mul.lo.s32 	%r364, %r7, %r7;
	setp.gt.u32 	%p61, %r364, %r3;
	@%p61 bra 	$L__BB7_70;
	mad.lo.s32 	%r363, %r43, %r364, %r363;
	mul.lo.s32 	%r364, %r364, %r7;
$L__BB7_70:
	setp.gt.u32 	%p63, %r364, %r3;
	selp.b32 	%r299, %r74, %r363, %p63;
	rem.u32 	%r300, %r299, %r3;
	shl.b32 	%r301, %r300, 3;
	mul.wide.u32 	%rd57, %r301, 4;
	add.s64 	%rd58, %rd1, %rd57;
	ld.global.nc.f32 	%f401, [%rd58];
	shl.b32 	%r302, %r139, 3;
	mul.wide.u32 	%rd59, %r302, 4;
	add.s64 	%rd60, %rd1, %rd59;
	ld.global.nc.f32 	%f402, [%rd60];
	sub.f32 	%f403, %f401, %f402;
	fma.rn.f32 	%f103, %f102, %f403, %f94;
	ld.global.nc.f32 	%f404, [%rd58+4];
	ld.global.nc.f32 	%f405, [%rd60+4];
	sub.f32 	%f406, %f404, %f405;
	fma.rn.f32 	%f104, %f102, %f406, %f95;
	ld.global.nc.f32 	%f407, [%rd58+8];
	ld.global.nc.f32 	%f408, [%rd60+8];
	sub.f32 	%f409, %f407, %f408;
	fma.rn.f32 	%f105, %f102, %f409, %f96;
	ld.global.nc.f32 	%f410, [%rd58+12];
	ld.global.nc.f32 	%f411, [%rd60+12];
	sub.f32 	%f412, %f410, %f411;
	fma.rn.f32 	%f106, %f102, %f412, %f97;
	ld.global.nc.f32 	%f413, [%rd58+16];
	ld.global.nc.f32 	%f414, [%rd60+16];
	sub.f32 	%f415, %f413, %f414;
	fma.rn.f32 	%f107, %f102, %f415, %f98;
	ld.global.nc.f32 	%f416, [%rd58+20];
	ld.global.nc.f32 	%f417, [%rd60+20];
	sub.f32 	%f418, %f416, %f417;
	fma.rn.f32 	%f108, %f102, %f418, %f99;
	ld.global.nc.f32 	%f419, [%rd58+24];
	ld.global.nc.f32 	%f420, [%rd60+24];
	sub.f32 	%f421, %f419, %f420;
	fma.rn.f32 	%f109, %f102, %f421, %f100;
	ld.global.nc.f32 	%f422, [%rd58+28];
	ld.global.nc.f32 	%f423, [%rd60+28];
	sub.f32 	%f424, %f422, %f423;
	fma.rn.f32 	%f110, %f102, %f424, %f101;
	mul.f32 	%f111, %f67, %f3;
	mov.u32 	%r365, %r383;
	mov.u32 	%r366, %r7;
	@%p56 bra 	$L__BB7_73;
	mad.lo.s32 	%r365, %r5, %r7, %r383;
	mul.lo.s32 	%r366, %r7, %r7;
	setp.gt.u32 	%p64, %r366, %r3;
	@%p64 bra 	$L__BB7_73;
	mad.lo.s32 	%r365, %r43, %r366, %r365;
	mul.lo.s32 	%r366, %r366, %r7;
$L__BB7_73:
	setp.gt.u32 	%p66, %r366, %r3;
	selp.b32 	%r303, %r52, %r365, %p66;
	rem.u32 	%r152, %r303, %r3;
	mov.u32 	%r367, %r383;
	mov.u32 	%r368, %r7;
	@%p56 bra 	$L__BB7_76;
	mad.lo.s32 	%r367, %r26, %r7, %r383;
	mul.lo.s32 	%r368, %r7, %r7;
	setp.gt.u32 	%p67, %r368, %r3;
	@%p67 bra 	$L__BB7_76;
	mad.lo.s32 	%r367, %r43, %r368, %r367;
	mul.lo.s32 	%r368, %r368, %r7;
$L__BB7_76:
	setp.gt.u32 	%p69, %r368, %r3;
	selp.b32 	%r304, %r67, %r367, %p69;
	rem.u32 	%r305, %r304, %r3;
	shl.b32 	%r306, %r305, 3;
	mul.wide.u32 	%rd61, %r306, 4;
	add.s64 	%rd62, %rd1, %rd61;
	ld.global.nc.f32 	%f425, [%rd62];
	shl.b32 	%r307, %r152, 3;
	mul.wide.u32 	%rd63, %r307, 4;
	add.s64 	%rd64, %rd1, %rd63;
	ld.global.nc.f32 	%f426, [%rd64];
	sub.f32 	%f427, %f425, %f426;
	fma.rn.f32 	%f112, %f111, %f427, %f103;
	ld.global.nc.f32 	%f428, [%rd62+4];
	ld.global.nc.f32 	%f429, [%rd64+4];
	sub.f32 	%f430, %f428, %f429;
	fma.rn.f32 	%f113, %f111, %f430, %f104;
	ld.global.nc.f32 	%f431, [%rd62+8];
	ld.global.nc.f32 	%f432, [%rd64+8];
	sub.f32 	%f433, %f431, %f432;
	fma.rn.f32 	%f114, %f111, %f433, %f105;
	ld.global.nc.f32 	%f434, [%rd62+12];
	ld.global.nc.f32 	%f435, [%rd64+12];
	sub.f32 	%f436, %f434, %f435;
	fma.rn.f32 	%f115, %f111, %f436, %f106;
	ld.global.nc.f32 	%f437, [%rd62+16];
	ld.global.nc.f32 	%f438, [%rd64+16];
	sub.f32 	%f439, %f437, %f438;
	fma.rn.f32 	%f116, %f111, %f439, %f107;
	ld.global.nc.f32 	%f440, [%rd62+20];
	ld.global.nc.f32 	%f441, [%rd64+20];
	sub.f32 	%f442, %f440, %f441;
	fma.rn.f32 	%f117, %f111, %f442, %f108;
	ld.global.nc.f32 	%f443, [%rd62+24];
	ld.global.nc.f32 	%f444, [%rd64+24];
	sub.f32 	%f445, %f443, %f444;
	fma.rn.f32 	%f118, %f111, %f445, %f109;
	ld.global.nc.f32 	%f446, [%rd62+28];
	ld.global.nc.f32 	%f447, [%rd64+28];
	sub.f32 	%f448, %f446, %f447;
	fma.rn.f32 	%f119, %f111, %f448, %f110;
	mul.f32 	%f120, %f76, %f3;
	mov.u32 	%r369, %r387;
	mov.u32 	%r370, %r7;
	@%p56 bra 	$L__BB7_79;
	mad.lo.s32 	%r369, %r5, %r7, %r387;
	mul.lo.s32 	%r370, %r7, %r7;
	setp.gt.u32 	%p70, %r370, %r3;
	@%p70 bra 	$L__BB7_79;
	mad.lo.s32 	%r369, %r43, %r370, %r369;
	mul.lo.s32 	%r370, %r370, %r7;
$L__BB7_79:
	setp.gt.u32 	%p72, %r370, %r3;
	selp.b32 	%r308, %r59, %r369, %p72;
	rem.u32 	%r165, %r308, %r3;
	mov.u32 	%r371, %r387;
	mov.u32 	%r372, %r7;
	@%p56 bra 	$L__BB7_82;
	mad.lo.s32 	%r371, %r26, %r7, %r387;
	mul.lo.s32 	%r372, %r7, %r7;
	setp.gt.u32 	%p73, %r372, %r3;
	@%p73 bra 	$L__BB7_82;
	mad.lo.s32 	%r371, %r43, %r372, %r371;
	mul.lo.s32 	%r372, %r372, %r7;
$L__BB7_82:
	setp.gt.u32 	%p75, %r372, %r3;
	selp.b32 	%r309, %r74, %r371, %p75;
	rem.u32 	%r310, %r309, %r3;
	shl.b32 	%r311, %r310, 3;
	mul.wide.u32 	%rd65, %r311, 4;
	add.s64 	%rd66, %rd1, %rd65;
	ld.global.nc.f32 	%f449, [%rd66];
	shl.b32 	%r312, %r165, 3;
	mul.wide.u32 	%rd67, %r312, 4;
	add.s64 	%rd68, %rd1, %rd67;
	ld.global.nc.f32 	%f450, [%rd68];
	sub.f32 	%f451, %f449, %f450;
	fma.rn.f32 	%f452, %f120, %f451, %f112;
	st.global.f32 	[%rd3+32], %f452;
	ld.global.nc.f32 	%f453, [%rd66+4];
	ld.global.nc.f32 	%f454, [%rd68+4];
	sub.f32 	%f455, %f453, %f454;
	fma.rn.f32 	%f456, %f120, %f455, %f113;
	st.global.f32 	[%rd3+36], %f456;
	ld.global.nc.f32 	%f457, [%rd66+8];
	ld.global.nc.f32 	%f458, [%rd68+8];
	sub.f32 	%f459, %f457, %f458;
	fma.rn.f32 	%f460, %f120, %f459, %f114;
	st.global.f32 	[%rd3+40], %f460;
	ld.global.nc.f32 	%f461, [%rd66+12];
	ld.global.nc.f32 	%f462, [%rd68+12];
	sub.f32 	%f463, %f461, %f462;
	fma.rn.f32 	%f464, %f120, %f463, %f115;
	st.global.f32 	[%rd3+44], %f464;
	ld.global.nc.f32 	%f465, [%rd66+16];
	ld.global.nc.f32 	%f466, [%rd68+16];
	sub.f32 	%f467, %f465, %f466;
	fma.rn.f32 	%f468, %f120, %f467, %f116;
	st.global.f32 	[%rd3+48], %f468;
	ld.global.nc.f32 	%f469, [%rd66+20];
	ld.global.nc.f32 	%f470, [%rd68+20];
	sub.f32 	%f471, %f469, %f470;
	fma.rn.f32 	%f472, %f120, %f471, %f117;
	st.global.f32 	[%rd3+52], %f472;
	ld.global.nc.f32 	%f473, [%rd66+24];
	ld.global.nc.f32 	%f474, [%rd68+24];
	sub.f32 	%f475, %f473, %f474;
	fma.rn.f32 	%f476, %f120, %f475, %f118;
	st.global.f32 	[%rd3+56], %f476;
	ld.global.nc.f32 	%f477, [%rd66+28];
	ld.global.nc.f32 	%f478, [%rd68+28];
	sub.f32 	%f479, %f477, %f478;
	fma.rn.f32 	%f480, %f120, %f479, %f119;
	st.global.f32 	[%rd3+60], %f480;
	mov.u32 	%r373, %r383;
	mov.u32 	%r374, %r7;
	@%p56 bra 	$L__BB7_85;
	mad.lo.s32 	%r373, %r5, %r7, %r383;
	mul.lo.s32 	%r374, %r7, %r7;
	setp.gt.u32 	%p76, %r374, %r3;
	@%p76 bra 	$L__BB7_85;
	mad.lo.s32 	%r373, %r6, %r374, %r373;
	mul.lo.s32 	%r374, %r374, %r7;
$L__BB7_85:
	setp.gt.u32 	%p77, %r7, %r3;
	setp.gt.u32 	%p78, %r374, %r3;
	selp.b32 	%r313, %r17, %r373, %p78;
	rem.u32 	%r178, %r313, %r3;
	mov.u32 	%r375, %r383;
	mov.u32 	%r376, %r7;
	@%p77 bra 	$L__BB7_88;
	mad.lo.s32 	%r375, %r5, %r7, %r383;
	mul.lo.s32 	%r376, %r7, %r7;
	setp.gt.u32 	%p79, %r376, %r3;
	@%p79 bra 	$L__BB7_88;
	mad.lo.s32 	%r375, %r43, %r376, %r375;
	mul.lo.s32 	%r376, %r376, %r7;
$L__BB7_88:
	setp.gt.u32 	%p80, %r7, %r3;
	setp.gt.u32 	%p81, %r376, %r3;
	selp.b32 	%r314, %r52, %r375, %p81;
	rem.u32 	%r315, %r314, %r3;
	shl.b32 	%r316, %r315, 3;
	mul.wide.u32 	%rd69, %r316, 4;
	add.s64 	%rd70, %rd1, %rd69;
	ld.global.nc.f32 	%f481, [%rd70];
	shl.b32 	%r317, %r178, 3;
	mul.wide.u32 	%rd71, %r317, 4;
	add.s64 	%rd72, %rd1, %rd71;
	ld.global.nc.f32 	%f482, [%rd72];
	sub.f32 	%f483, %f481, %f482;
	ld.global.f32 	%f484, [%rd3+64];
	fma.rn.f32 	%f121, %f93, %f483, %f484;
	st.global.f32 	[%rd3+64], %f121;
	ld.global.nc.f32 	%f485, [%rd70+4];
	ld.global.nc.f32 	%f486, [%rd72+4];
	sub.f32 	%f487, %f485, %f486;
	ld.global.f32 	%f488, [%rd3+68];
	fma.rn.f32 	%f122, %f93, %f487, %f488;
	st.global.f32 	[%rd3+68], %f122;
	ld.global.nc.f32 	%f489, [%rd70+8];
	ld.global.nc.f32 	%f490, [%rd72+8];
	sub.f32 	%f491, %f489, %f490;
	ld.global.f32 	%f492, [%rd3+72];
	fma.rn.f32 	%f123, %f93, %f491, %f492;
	st.global.f32 	[%rd3+72], %f123;
	ld.global.nc.f32 	%f493, [%rd70+12];
	ld.global.nc.f32 	%f494, [%rd72+12];
	sub.f32 	%f495, %f493, %f494;
	ld.global.f32 	%f496, [%rd3+76];
	fma.rn.f32 	%f124, %f93, %f495, %f496;
	ld.global.nc.f32 	%f497, [%rd70+16];
	ld.global.nc.f32 	%f498, [%rd72+16];
	sub.f32 	%f499, %f497, %f498;
	ld.global.f32 	%f500, [%rd3+80];
	fma.rn.f32 	%f125, %f93, %f499, %f500;
	ld.global.nc.f32 	%f501, [%rd70+20];
	ld.global.nc.f32 	%f502, [%rd72+20];
	sub.f32 	%f503, %f501, %f502;
	ld.global.f32 	%f504, [%rd3+84];
	fma.rn.f32 	%f126, %f93, %f503, %f504;
	ld.global.nc.f32 	%f505, [%rd70+24];
	ld.global.nc.f32 	%f506, [%rd72+24];
	sub.f32 	%f507, %f505, %f506;
	ld.global.f32 	%f508, [%rd3+88];
	fma.rn.f32 	%f127, %f93, %f507, %f508;
	ld.global.nc.f32 	%f509, [%rd70+28];
	ld.global.nc.f32 	%f510, [%rd72+28];
	sub.f32 	%f511, %f509, %f510;
	ld.global.f32 	%f512, [%rd3+92];
	fma.rn.f32 	%f128, %f93, %f511, %f512;
	mov.u32 	%r377, %r387;
	mov.u32 	%r378, %r7;
	@%p80 bra 	$L__BB7_91;
	mad.lo.s32 	%r377, %r5, %r7, %r387;
	mul.lo.s32 	%r378, %r7, %r7;
	setp.gt.u32 	%p82, %r378, %r3;
	@%p82 bra 	$L__BB7_91;
	mad.lo.s32 	%r377, %r6, %r378, %r377;
	mul.lo.s32 	%r378, %r378, %r7;
$L__BB7_91:
	setp.gt.u32 	%p83, %r7, %r3;
	setp.gt.u32 	%p84, %r378, %r3;
	selp.b32 	%r318, %r25, %r377, %p84;
	rem.u32 	%r191, %r318, %r3;
	mov.u32 	%r379, %r387;
	mov.u32 	%r380, %r7;
	@%p83 bra 	$L__BB7_94;
	mad.lo.s32 	%r379, %r5, %r7, %r387;
	mul.lo.s32 	%r380, %r7, %r7;
	setp.gt.u32 	%p85, %r380, %r3;
	@%p85 bra 	$L__BB7_94;
	mad.lo.s32 	%r379, %r43, %r380, %r379;
	mul.lo.s32 	%r380, %r380, %r7;
$L__BB7_94:
	setp.gt.u32 	%p86, %r7, %r3;
	setp.gt.u32 	%p87, %r380, %r3;
	selp.b32 	%r319, %r59, %r379, %p87;
	rem.u32 	%r320, %r319, %r3;
	shl.b32 	%r321, %r320, 3;
	mul.wide.u32 	%rd73, %r321, 4;
	add.s64 	%rd74, %rd1, %rd73;
	ld.global.nc.f32 	%f513, [%rd74];
	shl.b32 	%r322, %r191, 3;
	mul.wide.u32 	%rd75, %r322, 4;
	add.s64 	%rd76, %rd1, %rd75;
	ld.global.nc.f32 	%f514, [%rd76];
	sub.f32 	%f515, %f513, %f514;
	fma.rn.f32 	%f129, %f102, %f515, %f121;
	ld.global.nc.f32 	%f516, [%rd74+4];
	ld.global.nc.f32 	%f517, [%rd76+4];
	sub.f32 	%f518, %f516, %f517;
	fma.rn.f32 	%f130, %f102, %f518, %f122;
	ld.global.nc.f32 	%f519, [%rd74+8];
	ld.global.nc.f32 	%f520, [%rd76+8];
	sub.f32 	%f521, %f519, %f520;
	fma.rn.f32 	%f131, %f102, %f521, %f123;
	ld.global.nc.f32 	%f522, [%rd74+12];
	ld.global.nc.f32 	%f523, [%rd76+12];
	sub.f32 	%f524, %f522, %f523;
	fma.rn.f32 	%f132, %f102, %f524, %f124;
	ld.global.nc.f32 	%f525, [%rd74+16];
	ld.global.nc.f32 	%f526, [%rd76+16];
	sub.f32 	%f527, %f525, %f526;
	fma.rn.f32 	%f133, %f102, %f527, %f125;
	ld.global.nc.f32 	%f528, [%rd74+20];
	ld.global.nc.f32 	%f529, [%rd76+20];
	sub.f32 	%f530, %f528, %f529;
	fma.rn.f32 	%f134, %f102, %f530, %f126;
	ld.global.nc.f32 	%f531, [%rd74+24];
	ld.global.nc.f32 	%f532, [%rd76+24];
	sub.f32 	%f533, %f531, %f532;
	fma.rn.f32 	%f135, %f102, %f533, %f127;
	ld.global.nc.f32 	%f534, [%rd74+28];
	ld.global.nc.f32 	%f535, [%rd76+28];
	sub.f32 	%f536, %f534, %f535;
	fma.rn.f32 	%f136, %f102, %f536, %f128;
	mov.u32 	%r381, %r383;
	mov.u32 	%r382, %r7;
	@%p86 bra 	$L__BB7_97;
	mad.lo.s32 	%r381, %r26, %r7, %r383;
	mul.lo.s32 	%r382, %r7, %r7;
	setp.gt.u32 	%p88, %r382, %r3;
	@%p88 bra 	$L__BB7_97;
	mad.lo.s32 	%r381, %r6, %r382, %r381;
	mul.lo.s32 	%r382, %r382, %r7;
$L__BB7_97:
	setp.gt.u32 	%p89, %r7, %r3;
	setp.gt.u32 	%p90, %r382, %r3;
	selp.b32 	%r323, %r35, %r381, %p90;
	rem.u32 	%r204, %r323, %r3;
	mov.u32 	%r384, %r7;
	@%p89 bra 	$L__BB7_100;
	mad.lo.s32 	%r383, %r26, %r7, %r383;
	mul.lo.s32 	%r384, %r7, %r7;
	setp.gt.u32 	%p91, %r384, %r3;
	@%p91 bra 	$L__BB7_100;
	mad.lo.s32 	%r383, %r43, %r384, %r383;
	mul.lo.s32 	%r384, %r384, %r7;
$L__BB7_100:
	setp.gt.u32 	%p92, %r7, %r3;
	setp.gt.u32 	%p93, %r384, %r3;
	selp.b32 	%r324, %r67, %r383, %p93;
	rem.u32 	%r325, %r324, %r3;
	shl.b32 	%r326, %r325, 3;
	mul.wide.u32 	%rd77, %r326, 4;
	add.s64 	%rd78, %rd1, %rd77;
	ld.global.nc.f32 	%f537, [%rd78];
	shl.b32 	%r327, %r204, 3;
	mul.wide.u32 	%rd79, %r327, 4;
	add.s64 	%rd80, %rd1, %rd79;
	ld.global.nc.f32 	%f538, [%rd80];
	sub.f32 	%f539, %f537, %f538;
	fma.rn.f32 	%f137, %f111, %f539, %f129;
	ld.global.nc.f32 	%f540, [%rd78+4];
	ld.global.nc.f32 	%f541, [%rd80+4];
	sub.f32 	%f542, %f540, %f541;
	fma.rn.f32 	%f138, %f111, %f542, %f130;
	ld.global.nc.f32 	%f543, [%rd78+8];
	ld.global.nc.f32 	%f544, [%rd80+8];
	sub.f32 	%f545, %f543, %f544;
	fma.rn.f32 	%f139, %f111, %f545, %f131;
	ld.global.nc.f32 	%f546, [%rd78+12];
	ld.global.nc.f32 	%f547, [%rd80+12];
	sub.f32 	%f548, %f546, %f547;
	fma.rn.f32 	%f140, %f111, %f548, %f132;
	ld.global.nc.f32 	%f549, [%rd78+16];
	ld.global.nc.f32 	%f550, [%rd80+16];
	sub.f32 	%f551, %f549, %f550;
	fma.rn.f32 	%f141, %f111, %f551, %f133;
	ld.global.nc.f32 	%f552, [%rd78+20];
	ld.global.nc.f32 	%f553, [%rd80+20];
	sub.f32 	%f554, %f552, %f553;
	fma.rn.f32 	%f142, %f111, %f554, %f134;
	ld.global.nc.f32 	%f555, [%rd78+24];
	ld.global.nc.f32 	%f556, [%rd80+24];
	sub.f32 	%f557, %f555, %f556;
	fma.rn.f32 	%f143, %f111, %f557, %f135;
	ld.global.nc.f32 	%f558, [%rd78+28];
	ld.global.nc.f32 	%f559, [%rd80+28];
	sub.f32 	%f560, %f558, %f559;
	fma.rn.f32 	%f144, %f111, %f560, %f136;
	mov.u32 	%r385, %r387;
	mov.u32 	%r386, %r7;
	@%p92 bra 	$L__BB7_103;
	mad.lo.s32 	%r385, %r26, %r7, %r387;
	mul.lo.s32 	%r386, %r7, %r7;
	setp.gt.u32 	%p94, %r386, %r3;
	@%p94 bra 	$L__BB7_103;
	mad.lo.s32 	%r385, %r6, %r386, %r385;
	mul.lo.s32 	%r386, %r386, %r7;
$L__BB7_103:
	setp.gt.u32 	%p95, %r7, %r3;
	setp.gt.u32 	%p96, %r386, %r3;
	selp.b32 	%r328, %r42, %r385, %p96;
	rem.u32 	%r217, %r328, %r3;
	mov.u32 	%r388, %r7;
	@%p95 bra 	$L__BB7_106;
	mad.lo.s32 	%r387, %r26, %r7, %r387;
	mul.lo.s32 	%r388, %r7, %r7;
	setp.gt.u32 	%p97, %r388, %r3;
	@%p97 bra 	$L__BB7_106;
	mad.lo.s32 	%r387, %r43, %r388, %r387;
	mul.lo.s32 	%r388, %r388, %r7;
$L__BB7_106:
	setp.gt.u32 	%p98, %r388, %r3;
	selp.b32 	%r329, %r74, %r387, %p98;
	rem.u32 	%r330, %r329, %r3;
	shl.b32 	%r331, %r330, 3;
	mul.wide.u32 	%rd81, %r331, 4;
	add.s64 	%rd82, %rd1, %rd81;
	ld.global.nc.f32 	%f561, [%rd82];
	shl.b32 	%r332, %r217, 3;
	mul.wide.u32 	%rd83, %r332, 4;
	add.s64 	%rd84, %rd1, %rd83;
	ld.global.nc.f32 	%f562, [%rd84];
	sub.f32 	%f563, %f561, %f562;
	fma.rn.f32 	%f564, %f120, %f563, %f137;
	st.global.f32 	[%rd3+64], %f564;
	ld.global.nc.f32 	%f565, [%rd82+4];
	ld.global.nc.f32 	%f566, [%rd84+4];
	sub.f32 	%f567, %f565, %f566;
	fma.rn.f32 	%f568, %f120, %f567, %f138;
	st.global.f32 	[%rd3+68], %f568;
	ld.global.nc.f32 	%f569, [%rd82+8];
	ld.global.nc.f32 	%f570, [%rd84+8];
	sub.f32 	%f571, %f569, %f570;
	fma.rn.f32 	%f572, %f120, %f571, %f139;
	st.global.f32 	[%rd3+72], %f572;
	ld.global.nc.f32 	%f573, [%rd82+12];
	ld.global.nc.f32 	%f574, [%rd84+12];
	sub.f32 	%f575, %f573, %f574;
	fma.rn.f32 	%f576, %f120, %f575, %f140;
	st.global.f32 	[%rd3+76], %f576;
	ld.global.nc.f32 	%f577, [%rd82+16];
	ld.global.nc.f32 	%f578, [%rd84+16];
	sub.f32 	%f579, %f577, %f578;
	fma.rn.f32 	%f580, %f120, %f579, %f141;
	st.global.f32 	[%rd3+80], %f580;
	ld.global.nc.f32 	%f581, [%rd82+20];
	ld.global.nc.f32 	%f582, [%rd84+20];
	sub.f32 	%f583, %f581, %f582;
	fma.rn.f32 	%f584, %f120, %f583, %f142;
	st.global.f32 	[%rd3+84], %f584;
	ld.global.nc.f32 	%f585, [%rd82+24];
	ld.global.nc.f32 	%f586, [%rd84+24];
	sub.f32 	%f587, %f585, %f586;
	fma.rn.f32 	%f588, %f120, %f587, %f143;
	st.global.f32 	[%rd3+88], %f588;
	ld.global.nc.f32 	%f589, [%rd82+28];
	ld.global.nc.f32 	%f590, [%rd84+28];
	sub.f32 	%f591, %f589, %f590;
	fma.rn.f32 	%f592, %f120, %f591, %f144;
	st.global.f32 	[%rd3+92], %f592;
$L__BB7_107:
	ret;

}
	// .globl	_Z20kernel_grid_backwardILj2ELj1ELj1EEvPKfS1_S1_PKiPfjjj
.visible .entry _Z20kernel_grid_backwardILj2ELj1ELj1EEvPKfS1_S1_PKiPfjjj(
	.param .u64 .ptr .align 1 _Z20kernel_grid_backwardILj2ELj1ELj1EEvPKfS1_S1_PKiPfjjj_param_0,
	.param .u64 .ptr .align 1 _Z20kernel_grid_backwardILj2ELj1ELj1EEvPKfS1_S1_PKiPfjjj_param_1,
	.param .u64 .ptr .align 1 _Z20kernel_grid_backwardILj2ELj1ELj1EEvPKfS1_S1_PKiPfjjj_param_2,
	.param .u64 .ptr .align 1 _Z20kernel_grid_backwardILj2ELj1ELj1EEvPKfS1_S1_PKiPfjjj_param_3,
	.param .u64 .ptr .align 1 _Z20kernel_grid_backwardILj2ELj1ELj1EEvPKfS1_S1_PKiPfjjj_param_4,
	.param .u32 _Z20kernel_grid_backwardILj2ELj1ELj1EEvPKfS1_S1_PKiPfjjj_param_5,
	.param .u32 _Z20kernel_grid_backwardILj2ELj1ELj1EEvPKfS1_S1_PKiPfjjj_param_6,
	.param .u32 _Z20kernel_grid_backwardILj2ELj1ELj1EEvPKfS1_S1_PKiPfjjj_param_7
)
{
	.reg .pred 	%p<14>;
	.reg .b32 	%r<74>;
	.reg .b32 	%f<33>;
	.reg .b64 	%rd<32>;

	ld.param.u64 	%rd3, [_Z20kernel_grid_backwardILj2ELj1ELj1EEvPKfS1_S1_PKiPfjjj_param_0];
	ld.param.u64 	%rd4, [_Z20kernel_grid_backwardILj2ELj1ELj1EEvPKfS1_S1_PKiPfjjj_param_1];
	ld.param.u64 	%rd5, [_Z20kernel_grid_backwardILj2ELj1ELj1EEvPKfS1_S1_PKiPfjjj_param_3];
	ld.param.u64 	%rd6, [_Z20kernel_grid_backwardILj2ELj1ELj1EEvPKfS1_S1_PKiPfjjj_param_4];
	ld.param.u32 	%r28, [_Z20kernel_grid_backwardILj2ELj1ELj1EEvPKfS1_S1_PKiPfjjj_param_5];
	ld.param.u32 	%r26, [_Z20kernel_grid_backwardILj2ELj1ELj1EEvPKfS1_S1_PKiPfjjj_param_6];
	ld.param.u32 	%r27, [_Z20kernel_grid_backwardILj2ELj1ELj1EEvPKfS1_S1_PKiPfjjj_param_7];
	cvta.to.global.u64 	%rd1, %rd6;
	mov.u32 	%r29, %ctaid.x;
	mov.u32 	%r30, %ntid.x;
	mov.u32 	%r31, %tid.x;
	mad.lo.s32 	%r1, %r29, %r30, %r31;
	setp.ge.u32 	%p1, %r1, %r28;
	@%p1 bra 	$L__BB8_10;
	cvta.to.global.u64 	%rd7, %rd3;
	cvta.to.global.u64 	%rd8, %rd4;
	cvta.to.global.u64 	%rd9, %rd5;
	mov.u32 	%r34, %ctaid.y;
	mul.wide.u32 	%rd10, %r34, 4;
	add.s64 	%rd11, %rd9, %rd10;
	ld.global.nc.u32 	%r35, [%rd11];
	cvt.u64.u32 	%rd2, %r35;
	mad.lo.s32 	%r36, %r26, %r1, %r34;
	ld.global.nc.u32 	%r37, [%rd11+4];
	sub.s32 	%r2, %r37, %r35;
	cvt.rn.f32.u32 	%f7, %r34;
	ex2.approx.f32 	%f8, %f7;
	cvt.rn.f32.u32 	%f9, %r27;
	fma.rn.f32 	%f10, %f8, %f9, 0fBF800000;
	cvt.rpi.f32.f32 	%f11, %f10;
	cvt.rzi.u32.f32 	%r38, %f11;
	shl.b32 	%r39, %r1, 1;
	mul.wide.u32 	%rd12, %r39, 4;
	add.s64 	%rd13, %rd8, %rd12;
	ld.global.nc.f32 	%f12, [%rd13];
	fma.rn.f32 	%f13, %f10, %f12, 0f3F000000;
	cvt.rmi.f32.f32 	%f14, %f13;
	cvt.rzi.u32.f32 	%r3, %f14;
	cvt.rn.f32.u32 	%f15, %r3;
	sub.f32 	%f1, %f13, %f15;
	ld.global.nc.f32 	%f16, [%rd13+4];
	fma.rn.f32 	%f17, %f10, %f16, 0f3F000000;
	cvt.rmi.f32.f32 	%f18, %f17;
	cvt.rzi.u32.f32 	%r4, %f18;
	cvt.rn.f32.u32 	%f19, %r4;
	sub.f32 	%f2, %f17, %f19;
	setp.eq.s32 	%p2, %r2, 0;
	add.s32 	%r5, %r38, 2;
	mul.wide.u32 	%rd14, %r36, 4;
	add.s64 	%rd15, %rd7, %rd14;
	ld.global.nc.f32 	%f3, [%rd15];
	mov.f32 	%f20, 0f3F800000;
	sub.f32 	%f4, %f20, %f1;
	mov.b32 	%r67, 0;
	mov.b32 	%r66, 1;
	@%p2 bra 	$L__BB8_3;
	setp.gt.u32 	%p3, %r5, %r2;
	mad.lo.s32 	%r40, %r4, %r5, %r3;
	selp.b32 	%r67, %r3, %r40, %p3;
	selp.b32 	%r41, 1, %r5, %p3;
	mul.lo.s32 	%r66, %r5, %r41;
$L__BB8_3:
	mov.f32 	%f21, 0f3F800000;
	sub.f32 	%f5, %f21, %f2;
	setp.eq.s32 	%p4, %r2, 0;
	setp.gt.u32 	%p5, %r66, %r2;
	mul.lo.s32 	%r10, %r4, 19349663;
	xor.b32  	%r44, %r10, %r3;
	selp.b32 	%r45, %r44, %r67, %p5;
	rem.u32 	%r46, %r45, %r2;
	cvt.u64.u32 	%rd16, %r46;
	add.s64 	%rd17, %rd16, %rd2;
	shl.b64 	%rd18, %rd17, 2;
	add.s64 	%rd19, %rd1, %rd18;
	mul.f32 	%f22, %f4, %f5;
	mul.f32 	%f23, %f22, %f3;
	atom.global.add.f32 	%f24, [%rd19], %f23;
	add.s32 	%r11, %r3, 1;
	mov.b32 	%r69, 0;
	mov.b32 	%r68, 1;
	@%p4 bra 	$L__BB8_5;
	setp.gt.u32 	%p6, %r5, %r2;
	mad.lo.s32 	%r47, %r4, %r5, %r11;
	selp.b32 	%r69, %r11, %r47, %p6;
	selp.b32 	%r48, 1, %r5, %p6;
	mul.lo.s32 	%r68, %r5, %r48;
$L__BB8_5:
	setp.eq.s32 	%p7, %r2, 0;
	setp.gt.u32 	%p8, %r68, %r2;
	xor.b32  	%r51, %r10, %r11;
	selp.b32 	%r52, %r51, %r69, %p8;
	rem.u32 	%r53, %r52, %r2;
	cvt.u64.u32 	%rd20, %r53;
	add.s64 	%rd21, %rd20, %rd2;
	shl.b64 	%rd22, %rd21, 2;
	add.s64 	%rd23, %rd1, %rd22;
	mul.f32 	%f25, %f1, %f5;
	mul.f32 	%f26, %f25, %f3;
	atom.global.add.f32 	%f27, [%rd23], %f26;
	add.s32 	%r16, %r4, 1;
	mov.b32 	%r71, 0;
	mov.b32 	%r70, 1;
	@%p7 bra 	$L__BB8_7;
	setp.gt.u32 	%p9, %r5, %r2;
	mad.lo.s32 	%r54, %r16, %r5, %r3;
	selp.b32 	%r71, %r3, %r54, %p9;
	selp.b32 	%r55, 1, %r5, %p9;
	mul.lo.s32 	%r70, %r5, %r55;
$L__BB8_7:
	setp.eq.s32 	%p10, %r2, 0;
	setp.gt.u32 	%p11, %r70, %r2;
	add.s32 	%r21, %r10, 19349663;
	xor.b32  	%r58, %r21, %r3;
	selp.b32 	%r59, %r58, %r71, %p11;
	rem.u32 	%r60, %r59, %r2;
	cvt.u64.u32 	%rd24, %r60;
	add.s64 	%rd25, %rd24, %rd2;
	shl.b64 	%rd26, %rd25, 2;
	add.s64 	%rd27, %rd1, %rd26;
	mul.f32 	%f28, %f4, %f2;
	mul.f32 	%f29, %f28, %f3;
	atom.global.add.f32 	%f30, [%rd27], %f29;
	mul.f32 	%f6, %f1, %f2;
	mov.b32 	%r73, 0;
	mov.b32 	%r72, 1;
	@%p10 bra 	$L__BB8_9;
	setp.gt.u32 	%p12, %r5, %r2;
	mad.lo.s32 	%r61, %r16, %r5, %r11;
	selp.b32 	%r73, %r11, %r61, %p12;
	selp.b32 	%r62, 1, %r5, %p12;
	mul.lo.s32 	%r72, %r5, %r62;
$L__BB8_9:
	setp.gt.u32 	%p13, %r72, %r2;
	xor.b32  	%r63, %r21, %r11;
	selp.b32 	%r64, %r63, %r73, %p13;
	rem.u32 	%r65, %r64, %r2;
	cvt.u64.u32 	%rd28, %r65;
	add.s64 	%rd29, %rd28, %rd2;
	shl.b64 	%rd30, %rd29, 2;
	add.s64 	%rd31, %rd1, %rd30;
	mul.f32 	%f31, %f6, %f3;
	atom.global.add.f32 	%f32, [%rd31], %f31;
$L__BB8_10:
	ret;

}
	// .globl	_Z21kernel_input_backwardILj2ELj1EEvPKfS1_Pfjj
.visible .entry _Z21kernel_input_backwardILj2ELj1EEvPKfS1_Pfjj(
	.param .u64 .ptr .align 1 _Z21kernel_input_backwardILj2ELj1EEvPKfS1_Pfjj_param_0,
	.param .u64 .ptr .align 1 _Z21kernel_input_backwardILj2ELj1EEvPKfS1_Pfjj_param_1,
	.param .u64 .ptr .align 1 _Z21kernel_input_backwardILj2ELj1EEvPKfS1_Pfjj_param_2,
	.param .u32 _Z21kernel_input_backwardILj2ELj1EEvPKfS1_Pfjj_param_3,
	.param .u32 _Z21kernel_input_backwardILj2ELj1EEvPKfS1_Pfjj_param_4
)
{
	.reg .pred 	%p<11>;
	.reg .b32 	%r<47>;
	.reg .b32 	%f<66>;
	.reg .b64 	%rd<83>;

	ld.param.u64 	%rd7, [_Z21kernel_input_backwardILj2ELj1EEvPKfS1_Pfjj_param_0];
	ld.param.u64 	%rd8, [_Z21kernel_input_backwardILj2ELj1EEvPKfS1_Pfjj_param_1];
	ld.param.u64 	%rd6, [_Z21kernel_input_backwardILj2ELj1EEvPKfS1_Pfjj_param_2];
	ld.param.u32 	%r14, [_Z21kernel_input_backwardILj2ELj1EEvPKfS1_Pfjj_param_3];
	ld.param.u32 	%r13, [_Z21kernel_input_backwardILj2ELj1EEvPKfS1_Pfjj_param_4];
	cvta.to.global.u64 	%rd1, %rd8;
	cvta.to.global.u64 	%rd2, %rd7;
	mov.u32 	%r15, %tid.x;
	mov.u32 	%r16, %ctaid.x;
	mov.u32 	%r17, %ntid.x;
	mad.lo.s32 	%r1, %r16, %r17, %r15;
	shl.b32 	%r18, %r14, 1;
	setp.ge.u32 	%p1, %r1, %r18;
	@%p1 bra 	$L__BB9_14;
	shr.u32 	%r19, %r1, 1;
	and.b32  	%r2, %r1, 1;
	mul.lo.s32 	%r20, %r13, %r19;
	cvt.u64.u32 	%rd3, %r20;
	shl.b32 	%r21, %r20, 1;
	cvt.u64.u32 	%rd4, %r21;
	setp.eq.s32 	%p2, %r13, 0;
	@%p2 bra 	$L__BB9_14;
	cvta.to.global.u64 	%rd9, %rd6;
	mul.wide.u32 	%rd10, %r1, 4;
	add.s64 	%rd5, %rd9, %rd10;
	ld.global.f32 	%f65, [%rd5];
	and.b32  	%r3, %r13, 7;
	setp.lt.u32 	%p3, %r13, 8;
	mov.b32 	%r45, 0;
	@%p3 bra 	$L__BB9_5;
	and.b32  	%r45, %r13, -8;
	mov.b32 	%r43, 0;
$L__BB9_4:
	.pragma "nounroll";
	cvt.u64.u32 	%rd11, %r43;
	add.s64 	%rd12, %rd11, %rd3;
	shl.b64 	%rd13, %rd12, 2;
	add.s64 	%rd14, %rd2, %rd13;
	ld.global.nc.f32 	%f15, [%rd14];
	shl.b32 	%r24, %r43, 1;
	or.b32  	%r25, %r24, %r2;
	cvt.u64.u32 	%rd15, %r25;
	add.s64 	%rd16, %rd15, %rd4;
	shl.b64 	%rd17, %rd16, 2;
	add.s64 	%rd18, %rd1, %rd17;
	ld.global.nc.f32 	%f16, [%rd18];
	fma.rn.f32 	%f17, %f15, %f16, %f65;
	ld.global.nc.f32 	%f18, [%rd14+4];
	ld.global.nc.f32 	%f19, [%rd18+8];
	fma.rn.f32 	%f20, %f18, %f19, %f17;
	ld.global.nc.f32 	%f21, [%rd14+8];
	add.s32 	%r26, %r25, 4;
	cvt.u64.u32 	%rd19, %r26;
	add.s64 	%rd20, %rd19, %rd4;
	shl.b64 	%rd21, %rd20, 2;
	add.s64 	%rd22, %rd1, %rd21;
	ld.global.nc.f32 	%f22, [%rd22];
	fma.rn.f32 	%f23, %f21, %f22, %f20;
	ld.global.nc.f32 	%f24, [%rd14+12];
	add.s32 	%r27, %r25, 6;
	cvt.u64.u32 	%rd23, %r27;
	add.s64 	%rd24, %rd23, %rd4;
	shl.b64 	%rd25, %rd24, 2;
	add.s64 	%rd26, %rd1, %rd25;
	ld.global.nc.f32 	%f25, [%rd26];
	fma.rn.f32 	%f26, %f24, %f25, %f23;
	ld.global.nc.f32 	%f27, [%rd14+16];
	add.s32 	%r28, %r25, 8;
	cvt.u64.u32 	%rd27, %r28;
	add.s64 	%rd28, %rd27, %rd4;
	shl.b64 	%rd29, %rd28, 2;
	add.s64 	%rd30, %rd1, %rd29;
	ld.global.nc.f32 	%f28, [%rd30];
	fma.rn.f32 	%f29, %f27, %f28, %f26;
	ld.global.nc.f32 	%f30, [%rd14+20];
	add.s32 	%r29, %r25, 10;
	cvt.u64.u32 	%rd31, %r29;
	add.s64 	%rd32, %rd31, %rd4;
	shl.b64 	%rd33, %rd32, 2;
	add.s64 	%rd34, %rd1, %rd33;
	ld.global.nc.f32 	%f31, [%rd34];
	fma.rn.f32 	%f32, %f30, %f31, %f29;
	ld.global.nc.f32 	%f33, [%rd14+24];
	add.s32 	%r30, %r25, 12;
	cvt.u64.u32 	%rd35, %r30;
	add.s64 	%rd36, %rd35, %rd4;
	shl.b64 	%rd37, %rd36, 2;
	add.s64 	%rd38, %rd1, %rd37;
	ld.global.nc.f32 	%f34, [%rd38];
	fma.rn.f32 	%f35, %f33, %f34, %f32;
	ld.global.nc.f32 	%f36, [%rd14+28];
	add.s32 	%r31, %r25, 14;
	cvt.u64.u32 	%rd39, %r31;
	add.s64 	%rd40, %rd39, %rd4;
	shl.b64 	%rd41, %rd40, 2;
	add.s64 	%rd42, %rd1, %rd41;
	ld.global.nc.f32 	%f37, [%rd42];
	fma.rn.f32 	%f65, %f36, %f37, %f35;
	add.s32 	%r43, %r43, 8;
	setp.ne.s32 	%p4, %r43, %r45;
	@%p4 bra 	$L__BB9_4;
$L__BB9_5:
	setp.eq.s32 	%p5, %r3, 0;
	@%p5 bra 	$L__BB9_13;
	and.b32  	%r8, %r13, 3;
	setp.lt.u32 	%p6, %r3, 4;
	@%p6 bra 	$L__BB9_8;
	cvt.u64.u32 	%rd43, %r45;
	add.s64 	%rd44, %rd43, %rd3;
	shl.b64 	%rd45, %rd44, 2;
	add.s64 	%rd46, %rd2, %rd45;
	ld.global.nc.f32 	%f39, [%rd46];
	shl.b32 	%r32, %r45, 1;
	or.b32  	%r33, %r32, %r2;
	cvt.u64.u32 	%rd47, %r33;
	add.s64 	%rd48, %rd47, %rd4;
	shl.b64 	%rd49, %rd48, 2;
	add.s64 	%rd50, %rd1, %rd49;
	ld.global.nc.f32 	%f40, [%rd50];
	fma.rn.f32 	%f41, %f39, %f40, %f65;
	ld.global.nc.f32 	%f42, [%rd46+4];
	add.s32 	%r34, %r33, 2;
	cvt.u64.u32 	%rd51, %r34;
	add.s64 	%rd52, %rd51, %rd4;
	shl.b64 	%rd53, %rd52, 2;
	add.s64 	%rd54, %rd1, %rd53;
	ld.global.nc.f32 	%f43, [%rd54];
	fma.rn.f32 	%f44, %f42, %f43, %f41;
	ld.global.nc.f32 	%f45, [%rd46+8];
	add.s32 	%r35, %r33, 4;
	cvt.u64.u32 	%rd55, %r35;
	add.s64 	%rd56, %rd55, %rd4;
	shl.b64 	%rd57, %rd56, 2;
	add.s64 	%rd58, %rd1, %rd57;
	ld.global.nc.f32 	%f46, [%rd58];
	fma.rn.f32 	%f47, %f45, %f46, %f44;
	ld.global.nc.f32 	%f48, [%rd46+12];
	add.s32 	%r36, %r33, 6;
	cvt.u64.u32 	%rd59, %r36;
	add.s64 	%rd60, %rd59, %rd4;
	shl.b64 	%rd61, %rd60, 2;
	add.s64 	%rd62, %rd1, %rd61;
	ld.global.nc.f32 	%f49, [%rd62];
	fma.rn.f32 	%f65, %f48, %f49, %f47;
	add.s32 	%r45, %r45, 4;
$L__BB9_8:
	setp.eq.s32 	%p7, %r8, 0;
	@%p7 bra 	$L__BB9_13;
	setp.eq.s32 	%p8, %r8, 1;
	@%p8 bra 	$L__BB9_11;
	cvt.u64.u32 	%rd63, %r45;
	add.s64 	%rd64, %rd63, %rd3;
	shl.b64 	%rd65, %rd64, 2;
	add.s64 	%rd66, %rd2, %rd65;
	ld.global.nc.f32 	%f51, [%rd66];
	shl.b32 	%r37, %r45, 1;
	or.b32  	%r38, %r37, %r2;
	cvt.u64.u32 	%rd67, %r38;
	add.s64 	%rd68, %rd67, %rd4;
	shl.b64 	%rd69, %rd68, 2;
	add.s64 	%rd70, %rd1, %rd69;
	ld.global.nc.f32 	%f52, [%rd70];
	fma.rn.f32 	%f53, %f51, %f52, %f65;
	ld.global.nc.f32 	%f54, [%rd66+4];
	add.s32 	%r39, %r38, 2;
	cvt.u64.u32 	%rd71, %r39;
	add.s64 	%rd72, %rd71, %rd4;
	shl.b64 	%rd73, %rd72, 2;
	add.s64 	%rd74, %rd1, %rd73;
	ld.global.nc.f32 	%f55, [%rd74];
	fma.rn.f32 	%f65, %f54, %f55, %f53;
	add.s32 	%r45, %r45, 2;
$L__BB9_11:
	and.b32  	%r40, %r13, 1;
	setp.eq.b32 	%p9, %r40, 1;
	not.pred 	%p10, %p9;
	@%p10 bra 	$L__BB9_13;
	cvt.u64.u32 	%rd75, %r45;
	add.s64 	%rd76, %rd75, %rd3;
	shl.b64 	%rd77, %rd76, 2;
	add.s64 	%rd78, %rd2, %rd77;
	ld.global.nc.f32 	%f56, [%rd78];
	shl.b32 	%r41, %r45, 1;
	or.b32  	%r42, %r41, %r2;
	cvt.u64.u32 	%rd79, %r42;
	add.s64 	%rd80, %rd79, %rd4;
	shl.b64 	%rd81, %rd80, 2;
	add.s64 	%rd82, %rd1, %rd81;
	ld.global.nc.f32 	%f57, [%rd82];
	fma.rn.f32 	%f65, %f56, %f57, %f65;
$L__BB9_13:
	st.global.f32 	[%rd5], %f65;
$L__BB9_14:
	ret;

}
	// .globl	_Z20kernel_grid_backwardILj2ELj2ELj2EEvPKfS1_S1_PKiPfjjj
.visible .entry _Z20kernel_grid_backwardILj2ELj2ELj2EEvPKfS1_S1_PKiPfjjj(
	.param .u64 .ptr .align 1 _Z20kernel_grid_backwardILj2ELj2ELj2EEvPKfS1_S1_PKiPfjjj_param_0,
	.param .u64 .ptr .align 1 _Z20kernel_grid_backwardILj2ELj2ELj2EEvPKfS1_S1_PKiPfjjj_param_1,
	.param .u64 .ptr .align 1 _Z20kernel_grid_backwardILj2ELj2ELj2EEvPKfS1_S1_PKiPfjjj_param_2,
	.param .u64 .ptr .align 1 _Z20kernel_grid_backwardILj2ELj2ELj2EEvPKfS1_S1_PKiPfjjj_param_3,
	.param .u64 .ptr .align 1 _Z20kernel_grid_backwardILj2ELj2ELj2EEvPKfS1_S1_PKiPfjjj_param_4,
	.param .u32 _Z20kernel_grid_backwardILj2ELj2ELj2EEvPKfS1_S1_PKiPfjjj_param_5,
	.param .u32 _Z20kernel_grid_backwardILj2ELj2ELj2EEvPKfS1_S1_PKiPfjjj_param_6,
	.param .u32 _Z20kernel_grid_backwardILj2ELj2ELj2EEvPKfS1_S1_PKiPfjjj_param_7
)
{
	.reg .pred 	%p<14>;
	.reg .b32 	%r<81>;
	.reg .b32 	%f<48>;
	.reg .b64 	%rd<32>;

	ld.param.u64 	%rd4, [_Z20kernel_grid_backwardILj2ELj2ELj2EEvPKfS1_S1_PKiPfjjj_param_0];
	ld.param.u64 	%rd5, [_Z20kernel_grid_backwardILj2ELj2ELj2EEvPKfS1_S1_PKiPfjjj_param_1];
	ld.param.u64 	%rd6, [_Z20kernel_grid_backwardILj2ELj2ELj2EEvPKfS1_S1_PKiPfjjj_param_3];
	ld.param.u64 	%rd7, [_Z20kernel_grid_backwardILj2ELj2ELj2EEvPKfS1_S1_PKiPfjjj_param_4];
	ld.param.u32 	%r29, [_Z20kernel_grid_backwardILj2ELj2ELj2EEvPKfS1_S1_PKiPfjjj_param_5];
	ld.param.u32 	%r27, [_Z20kernel_grid_backwardILj2ELj2ELj2EEvPKfS1_S1_PKiPfjjj_param_6];
	ld.param.u32 	%r28, [_Z20kernel_grid_backwardILj2ELj2ELj2EEvPKfS1_S1_PKiPfjjj_param_7];
	cvta.to.global.u64 	%rd1, %rd7;
	mov.u32 	%r30, %ctaid.x;
	mov.u32 	%r31, %ntid.x;
	mov.u32 	%r32, %tid.x;
	mad.lo.s32 	%r1, %r30, %r31, %r32;
	and.b32  	%r33, %r1, 2147483647;
	setp.ge.u32 	%p1, %r33, %r29;
	@%p1 bra 	$L__BB10_10;
	cvta.to.global.u64 	%rd8, %rd5;
	cvta.to.global.u64 	%rd9, %rd6;
	mov.u32 	%r36, %ctaid.y;
	mul.wide.u32 	%rd10, %r36, 4;
	add.s64 	%rd11, %rd9, %rd10;
	ld.global.nc.u32 	%r37, [%rd11];
	shl.b32 	%r38, %r37, 1;
	cvt.u64.u32 	%rd2, %r38;
	shl.b32 	%r39, %r1, 1;
	shl.b32 	%r40, %r36, 1;
	mad.lo.s32 	%r2, %r39, %r27, %r40;
	ld.global.nc.u32 	%r41, [%rd11+4];
	sub.s32 	%r3, %r41, %r37;
	cvt.rn.f32.u32 	%f6, %r36;
	ex2.approx.f32 	%f7, %f6;
	cvt.rn.f32.u32 	%f8, %r28;
	fma.rn.f32 	%f9, %f7, %f8, 0fBF800000;
	cvt.rpi.f32.f32 	%f10, %f9;
	cvt.rzi.u32.f32 	%r42, %f10;
	mul.wide.u32 	%rd12, %r39, 4;
	add.s64 	%rd13, %rd8, %rd12;
	ld.global.nc.f32 	%f11, [%rd13];
	fma.rn.f32 	%f12, %f9, %f11, 0f3F000000;
	cvt.rmi.f32.f32 	%f13, %f12;
	cvt.rzi.u32.f32 	%r4, %f13;
	cvt.rn.f32.u32 	%f14, %r4;
	sub.f32 	%f1, %f12, %f14;
	ld.global.nc.f32 	%f15, [%rd13+4];
	fma.rn.f32 	%f16, %f9, %f15, 0f3F000000;
	cvt.rmi.f32.f32 	%f17, %f16;
	cvt.rzi.u32.f32 	%r5, %f17;
	cvt.rn.f32.u32 	%f18, %r5;
	sub.f32 	%f2, %f16, %f18;
	setp.eq.s32 	%p2, %r3, 0;
	add.s32 	%r6, %r42, 2;
	mov.f32 	%f19, 0f3F800000;
	sub.f32 	%f3, %f19, %f1;
	mov.b32 	%r74, 0;
	mov.b32 	%r73, 1;
	@%p2 bra 	$L__BB10_3;
	setp.gt.u32 	%p3, %r6, %r3;
	mad.lo.s32 	%r43, %r5, %r6, %r4;
	selp.b32 	%r74, %r4, %r43, %p3;
	selp.b32 	%r44, 1, %r6, %p3;
	mul.lo.s32 	%r73, %r6, %r44;
$L__BB10_3:
	mov.f32 	%f20, 0f3F800000;
	sub.f32 	%f4, %f20, %f2;
	mul.f32 	%f21, %f3, %f4;
	setp.eq.s32 	%p4, %r3, 0;
	setp.gt.u32 	%p5, %r73, %r3;
	mul.lo.s32 	%r11, %r5, 19349663;
	xor.b32  	%r47, %r11, %r4;
	selp.b32 	%r48, %r47, %r74, %p5;
	rem.u32 	%r49, %r48, %r3;
	shl.b32 	%r50, %r49, 1;
	cvt.u64.u32 	%rd14, %r50;
	add.s64 	%rd15, %rd14, %rd2;
	shl.b64 	%rd16, %rd15, 2;
	add.s64 	%rd17, %rd1, %rd16;
	cvta.to.global.u64 	%rd18, %rd4;
	mul.wide.u32 	%rd19, %r2, 4;
	add.s64 	%rd3, %rd18, %rd19;
	ld.global.nc.f32 	%f22, [%rd3];
	mul.f32 	%f23, %f21, %f22;
	atom.global.add.f32 	%f24, [%rd17], %f23;
	ld.global.nc.f32 	%f25, [%rd3+4];
	mul.f32 	%f26, %f21, %f25;
	atom.global.add.f32 	%f27, [%rd17+4], %f26;
	add.s32 	%r12, %r4, 1;
	mov.b32 	%r76, 0;
	mov.b32 	%r75, 1;
	@%p4 bra 	$L__BB10_5;
	setp.gt.u32 	%p6, %r6, %r3;
	mad.lo.s32 	%r51, %r5, %r6, %r12;
	selp.b32 	%r76, %r12, %r51, %p6;
	selp.b32 	%r52, 1, %r6, %p6;
	mul.lo.s32 	%r75, %r6, %r52;
$L__BB10_5:
	mul.f32 	%f28, %f1, %f4;
	setp.eq.s32 	%p7, %r3, 0;
	setp.gt.u32 	%p8, %r75, %r3;
	xor.b32  	%r55, %r11, %r12;
	selp.b32 	%r56, %r55, %r76, %p8;
	rem.u32 	%r57, %r56, %r3;
	shl.b32 	%r58, %r57, 1;
	cvt.u64.u32 	%rd20, %r58;
	add.s64 	%rd21, %rd20, %rd2;
	shl.b64 	%rd22, %rd21, 2;
	add.s64 	%rd23, %rd1, %rd22;
	ld.global.nc.f32 	%f29, [%rd3];
	mul.f32 	%f30, %f28, %f29;
	atom.global.add.f32 	%f31, [%rd23], %f30;
	ld.global.nc.f32 	%f32, [%rd3+4];
	mul.f32 	%f33, %f28, %f32;
	atom.global.add.f32 	%f34, [%rd23+4], %f33;
	add.s32 	%r17, %r5, 1;
	mov.b32 	%r78, 0;
	mov.b32 	%r77, 1;
	@%p7 bra 	$L__BB10_7;
	setp.gt.u32 	%p9, %r6, %r3;
	mad.lo.s32 	%r59, %r17, %r6, %r4;
	selp.b32 	%r78, %r4, %r59, %p9;
	selp.b32 	%r60, 1, %r6, %p9;
	mul.lo.s32 	%r77, %r6, %r60;
$L__BB10_7:
	mul.f32 	%f35, %f3, %f2;
	setp.eq.s32 	%p10, %r3, 0;
	setp.gt.u32 	%p11, %r77, %r3;
	add.s32 	%r22, %r11, 19349663;
	xor.b32  	%r63, %r22, %r4;
	selp.b32 	%r64, %r63, %r78, %p11;
	rem.u32 	%r65, %r64, %r3;
	shl.b32 	%r66, %r65, 1;
	cvt.u64.u32 	%rd24, %r66;
	add.s64 	%rd25, %rd24, %rd2;
	shl.b64 	%rd26, %rd25, 2;
	add.s64 	%rd27, %rd1, %rd26;
	ld.global.nc.f32 	%f36, [%rd3];
	mul.f32 	%f37, %f35, %f36;
	atom.global.add.f32 	%f38, [%rd27], %f37;
	ld.global.nc.f32 	%f39, [%rd3+4];
	mul.f32 	%f40, %f35, %f39;
	atom.global.add.f32 	%f41, [%rd27+4], %f40;
	mul.f32 	%f5, %f1, %f2;
	mov.b32 	%r80, 0;
	mov.b32 	%r79, 1;
	@%p10 bra 	$L__BB10_9;
	setp.gt.u32 	%p12, %r6, %r3;
	mad.lo.s32 	%r67, %r17, %r6, %r12;
	selp.b32 	%r80, %r12, %r67, %p12;
	selp.b32 	%r68, 1, %r6, %p12;
	mul.lo.s32 	%r79, %r6, %r68;
$L__BB10_9:
	setp.gt.u32 	%p13, %r79, %r3;
	xor.b32  	%r69, %r22, %r12;
	selp.b32 	%r70, %r69, %r80, %p13;
	rem.u32 	%r71, %r70, %r3;
	shl.b32 	%r72, %r71, 1;
	cvt.u64.u32 	%rd28, %r72;
	add.s64 	%rd29, %rd28, %rd2;
	shl.b64 	%rd30, %rd29, 2;
	add.s64 	%rd31, %rd1, %rd30;
	ld.global.nc.f32 	%f42, [%rd3];
	mul.f32 	%f43, %f5, %f42;
	atom.global.add.f32 	%f44, [%rd31], %f43;
	ld.global.nc.f32 	%f45, [%rd3+4];
	mul.f32 	%f46, %f5, %f45;
	atom.global.add.f32 	%f47, [%rd31+4], %f46;
$L__BB10_10:
	ret;

}
	// .globl	_Z21kernel_input_backwardILj2ELj2EEvPKfS1_Pfjj
.visible .entry _Z21kernel_input_backwardILj2ELj2EEvPKfS1_Pfjj(
	.param .u64 .ptr .align 1 _Z21kernel_input_backwardILj2ELj2EEvPKfS1_Pfjj_param_0,
	.param .u64 .ptr .align 1 _Z21kernel_input_backwardILj2ELj2EEvPKfS1_Pfjj_param_1,
	.param .u64 .ptr .align 1 _Z21kernel_input_backwardILj2ELj2EEvPKfS1_Pfjj_param_2,
	.param .u32 _Z21kernel_input_backwardILj2ELj2EEvPKfS1_Pfjj_param_3,
	.param .u32 _Z21kernel_input_backwardILj2ELj2EEvPKfS1_Pfjj_param_4
)
{
	.reg .pred 	%p<9>;
	.reg .b32 	%r<41>;
	.reg .b32 	%f<58>;
	.reg .b64 	%rd<55>;

	ld.param.u64 	%rd7, [_Z21kernel_input_backwardILj2ELj2EEvPKfS1_Pfjj_param_0];
	ld.param.u64 	%rd8, [_Z21kernel_input_backwardILj2ELj2EEvPKfS1_Pfjj_param_1];
	ld.param.u64 	%rd6, [_Z21kernel_input_backwardILj2ELj2EEvPKfS1_Pfjj_param_2];
	ld.param.u32 	%r11, [_Z21kernel_input_backwardILj2ELj2EEvPKfS1_Pfjj_param_3];
	ld.param.u32 	%r10, [_Z21kernel_input_backwardILj2ELj2EEvPKfS1_Pfjj_param_4];
	cvta.to.global.u64 	%rd1, %rd8;
	cvta.to.global.u64 	%rd2, %rd7;
	mov.u32 	%r12, %tid.x;
	mov.u32 	%r13, %ctaid.x;
	mov.u32 	%r14, %ntid.x;
	mad.lo.s32 	%r1, %r13, %r14, %r12;
	shl.b32 	%r15, %r11, 1;
	setp.ge.u32 	%p1, %r1, %r15;
	@%p1 bra 	$L__BB11_11;
	shr.u32 	%r16, %r1, 1;
	mul.lo.s32 	%r17, %r10, %r16;
	shl.b32 	%r18, %r17, 1;
	cvt.u64.u32 	%rd3, %r18;
	shl.b32 	%r19, %r17, 2;
	cvt.u64.u32 	%rd4, %r19;
	setp.eq.s32 	%p2, %r10, 0;
	@%p2 bra 	$L__BB11_11;
	shl.b32 	%r21, %r1, 1;
	and.b32  	%r2, %r21, 2;
	cvta.to.global.u64 	%rd9, %rd6;
	mul.wide.u32 	%rd10, %r1, 4;
	add.s64 	%rd5, %rd9, %rd10;
	ld.global.f32 	%f53, [%rd5];
	and.b32  	%r3, %r10, 3;
	setp.lt.u32 	%p3, %r10, 4;
	mov.b32 	%r40, 0;
	@%p3 bra 	$L__BB11_5;
	and.b32  	%r40, %r10, -4;
	mov.b32 	%r38, 0;
$L__BB11_4:
	.pragma "nounroll";
	shl.b32 	%r23, %r38, 2;
	or.b32  	%r24, %r23, %r2;
	shl.b32 	%r25, %r38, 1;
	cvt.u64.u32 	%rd11, %r25;
	add.s64 	%rd12, %rd11, %rd3;
	shl.b64 	%rd13, %rd12, 2;
	add.s64 	%rd14, %rd2, %rd13;
	ld.global.nc.f32 	%f12, [%rd14];
	cvt.u64.u32 	%rd15, %r24;
	add.s64 	%rd16, %rd15, %rd4;
	shl.b64 	%rd17, %rd16, 2;
	add.s64 	%rd18, %rd1, %rd17;
	ld.global.nc.f32 	%f13, [%rd18];
	fma.rn.f32 	%f14, %f12, %f13, %f53;
	ld.global.nc.f32 	%f15, [%rd14+4];
	ld.global.nc.f32 	%f16, [%rd18+4];
	fma.rn.f32 	%f17, %f15, %f16, %f14;
	add.s32 	%r26, %r24, 4;
	ld.global.nc.f32 	%f18, [%rd14+8];
	cvt.u64.u32 	%rd19, %r26;
	add.s64 	%rd20, %rd19, %rd4;
	shl.b64 	%rd21, %rd20, 2;
	add.s64 	%rd22, %rd1, %rd21;
	ld.global.nc.f32 	%f19, [%rd22];
	fma.rn.f32 	%f20, %f18, %f19, %f17;
	ld.global.nc.f32 	%f21, [%rd14+12];
	ld.global.nc.f32 	%f22, [%rd22+4];
	fma.rn.f32 	%f23, %f21, %f22, %f20;
	add.s32 	%r27, %r24, 8;
	ld.global.nc.f32 	%f24, [%rd14+16];
	cvt.u64.u32 	%rd23, %r27;
	add.s64 	%rd24, %rd23, %rd4;
	shl.b64 	%rd25, %rd24, 2;
	add.s64 	%rd26, %rd1, %rd25;
	ld.global.nc.f32 	%f25, [%rd26];
	fma.rn.f32 	%f26, %f24, %f25, %f23;
	ld.global.nc.f32 	%f27, [%rd14+20];
	ld.global.nc.f32 	%f28, [%rd26+4];
	fma.rn.f32 	%f29, %f27, %f28, %f26;
	add.s32 	%r28, %r24, 12;
	ld.global.nc.f32 	%f30, [%rd14+24];
	cvt.u64.u32 	%rd27, %r28;
	add.s64 	%rd28, %rd27, %rd4;
	shl.b64 	%rd29, %rd28, 2;
	add.s64 	%rd30, %rd1, %rd29;
	ld.global.nc.f32 	%f31, [%rd30];
	fma.rn.f32 	%f32, %f30, %f31, %f29;
	ld.global.nc.f32 	%f33, [%rd14+28];
	ld.global.nc.f32 	%f34, [%rd30+4];
	fma.rn.f32 	%f53, %f33, %f34, %f32;
	add.s32 	%r38, %r38, 4;
	setp.ne.s32 	%p4, %r38, %r40;
	@%p4 bra 	$L__BB11_4;
$L__BB11_5:
	setp.eq.s32 	%p5, %r3, 0;
	@%p5 bra 	$L__BB11_10;
	setp.eq.s32 	%p6, %r3, 1;
	@%p6 bra 	$L__BB11_8;
	shl.b32 	%r29, %r40, 2;
	or.b32  	%r30, %r29, %r2;
	shl.b32 	%r31, %r40, 1;
	cvt.u64.u32 	%rd31, %r31;
	add.s64 	%rd32, %rd31, %rd3;
	shl.b64 	%rd33, %rd32, 2;
	add.s64 	%rd34, %rd2, %rd33;
	ld.global.nc.f32 	%f36, [%rd34];
	cvt.u64.u32 	%rd35, %r30;
	add.s64 	%rd36, %rd35, %rd4;
	shl.b64 	%rd37, %rd36, 2;
	add.s64 	%rd38, %rd1, %rd37;
	ld.global.nc.f32 	%f37, [%rd38];
	fma.rn.f32 	%f38, %f36, %f37, %f53;
	ld.global.nc.f32 	%f39, [%rd34+4];
	ld.global.nc.f32 	%f40, [%rd38+4];
	fma.rn.f32 	%f41, %f39, %f40, %f38;
	add.s32 	%r32, %r30, 4;
	add.s32 	%r33, %r31, 2;
	cvt.u64.u32 	%rd39, %r33;
	add.s64 	%rd40, %rd39, %rd3;
	shl.b64 	%rd41, %rd40, 2;
	add.s64 	%rd42, %rd2, %rd41;
	ld.global.nc.f32 	%f42, [%rd42];
	cvt.u64.u32 	%rd43, %r32;
	add.s64 	%rd44, %rd43, %rd4;
	shl.b64 	%rd45, %rd44, 2;
	add.s64 	%rd46, %rd1, %rd45;
	ld.global.nc.f32 	%f43, [%rd46];
	fma.rn.f32 	%f44, %f42, %f43, %f41;
	ld.global.nc.f32 	%f45, [%rd42+4];
	ld.global.nc.f32 	%f46, [%rd46+4];
	fma.rn.f32 	%f53, %f45, %f46, %f44;
	add.s32 	%r40, %r40, 2;
$L__BB11_8:
	and.b32  	%r34, %r10, 1;
	setp.eq.b32 	%p7, %r34, 1;
	not.pred 	%p8, %p7;
	@%p8 bra 	$L__BB11_10;
	shl.b32 	%r35, %r40, 2;
	or.b32  	%r36, %r35, %r2;
	shl.b32 	%r37, %r40, 1;
	cvt.u64.u32 	%rd47, %r37;
	add.s64 	%rd48, %rd47, %rd3;
	shl.b64 	%rd49, %rd48, 2;
	add.s64 	%rd50, %rd2, %rd49;
	ld.global.nc.f32 	%f47, [%rd50];
	cvt.u64.u32 	%rd51, %r36;
	add.s64 	%rd52, %rd51, %rd4;
	shl.b64 	%rd53, %rd52, 2;
	add.s64 	%rd54, %rd1, %rd53;
	ld.global.nc.f32 	%f48, [%rd54];
	fma.rn.f32 	%f49, %f47, %f48, %f53;
	ld.global.nc.f32 	%f50, [%rd50+4];
	ld.global.nc.f32 	%f51, [%rd54+4];
	fma.rn.f32 	%f53, %f50, %f51, %f49;
$L__BB11_10:
	st.global.f32 	[%rd5], %f53;
$L__BB11_11:
	ret;

}
	// .globl	_Z20kernel_grid_backwardILj2ELj4ELj2EEvPKfS1_S1_PKiPfjjj
.visible .entry _Z20kernel_grid_backwardILj2ELj4ELj2EEvPKfS1_S1_PKiPfjjj(
	.param .u64 .ptr .align 1 _Z20kernel_grid_backwardILj2ELj4ELj2EEvPKfS1_S1_PKiPfjjj_param_0,
	.param .u64 .ptr .align 1 _Z20kernel_grid_backwardILj2ELj4ELj2EEvPKfS1_S1_PKiPfjjj_param_1,
	.param .u64 .ptr .align 1 _Z20kernel_grid_backwardILj2ELj4ELj2EEvPKfS1_S1_PKiPfjjj_param_2,
	.param .u64 .ptr .align 1 _Z20kernel_grid_backwardILj2ELj4ELj2EEvPKfS1_S1_PKiPfjjj_param_3,
	.param .u64 .ptr .align 1 _Z20kernel_grid_backwardILj2ELj4ELj2EEvPKfS1_S1_PKiPfjjj_param_4,
	.param .u32 _Z20kernel_grid_backwardILj2ELj4ELj2EEvPKfS1_S1_PKiPfjjj_param_5,
	.param .u32 _Z20kernel_grid_backwardILj2ELj4ELj2EEvPKfS1_S1_PKiPfjjj_param_6,
	.param .u32 _Z20kernel_grid_backwardILj2ELj4ELj2EEvPKfS1_S1_PKiPfjjj_param_7
)
{
	.reg .pred 	%p<14>;
	.reg .b32 	%r<90>;
	.reg .b32 	%f<48>;
	.reg .b64 	%rd<32>;

	ld.param.u64 	%rd4, [_Z20kernel_grid_backwardILj2ELj4ELj2EEvPKfS1_S1_PKiPfjjj_param_0];
	ld.param.u64 	%rd5, [_Z20kernel_grid_backwardILj2ELj4ELj2EEvPKfS1_S1_PKiPfjjj_param_1];
	ld.param.u64 	%rd6, [_Z20kernel_grid_backwardILj2ELj4ELj2EEvPKfS1_S1_PKiPfjjj_param_3];
	ld.param.u64 	%rd7, [_Z20kernel_grid_backwardILj2ELj4ELj2EEvPKfS1_S1_PKiPfjjj_param_4];
	ld.param.u32 	%r32, [_Z20kernel_grid_backwardILj2ELj4ELj2EEvPKfS1_S1_PKiPfjjj_param_5];
	ld.param.u32 	%r30, [_Z20kernel_grid_backwardILj2ELj4ELj2EEvPKfS1_S1_PKiPfjjj_param_6];
	ld.param.u32 	%r31, [_Z20kernel_grid_backwardILj2ELj4ELj2EEvPKfS1_S1_PKiPfjjj_param_7];
	cvta.to.global.u64 	%rd1, %rd7;
	mov.u32 	%r33, %ctaid.x;
	mov.u32 	%r34, %ntid.x;
	mov.u32 	%r35, %tid.x;
	mad.lo.s32 	%r1, %r33, %r34, %r35;
	shr.u32 	%r2, %r1, 1;
	and.b32  	%r3, %r2, 1073741823;
	setp.ge.u32 	%p1, %r3, %r32;
	@%p1 bra 	$L__BB12_10;
	cvta.to.global.u64 	%rd8, %rd5;
	cvta.to.global.u64 	%rd9, %rd6;
	mov.u32 	%r38, %ctaid.y;
	shl.b32 	%r39, %r1, 1;
	shl.b32 	%r40, %r2, 2;
	sub.s32 	%r4, %r39, %r40;
	mul.wide.u32 	%rd10, %r38, 4;
	add.s64 	%rd11, %rd9, %rd10;
	ld.global.nc.u32 	%r41, [%rd11];
	shl.b32 	%r42, %r41, 2;
	cvt.u64.u32 	%rd2, %r42;
	ld.global.nc.u32 	%r43, [%rd11+4];
	sub.s32 	%r5, %r43, %r41;
	cvt.rn.f32.u32 	%f6, %r38;
	ex2.approx.f32 	%f7, %f6;
	cvt.rn.f32.u32 	%f8, %r31;
	fma.rn.f32 	%f9, %f7, %f8, 0fBF800000;
	cvt.rpi.f32.f32 	%f10, %f9;
	cvt.rzi.u32.f32 	%r44, %f10;
	shl.b32 	%r45, %r38, 2;
	shl.b32 	%r46, %r3, 1;
	mul.wide.u32 	%rd12, %r46, 4;
	add.s64 	%rd13, %rd8, %rd12;
	ld.global.nc.f32 	%f11, [%rd13];
	fma.rn.f32 	%f12, %f9, %f11, 0f3F000000;
	cvt.rmi.f32.f32 	%f13, %f12;
	cvt.rzi.u32.f32 	%r6, %f13;
	cvt.rn.f32.u32 	%f14, %r6;
	sub.f32 	%f1, %f12, %f14;
	ld.global.nc.f32 	%f15, [%rd13+4];
	fma.rn.f32 	%f16, %f9, %f15, 0f3F000000;
	cvt.rmi.f32.f32 	%f17, %f16;
	cvt.rzi.u32.f32 	%r7, %f17;
	cvt.rn.f32.u32 	%f18, %r7;
	sub.f32 	%f2, %f16, %f18;
	setp.eq.s32 	%p2, %r5, 0;
	add.s32 	%r8, %r44, 2;
	add.s32 	%r47, %r4, %r45;
	mad.lo.s32 	%r9, %r40, %r30, %r47;
	mov.f32 	%f19, 0f3F800000;
	sub.f32 	%f3, %f19, %f1;
	mov.b32 	%r83, 0;
	mov.b32 	%r82, 1;
	@%p2 bra 	$L__BB12_3;
	setp.gt.u32 	%p3, %r8, %r5;
	mad.lo.s32 	%r48, %r7, %r8, %r6;
	selp.b32 	%r83, %r6, %r48, %p3;
	selp.b32 	%r49, 1, %r8, %p3;
	mul.lo.s32 	%r82, %r8, %r49;
$L__BB12_3:
	mov.f32 	%f20, 0f3F800000;
	sub.f32 	%f4, %f20, %f2;
	mul.f32 	%f21, %f3, %f4;
	setp.eq.s32 	%p4, %r5, 0;
	setp.gt.u32 	%p5, %r82, %r5;
	mul.lo.s32 	%r14, %r7, 19349663;
	xor.b32  	%r52, %r14, %r6;
	selp.b32 	%r53, %r52, %r83, %p5;
	rem.u32 	%r54, %r53, %r5;
	shl.b32 	%r55, %r54, 2;
	add.s32 	%r56, %r55, %r4;
	cvt.u64.u32 	%rd14, %r56;
	add.s64 	%rd15, %rd14, %rd2;
	shl.b64 	%rd16, %rd15, 2;
	add.s64 	%rd17, %rd1, %rd16;
	cvta.to.global.u64 	%rd18, %rd4;
	mul.wide.u32 	%rd19, %r9, 4;
	add.s64 	%rd3, %rd18, %rd19;
	ld.global.nc.f32 	%f22, [%rd3];
	mul.f32 	%f23, %f21, %f22;
	atom.global.add.f32 	%f24, [%rd17], %f23;
	ld.global.nc.f32 	%f25, [%rd3+4];
	mul.f32 	%f26, %f21, %f25;
	atom.global.add.f32 	%f27, [%rd17+4], %f26;
	add.s32 	%r15, %r6, 1;
	mov.b32 	%r85, 0;
	mov.b32 	%r84, 1;
	@%p4 bra 	$L__BB12_5;
	setp.gt.u32 	%p6, %r8, %r5;
	mad.lo.s32 	%r57, %r7, %r8, %r15;
	selp.b32 	%r85, %r15, %r57, %p6;
	selp.b32 	%r58, 1, %r8, %p6;
	mul.lo.s32 	%r84, %r8, %r58;
$L__BB12_5:
	mul.f32 	%f28, %f1, %f4;
	setp.eq.s32 	%p7, %r5, 0;
	setp.gt.u32 	%p8, %r84, %r5;
	xor.b32  	%r61, %r14, %r15;
	selp.b32 	%r62, %r61, %r85, %p8;
	rem.u32 	%r63, %r62, %r5;
	shl.b32 	%r64, %r63, 2;
	add.s32 	%r65, %r64, %r4;
	cvt.u64.u32 	%rd20, %r65;
	add.s64 	%rd21, %rd20, %rd2;
	shl.b64 	%rd22, %rd21, 2;
	add.s64 	%rd23, %rd1, %rd22;
	ld.global.nc.f32 	%f29, [%rd3];
	mul.f32 	%f30, %f28, %f29;
	atom.global.add.f32 	%f31, [%rd23], %f30;
	ld.global.nc.f32 	%f32, [%rd3+4];
	mul.f32 	%f33, %f28, %f32;
	atom.global.add.f32 	%f34, [%rd23+4], %f33;
	add.s32 	%r20, %r7, 1;
	mov.b32 	%r87, 0;
	mov.b32 	%r86, 1;
	@%p7 bra 	$L__BB12_7;
	setp.gt.u32 	%p9, %r8, %r5;
	mad.lo.s32 	%r66, %r20, %r8, %r6;
	selp.b32 	%r87, %r6, %r66, %p9;
	selp.b32 	%r67, 1, %r8, %p9;
	mul.lo.s32 	%r86, %r8, %r67;
$L__BB12_7:
	mul.f32 	%f35, %f3, %f2;
	setp.eq.s32 	%p10, %r5, 0;
	setp.gt.u32 	%p11, %r86, %r5;
	add.s32 	%r25, %r14, 19349663;
	xor.b32  	%r70, %r25, %r6;
	selp.b32 	%r71, %r70, %r87, %p11;
	rem.u32 	%r72, %r71, %r5;
	shl.b32 	%r73, %r72, 2;
	add.s32 	%r74, %r73, %r4;
	cvt.u64.u32 	%rd24, %r74;
	add.s64 	%rd25, %rd24, %rd2;
	shl.b64 	%rd26, %rd25, 2;
	add.s64 	%rd27, %rd1, %rd26;
	ld.global.nc.f32 	%f36, [%rd3];
	mul.f32 	%f37, %f35, %f36;
	atom.global.add.f32 	%f38, [%rd27], %f37;
	ld.global.nc.f32 	%f39, [%rd3+4];
	mul.f32 	%f40, %f35, %f39;
	atom.global.add.f32 	%f41, [%rd27+4], %f40;
	mul.f32 	%f5, %f1, %f2;
	mov.b32 	%r89, 0;
	mov.b32 	%r88, 1;
	@%p10 bra 	$L__BB12_9;
	setp.gt.u32 	%p12, %r8, %r5;
	mad.lo.s32 	%r75, %r20, %r8, %r15;
	selp.b32 	%r89, %r15, %r75, %p12;
	selp.b32 	%r76, 1, %r8, %p12;
	mul.lo.s32 	%r88, %r8, %r76;
$L__BB12_9:
	setp.gt.u32 	%p13, %r88, %r5;
	xor.b32  	%r77, %r25, %r15;
	selp.b32 	%r78, %r77, %r89, %p13;
	rem.u32 	%r79, %r78, %r5;
	shl.b32 	%r80, %r79, 2;
	add.s32 	%r81, %r80, %r4;
	cvt.u64.u32 	%rd28, %r81;
	add.s64 	%rd29, %rd28, %rd2;
	shl.b64 	%rd30, %rd29, 2;
	add.s64 	%rd31, %rd1, %rd30;
	ld.global.nc.f32 	%f42, [%rd3];
	mul.f32 	%f43, %f5, %f42;
	atom.global.add.f32 	%f44, [%rd31], %f43;
	ld.global.nc.f32 	%f45, [%rd3+4];
	mul.f32 	%f46, %f5, %f45;
	atom.global.add.f32 	%f47, [%rd31+4], %f46;
$L__BB12_10:
	ret;

}
	// .globl	_Z21kernel_input_backwardILj2ELj4EEvPKfS1_Pfjj
.visible .entry _Z21kernel_input_backwardILj2ELj4EEvPKfS1_Pfjj(
	.param .u64 .ptr .align 1 _Z21kernel_input_backwardILj2ELj4EEvPKfS1_Pfjj_param_0,
	.param .u64 .ptr .align 1 _Z21kernel_input_backwardILj2ELj4EEvPKfS1_Pfjj_param_1,
	.param .u64 .ptr .align 1 _Z21kernel_input_backwardILj2ELj4EEvPKfS1_Pfjj_param_2,
	.param .u32 _Z21kernel_input_backwardILj2ELj4EEvPKfS1_Pfjj_param_3,
	.param .u32 _Z21kernel_input_backwardILj2ELj4EEvPKfS1_Pfjj_param_4
)
{
	.reg .pred 	%p<7>;
	.reg .b32 	%r<34>;
	.reg .b32 	%f<47>;
	.reg .b64 	%rd<31>;

	ld.param.u64 	%rd7, [_Z21kernel_input_backwardILj2ELj4EEvPKfS1_Pfjj_param_0];
	ld.param.u64 	%rd8, [_Z21kernel_input_backwardILj2ELj4EEvPKfS1_Pfjj_param_1];
	ld.param.u64 	%rd6, [_Z21kernel_input_backwardILj2ELj4EEvPKfS1_Pfjj_param_2];
	ld.param.u32 	%r13, [_Z21kernel_input_backwardILj2ELj4EEvPKfS1_Pfjj_param_3];
	ld.param.u32 	%r12, [_Z21kernel_input_backwardILj2ELj4EEvPKfS1_Pfjj_param_4];
	cvta.to.global.u64 	%rd1, %rd8;
	cvta.to.global.u64 	%rd2, %rd7;
	mov.u32 	%r14, %tid.x;
	mov.u32 	%r15, %ctaid.x;
	mov.u32 	%r16, %ntid.x;
	mad.lo.s32 	%r1, %r15, %r16, %r14;
	shl.b32 	%r17, %r13, 1;
	setp.ge.u32 	%p1, %r1, %r17;
	@%p1 bra 	$L__BB13_8;
	shr.u32 	%r18, %r1, 1;
	mul.lo.s32 	%r19, %r12, %r18;
	shl.b32 	%r20, %r19, 2;
	cvt.u64.u32 	%rd3, %r20;
	shl.b32 	%r21, %r19, 3;
	cvt.u64.u32 	%rd4, %r21;
	setp.eq.s32 	%p2, %r12, 0;
	@%p2 bra 	$L__BB13_8;
	shl.b32 	%r23, %r1, 2;
	and.b32  	%r2, %r23, 4;
	cvta.to.global.u64 	%rd9, %rd6;
	mul.wide.u32 	%rd10, %r1, 4;
	add.s64 	%rd5, %rd9, %rd10;
	ld.global.f32 	%f44, [%rd5];
	setp.eq.s32 	%p3, %r12, 1;
	mov.b32 	%r33, 0;
	@%p3 bra 	$L__BB13_5;
	and.b32  	%r33, %r12, -2;
	neg.s32 	%r32, %r33;
	mov.b32 	%r31, 0;
	mov.u32 	%r30, %r2;
$L__BB13_4:
	.pragma "nounroll";
	add.s32 	%r25, %r30, 8;
	cvt.u64.u32 	%rd11, %r31;
	add.s64 	%rd12, %rd11, %rd3;
	shl.b64 	%rd13, %rd12, 2;
	add.s64 	%rd14, %rd2, %rd13;
	ld.global.nc.f32 	%f9, [%rd14];
	cvt.u64.u32 	%rd15, %r30;
	add.s64 	%rd16, %rd15, %rd4;
	shl.b64 	%rd17, %rd16, 2;
	add.s64 	%rd18, %rd1, %rd17;
	ld.global.nc.f32 	%f10, [%rd18];
	fma.rn.f32 	%f11, %f9, %f10, %f44;
	ld.global.nc.f32 	%f12, [%rd14+4];
	ld.global.nc.f32 	%f13, [%rd18+4];
	fma.rn.f32 	%f14, %f12, %f13, %f11;
	ld.global.nc.f32 	%f15, [%rd14+8];
	ld.global.nc.f32 	%f16, [%rd18+8];
	fma.rn.f32 	%f17, %f15, %f16, %f14;
	ld.global.nc.f32 	%f18, [%rd14+12];
	ld.global.nc.f32 	%f19, [%rd18+12];
	fma.rn.f32 	%f20, %f18, %f19, %f17;
	ld.global.nc.f32 	%f21, [%rd14+16];
	cvt.u64.u32 	%rd19, %r25;
	add.s64 	%rd20, %rd19, %rd4;
	shl.b64 	%rd21, %rd20, 2;
	add.s64 	%rd22, %rd1, %rd21;
	ld.global.nc.f32 	%f22, [%rd22];
	fma.rn.f32 	%f23, %f21, %f22, %f20;
	ld.global.nc.f32 	%f24, [%rd14+20];
	ld.global.nc.f32 	%f25, [%rd22+4];
	fma.rn.f32 	%f26, %f24, %f25, %f23;
	ld.global.nc.f32 	%f27, [%rd14+24];
	ld.global.nc.f32 	%f28, [%rd22+8];
	fma.rn.f32 	%f29, %f27, %f28, %f26;
	ld.global.nc.f32 	%f30, [%rd14+28];
	ld.global.nc.f32 	%f31, [%rd22+12];
	fma.rn.f32 	%f44, %f30, %f31, %f29;
	add.s32 	%r32, %r32, 2;
	add.s32 	%r31, %r31, 8;
	add.s32 	%r30, %r30, 16;
	setp.ne.s32 	%p4, %r32, 0;
	@%p4 bra 	$L__BB13_4;
$L__BB13_5:
	and.b32  	%r26, %r12, 1;
	setp.eq.b32 	%p5, %r26, 1;
	not.pred 	%p6, %p5;
	@%p6 bra 	$L__BB13_7;
	shl.b32 	%r27, %r33, 3;
	or.b32  	%r28, %r27, %r2;
	shl.b32 	%r29, %r33, 2;
	cvt.u64.u32 	%rd23, %r29;
	add.s64 	%rd24, %rd23, %rd3;
	shl.b64 	%rd25, %rd24, 2;
	add.s64 	%rd26, %rd2, %rd25;
	ld.global.nc.f32 	%f32, [%rd26];
	cvt.u64.u32 	%rd27, %r28;
	add.s64 	%rd28, %rd27, %rd4;
	shl.b64 	%rd29, %rd28, 2;
	add.s64 	%rd30, %rd1, %rd29;
	ld.global.nc.f32 	%f33, [%rd30];
	fma.rn.f32 	%f34, %f32, %f33, %f44;
	ld.global.nc.f32 	%f35, [%rd26+4];
	ld.global.nc.f32 	%f36, [%rd30+4];
	fma.rn.f32 	%f37, %f35, %f36, %f34;
	ld.global.nc.f32 	%f38, [%rd26+8];
	ld.global.nc.f32 	%f39, [%rd30+8];
	fma.rn.f32 	%f40, %f38, %f39, %f37;
	ld.global.nc.f32 	%f41, [%rd26+12];
	ld.global.nc.f32 	%f42, [%rd30+12];
	fma.rn.f32 	%f44, %f41, %f42, %f40;
$L__BB13_7:
	st.global.f32 	[%rd5], %f44;
$L__BB13_8:
	ret;

}
	// .globl	_Z20kernel_grid_backwardILj2ELj8ELj2EEvPKfS1_S1_PKiPfjjj
.visible .entry _Z20kernel_grid_backwardILj2ELj8ELj2EEvPKfS1_S1_PKiPfjjj(
	.param .u64 .ptr .align 1 _Z20kernel_grid_backwardILj2ELj8ELj2EEvPKfS1_S1_PKiPfjjj_param_0,
	.param .u64 .ptr .align 1 _Z20kernel_grid_backwardILj2ELj8ELj2EEvPKfS1_S1_PKiPfjjj_param_1,
	.param .u64 .ptr .align 1 _Z20kernel_grid_backwardILj2ELj8ELj2EEvPKfS1_S1_PKiPfjjj_param_2,
	.param .u64 .ptr .align 1 _Z20kernel_grid_backwardILj2ELj8ELj2EEvPKfS1_S1_PKiPfjjj_param_3,
	.param .u64 .ptr .align 1 _Z20kernel_grid_backwardILj2ELj8ELj2EEvPKfS1_S1_PKiPfjjj_param_4,
	.param .u32 _Z20kernel_grid_backwardILj2ELj8ELj2EEvPKfS1_S1_PKiPfjjj_param_5,
	.param .u32 _Z20kernel_grid_backwardILj2ELj8ELj2EEvPKfS1_S1_PKiPfjjj_param_6,
	.param .u32 _Z20kernel_grid_backwardILj2ELj8ELj2EEvPKfS1_S1_PKiPfjjj_param_7
)
{
	.reg .pred 	%p<14>;
	.reg .b32 	%r<90>;
	.reg .b32 	%f<48>;
	.reg .b64 	%rd<32>;

	ld.param.u64 	%rd4, [_Z20kernel_grid_backwardILj2ELj8ELj2EEvPKfS1_S1_PKiPfjjj_param_0];
	ld.param.u64 	%rd5, [_Z20kernel_grid_backwardILj2ELj8ELj2EEvPKfS1_S1_PKiPfjjj_param_1];
	ld.param.u64 	%rd6, [_Z20kernel_grid_backwardILj2ELj8ELj2EEvPKfS1_S1_PKiPfjjj_param_3];
	ld.param.u64 	%rd7, [_Z20kernel_grid_backwardILj2ELj8ELj2EEvPKfS1_S1_PKiPfjjj_param_4];
	ld.param.u32 	%r32, [_Z20kernel_grid_backwardILj2ELj8ELj2EEvPKfS1_S1_PKiPfjjj_param_5];
	ld.param.u32 	%r30, [_Z20kernel_grid_backwardILj2ELj8ELj2EEvPKfS1_S1_PKiPfjjj_param_6];
	ld.param.u32 	%r31, [_Z20kernel_grid_backwardILj2ELj8ELj2EEvPKfS1_S1_PKiPfjjj_param_7];
	cvta.to.global.u64 	%rd1, %rd7;
	mov.u32 	%r33, %ctaid.x;
	mov.u32 	%r34, %ntid.x;
	mov.u32 	%r35, %tid.x;
	mad.lo.s32 	%r1, %r33, %r34, %r35;
	shr.u32 	%r2, %r1, 2;
	and.b32  	%r3, %r2, 536870911;
	setp.ge.u32 	%p1, %r3, %r32;
	@%p1 bra 	$L__BB14_10;
	cvta.to.global.u64 	%rd8, %rd5;
	cvta.to.global.u64 	%rd9, %rd6;
	mov.u32 	%r38, %ctaid.y;
	shl.b32 	%r39, %r1, 1;
	shl.b32 	%r40, %r2, 3;
	sub.s32 	%r4, %r39, %r40;
	mul.wide.u32 	%rd10, %r38, 4;
	add.s64 	%rd11, %rd9, %rd10;
	ld.global.nc.u32 	%r41, [%rd11];
	shl.b32 	%r42, %r41, 3;
	cvt.u64.u32 	%rd2, %r42;
	ld.global.nc.u32 	%r43, [%rd11+4];
	sub.s32 	%r5, %r43, %r41;
	cvt.rn.f32.u32 	%f6, %r38;
	ex2.approx.f32 	%f7, %f6;
	cvt.rn.f32.u32 	%f8, %r31;
	fma.rn.f32 	%f9, %f7, %f8, 0fBF800000;
	cvt.rpi.f32.f32 	%f10, %f9;
	cvt.rzi.u32.f32 	%r44, %f10;
	shl.b32 	%r45, %r38, 3;
	shl.b32 	%r46, %r3, 1;
	mul.wide.u32 	%rd12, %r46, 4;
	add.s64 	%rd13, %rd8, %rd12;
	ld.global.nc.f32 	%f11, [%rd13];
	fma.rn.f32 	%f12, %f9, %f11, 0f3F000000;
	cvt.rmi.f32.f32 	%f13, %f12;
	cvt.rzi.u32.f32 	%r6, %f13;
	cvt.rn.f32.u32 	%f14, %r6;
	sub.f32 	%f1, %f12, %f14;
	ld.global.nc.f32 	%f15, [%rd13+4];
	fma.rn.f32 	%f16, %f9, %f15, 0f3F000000;
	cvt.rmi.f32.f32 	%f17, %f16;
	cvt.rzi.u32.f32 	%r7, %f17;
	cvt.rn.f32.u32 	%f18, %r7;
	sub.f32 	%f2, %f16, %f18;
	setp.eq.s32 	%p2, %r5, 0;
	add.s32 	%r8, %r44, 2;
	add.s32 	%r47, %r4, %r45;
	mad.lo.s32 	%r9, %r40, %r30, %r47;
	mov.f32 	%f19, 0f3F800000;
	sub.f32 	%f3, %f19, %f1;
	mov.b32 	%r83, 0;
	mov.b32 	%r82, 1;
	@%p2 bra 	$L__BB14_3;
	setp.gt.u32 	%p3, %r8, %r5;
	mad.lo.s32 	%r48, %r7, %r8, %r6;
	selp.b32 	%r83, %r6, %r48, %p3;
	selp.b32 	%r49, 1, %r8, %p3;
	mul.lo.s32 	%r82, %r8, %r49;
$L__BB14_3:
	mov.f32 	%f20, 0f3F800000;
	sub.f32 	%f4, %f20, %f2;
	mul.f32 	%f21, %f3, %f4;
	setp.eq.s32 	%p4, %r5, 0;
	setp.gt.u32 	%p5, %r82, %r5;
	mul.lo.s32 	%r14, %r7, 19349663;
	xor.b32  	%r52, %r14, %r6;
	selp.b32 	%r53, %r52, %r83, %p5;
	rem.u32 	%r54, %r53, %r5;
	shl.b32 	%r55, %r54, 3;
	add.s32 	%r56, %r55, %r4;
	cvt.u64.u32 	%rd14, %r56;
	add.s64 	%rd15, %rd14, %rd2;
	shl.b64 	%rd16, %rd15, 2;
	add.s64 	%rd17, %rd1, %rd16;
	cvta.to.global.u64 	%rd18, %rd4;
	mul.wide.u32 	%rd19, %r9, 4;
	add.s64 	%rd3, %rd18, %rd19;
	ld.global.nc.f32 	%f22, [%rd3];
	mul.f32 	%f23, %f21, %f22;
	atom.global.add.f32 	%f24, [%rd17], %f23;
	ld.global.nc.f32 	%f25, [%rd3+4];
	mul.f32 	%f26, %f21, %f25;
	atom.global.add.f32 	%f27, [%rd17+4], %f26;
	add.s32 	%r15, %r6, 1;
	mov.b32 	%r85, 0;
	mov.b32 	%r84, 1;
	@%p4 bra 	$L__BB14_5;
	setp.gt.u32 	%p6, %r8, %r5;
	mad.lo.s32 	%r57, %r7, %r8, %r15;
	selp.b32 	%r85, %r15, %r57, %p6;
	selp.b32 	%r58, 1, %r8, %p6;
	mul.lo.s32 	%r84, %r8, %r58;
$L__BB14_5:
	mul.f32 	%f28, %f1, %f4;
	setp.eq.s32 	%p7, %r5, 0;
	setp.gt.u32 	%p8, %r84, %r5;
	xor.b32  	%r61, %r14, %r15;
	selp.b32 	%r62, %r61, %r85, %p8;
	rem.u32 	%r63, %r62, %r5;
	shl.b32 	%r64, %r63, 3;
	add.s32 	%r65, %r64, %r4;
	cvt.u64.u32 	%rd20, %r65;
	add.s64 	%rd21, %rd20, %rd2;
	shl.b64 	%rd22, %rd21, 2;
	add.s64 	%rd23, %rd1, %rd22;
	ld.global.nc.f32 	%f29, [%rd3];
	mul.f32 	%f30, %f28, %f29;
	atom.global.add.f32 	%f31, [%rd23], %f30;
	ld.global.nc.f32 	%f32, [%rd3+4];
	mul.f32 	%f33, %f28, %f32;
	atom.global.add.f32 	%f34, [%rd23+4], %f33;
	add.s32 	%r20, %r7, 1;
	mov.b32 	%r87, 0;
	mov.b32 	%r86, 1;
	@%p7 bra 	$L__BB14_7;
	setp.gt.u32 	%p9, %r8, %r5;
	mad.lo.s32 	%r66, %r20, %r8, %r6;
	selp.b32 	%r87, %r6, %r66, %p9;
	selp.b32 	%r67, 1, %r8, %p9;
	mul.lo.s32 	%r86, %r8, %r67;
$L__BB14_7:
	mul.f32 	%f35, %f3, %f2;
	setp.eq.s32 	%p10, %r5, 0;
	setp.gt.u32 	%p11, %r86, %r5;
	add.s32 	%r25, %r14, 19349663;
	xor.b32  	%r70, %r25, %r6;
	selp.b32 	%r71, %r70, %r87, %p11;
	rem.u32 	%r72, %r71, %r5;
	shl.b32 	%r73, %r72, 3;
	add.s32 	%r74, %r73, %r4;
	cvt.u64.u32 	%rd24, %r74;
	add.s64 	%rd25, %rd24, %rd2;
	shl.b64 	%rd26, %rd25, 2;
	add.s64 	%rd27, %rd1, %rd26;
	ld.global.nc.f32 	%f36, [%rd3];
	mul.f32 	%f37, %f35, %f36;
	atom.global.add.f32 	%f38, [%rd27], %f37;
	ld.global.nc.f32 	%f39, [%rd3+4];
	mul.f32 	%f40, %f35, %f39;
	atom.global.add.f32 	%f41, [%rd27+4], %f40;
	mul.f32 	%f5, %f1, %f2;
	mov.b32 	%r89, 0;
	mov.b32 	%r88, 1;
	@%p10 bra 	$L__BB14_9;
	setp.gt.u32 	%p12, %r8, %r5;
	mad.lo.s32 	%r75, %r20, %r8, %r15;
	selp.b32 	%r89, %r15, %r75, %p12;
	selp.b32 	%r76, 1, %r8, %p12;
	mul.lo.s32 	%r88, %r8, %r76;
$L__BB14_9:
	setp.gt.u32 	%p13, %r88, %r5;
	xor.b32  	%r77, %r25, %r15;
	selp.b32 	%r78, %r77, %r89, %p13;
	rem.u32 	%r79, %r78, %r5;
	shl.b32 	%r80, %r79, 3;
	add.s32 	%r81, %r80, %r4;
	cvt.u64.u32 	%rd28, %r81;
	add.s64 	%rd29, %rd28, %rd2;
	shl.b64 	%rd30, %rd29, 2;
	add.s64 	%rd31, %rd1, %rd30;
	ld.global.nc.f32 	%f42, [%rd3];
	mul.f32 	%f43, %f5, %f42;
	atom.global.add.f32 	%f44, [%rd31], %f43;
	ld.global.nc.f32 	%f45, [%rd3+4];
	mul.f32 	%f46, %f5, %f45;
	atom.global.add.f32 	%f47, [%rd31+4], %f46;
$L__BB14_10:
	ret;

}
	// .globl	_Z21kernel_input_backwardILj2ELj8EEvPKfS1_Pfjj
.visible .entry _Z21kernel_input_backwardILj2ELj8EEvPKfS1_Pfjj(
	.param .u64 .ptr .align 1 _Z21kernel_input_backwardILj2ELj8EEvPKfS1_Pfjj_param_0,
	.param .u64 .ptr .align 1 _Z21kernel_input_backwardILj2ELj8EEvPKfS1_Pfjj_param_1,
	.param .u64 .ptr .align 1 _Z21kernel_input_backwardILj2ELj8EEvPKfS1_Pfjj_param_2,
	.param .u32 _Z21kernel_input_backwardILj2ELj8EEvPKfS1_Pfjj_param_3,
	.param .u32 _Z21kernel_input_backwardILj2ELj8EEvPKfS1_Pfjj_param_4
)
{
	.reg .pred 	%p<4>;
	.reg .b32 	%r<25>;
	.reg .b32 	%f<28>;
	.reg .b64 	%rd<19>;

	ld.param.u64 	%rd6, [_Z21kernel_input_backwardILj2ELj8EEvPKfS1_Pfjj_param_0];
	ld.param.u64 	%rd7, [_Z21kernel_input_backwardILj2ELj8EEvPKfS1_Pfjj_param_1];
	ld.param.u64 	%rd8, [_Z21kernel_input_backwardILj2ELj8EEvPKfS1_Pfjj_param_2];
	ld.param.u32 	%r11, [_Z21kernel_input_backwardILj2ELj8EEvPKfS1_Pfjj_param_3];
	ld.param.u32 	%r10, [_Z21kernel_input_backwardILj2ELj8EEvPKfS1_Pfjj_param_4];
	mov.u32 	%r12, %tid.x;
	mov.u32 	%r13, %ctaid.x;
	mov.u32 	%r14, %ntid.x;
	mad.lo.s32 	%r1, %r13, %r14, %r12;
	shl.b32 	%r15, %r11, 1;
	setp.ge.u32 	%p1, %r1, %r15;
	@%p1 bra 	$L__BB15_5;
	setp.eq.s32 	%p2, %r10, 0;
	@%p2 bra 	$L__BB15_5;
	shr.u32 	%r17, %r1, 1;
	mul.lo.s32 	%r18, %r10, %r17;
	shl.b32 	%r19, %r1, 3;
	and.b32  	%r22, %r19, 8;
	cvta.to.global.u64 	%rd9, %rd8;
	mul.wide.u32 	%rd10, %r1, 4;
	add.s64 	%rd1, %rd9, %rd10;
	ld.global.f32 	%f27, [%rd1];
	neg.s32 	%r24, %r10;
	cvta.to.global.u64 	%rd2, %rd6;
	cvta.to.global.u64 	%rd3, %rd7;
	shl.b32 	%r20, %r18, 4;
	cvt.u64.u32 	%rd4, %r20;
	shl.b32 	%r21, %r18, 3;
	cvt.u64.u32 	%rd5, %r21;
	mov.b32 	%r23, 0;
$L__BB15_3:
	cvt.u64.u32 	%rd11, %r23;
	add.s64 	%rd12, %rd11, %rd5;
	shl.b64 	%rd13, %rd12, 2;
	add.s64 	%rd14, %rd2, %rd13;
	ld.global.nc.f32 	%f4, [%rd14];
	cvt.u64.u32 	%rd15, %r22;
	add.s64 	%rd16, %rd15, %rd4;
	shl.b64 	%rd17, %rd16, 2;
	add.s64 	%rd18, %rd3, %rd17;
	ld.global.nc.f32 	%f5, [%rd18];
	fma.rn.f32 	%f6, %f4, %f5, %f27;
	ld.global.nc.f32 	%f7, [%rd14+4];
	ld.global.nc.f32 	%f8, [%rd18+4];
	fma.rn.f32 	%f9, %f7, %f8, %f6;
	ld.global.nc.f32 	%f10, [%rd14+8];
	ld.global.nc.f32 	%f11, [%rd18+8];
	fma.rn.f32 	%f12, %f10, %f11, %f9;
	ld.global.nc.f32 	%f13, [%rd14+12];
	ld.global.nc.f32 	%f14, [%rd18+12];
	fma.rn.f32 	%f15, %f13, %f14, %f12;
	ld.global.nc.f32 	%f16, [%rd14+16];
	ld.global.nc.f32 	%f17, [%rd18+16];
	fma.rn.f32 	%f18, %f16, %f17, %f15;
	ld.global.nc.f32 	%f19, [%rd14+20];
	ld.global.nc.f32 	%f20, [%rd18+20];
	fma.rn.f32 	%f21, %f19, %f20, %f18;
	ld.global.nc.f32 	%f22, [%rd14+24];
	ld.global.nc.f32 	%f23, [%rd18+24];
	fma.rn.f32 	%f24, %f22, %f23, %f21;
	ld.global.nc.f32 	%f25, [%rd14+28];
	ld.global.nc.f32 	%f26, [%rd18+28];
	fma.rn.f32 	%f27, %f25, %f26, %f24;
	add.s32 	%r24, %r24, 1;
	setp.ne.s32 	%p3, %r24, 0;
	add.s32 	%r23, %r23, 8;
	add.s32 	%r22, %r22, 16;
	@%p3 bra 	$L__BB15_3;
	st.global.f32 	[%rd1], %f27;
$L__BB15_5:
	ret;

}
	// .globl	_Z20kernel_grid_backwardILj3ELj1ELj1EEvPKfS1_S1_PKiPfjjj
.visible .entry _Z20kernel_grid_backwardILj3ELj1ELj1EEvPKfS1_S1_PKiPfjjj(
	.param .u64 .ptr .align 1 _Z20kernel_grid_backwardILj3ELj1ELj1EEvPKfS1_S1_PKiPfjjj_param_0,
	.param .u64 .ptr .align 1 _Z20kernel_grid_backwardILj3ELj1ELj1EEvPKfS1_S1_PKiPfjjj_param_1,
	.param .u64 .ptr .align 1 _Z20kernel_grid_backwardILj3ELj1ELj1EEvPKfS1_S1_PKiPfjjj_param_2,
	.param .u64 .ptr .align 1 _Z20kernel_grid_backwardILj3ELj1ELj1EEvPKfS1_S1_PKiPfjjj_param_3,
	.param .u64 .ptr .align 1 _Z20kernel_grid_backwardILj3ELj1ELj1EEvPKfS1_S1_PKiPfjjj_param_4,
	.param .u32 _Z20kernel_grid_backwardILj3ELj1ELj1EEvPKfS1_S1_PKiPfjjj_param_5,
	.param .u32 _Z20kernel_grid_backwardILj3ELj1ELj1EEvPKfS1_S1_PKiPfjjj_param_6,
	.param .u32 _Z20kernel_grid_backwardILj3ELj1ELj1EEvPKfS1_S1_PKiPfjjj_param_7
)
{
	.reg .pred 	%p<34>;
	.reg .b32 	%r<134>;
	.reg .b32 	%f<54>;
	.reg .b64 	%rd<48>;

	ld.param.u64 	%rd3, [_Z20kernel_grid_backwardILj3ELj1ELj1EEvPKfS1_S1_PKiPfjjj_param_0];
	ld.param.u64 	%rd4, [_Z20kernel_grid_backwardILj3ELj1ELj1EEvPKfS1_S1_PKiPfjjj_param_1];
	ld.param.u64 	%rd5, [_Z20kernel_grid_backwardILj3ELj1ELj1EEvPKfS1_S1_PKiPfjjj_param_3];
	ld.param.u64 	%rd6, [_Z20kernel_grid_backwardILj3ELj1ELj1EEvPKfS1_S1_PKiPfjjj_param_4];
	ld.param.u32 	%r68, [_Z20kernel_grid_backwardILj3ELj1ELj1EEvPKfS1_S1_PKiPfjjj_param_5];
	ld.param.u32 	%r66, [_Z20kernel_grid_backwardILj3ELj1ELj1EEvPKfS1_S1_PKiPfjjj_param_6];
	ld.param.u32 	%r67, [_Z20kernel_grid_backwardILj3ELj1ELj1EEvPKfS1_S1_PKiPfjjj_param_7];
	cvta.to.global.u64 	%rd1, %rd6;
	mov.u32 	%r69, %ctaid.x;
	mov.u32 	%r70, %ntid.x;
	mov.u32 	%r71, %tid.x;
	mad.lo.s32 	%r1, %r69, %r70, %r71;
	setp.ge.u32 	%p1, %r1, %r68;
	@%p1 bra 	$L__BB16_34;
	cvta.to.global.u64 	%rd7, %rd3;
	cvta.to.global.u64 	%rd8, %rd4;
	cvta.to.global.u64 	%rd9, %rd5;
	mov.u32 	%r74, %ctaid.y;
	mul.wide.u32 	%rd10, %r74, 4;
	add.s64 	%rd11, %rd9, %rd10;
	ld.global.nc.u32 	%r75, [%rd11];
	cvt.u64.u32 	%rd2, %r75;
	mad.lo.s32 	%r76, %r66, %r1, %r74;
	ld.global.nc.u32 	%r77, [%rd11+4];
	sub.s32 	%r2, %r77, %r75;
	cvt.rn.f32.u32 	%f13, %r74;
	ex2.approx.f32 	%f14, %f13;
	cvt.rn.f32.u32 	%f15, %r67;
	fma.rn.f32 	%f16, %f14, %f15, 0fBF800000;
	cvt.rpi.f32.f32 	%f17, %f16;
	cvt.rzi.u32.f32 	%r78, %f17;
	mul.lo.s32 	%r79, %r1, 3;
	mul.wide.u32 	%rd12, %r79, 4;
	add.s64 	%rd13, %rd8, %rd12;
	ld.global.nc.f32 	%f18, [%rd13];
	fma.rn.f32 	%f19, %f16, %f18, 0f3F000000;
	cvt.rmi.f32.f32 	%f20, %f19;
	cvt.rzi.u32.f32 	%r3, %f20;
	cvt.rn.f32.u32 	%f21, %r3;
	sub.f32 	%f1, %f19, %f21;
	ld.global.nc.f32 	%f22, [%rd13+4];
	fma.rn.f32 	%f23, %f16, %f22, 0f3F000000;
	cvt.rmi.f32.f32 	%f24, %f23;
	cvt.rzi.u32.f32 	%r4, %f24;
	cvt.rn.f32.u32 	%f25, %r4;
	sub.f32 	%f2, %f23, %f25;
	ld.global.nc.f32 	%f26, [%rd13+8];
	fma.rn.f32 	%f27, %f16, %f26, 0f3F000000;
	cvt.rmi.f32.f32 	%f28, %f27;
	cvt.rzi.u32.f32 	%r5, %f28;
	cvt.rn.f32.u32 	%f29, %r5;
	sub.f32 	%f3, %f27, %f29;
	setp.eq.s32 	%p2, %r2, 0;
	add.s32 	%r6, %r78, 2;
	mul.wide.u32 	%rd14, %r76, 4;
	add.s64 	%rd15, %rd7, %rd14;
	ld.global.nc.f32 	%f4, [%rd15];
	mov.f32 	%f30, 0f3F800000;
	sub.f32 	%f5, %f30, %f1;
	sub.f32 	%f6, %f30, %f2;
	mul.f32 	%f7, %f5, %f6;
	sub.f32 	%f8, %f30, %f3;
	mov.b32 	%r119, 0;
	mov.b32 	%r118, 1;
	@%p2 bra 	$L__BB16_5;
	setp.gt.u32 	%p3, %r6, %r2;
	mov.u32 	%r118, %r6;
	mov.u32 	%r119, %r3;
	@%p3 bra 	$L__BB16_5;
	mad.lo.s32 	%r119, %r4, %r6, %r3;
	mul.lo.s32 	%r118, %r6, %r6;
	setp.gt.u32 	%p4, %r118, %r2;
	@%p4 bra 	$L__BB16_5;
	mad.lo.s32 	%r119, %r5, %r118, %r119;
	mul.lo.s32 	%r118, %r118, %r6;
$L__BB16_5:
	setp.eq.s32 	%p5, %r2, 0;
	setp.gt.u32 	%p6, %r118, %r2;
	mul.lo.s32 	%r13, %r4, 19349663;
	mul.lo.s32 	%r14, %r5, 83492791;
	xor.b32  	%r15, %r13, %r14;
	xor.b32  	%r82, %r15, %r3;
	selp.b32 	%r83, %r82, %r119, %p6;
	rem.u32 	%r84, %r83, %r2;
	cvt.u64.u32 	%rd16, %r84;
	add.s64 	%rd17, %rd16, %rd2;
	shl.b64 	%rd18, %rd17, 2;
	add.s64 	%rd19, %rd1, %rd18;
	mul.f32 	%f31, %f7, %f8;
	mul.f32 	%f32, %f31, %f4;
	atom.global.add.f32 	%f33, [%rd19], %f32;
	add.s32 	%r16, %r3, 1;
	mul.f32 	%f9, %f1, %f6;
	mov.b32 	%r121, 0;
	mov.b32 	%r120, 1;
	@%p5 bra 	$L__BB16_9;
	setp.gt.u32 	%p7, %r6, %r2;
	mov.u32 	%r120, %r6;
	mov.u32 	%r121, %r16;
	@%p7 bra 	$L__BB16_9;
	mad.lo.s32 	%r121, %r4, %r6, %r16;
	mul.lo.s32 	%r120, %r6, %r6;
	setp.gt.u32 	%p8, %r120, %r2;
	@%p8 bra 	$L__BB16_9;
	mad.lo.s32 	%r121, %r5, %r120, %r121;
	mul.lo.s32 	%r120, %r120, %r6;
$L__BB16_9:
	setp.eq.s32 	%p9, %r2, 0;
	setp.gt.u32 	%p10, %r120, %r2;
	xor.b32  	%r87, %r15, %r16;
	selp.b32 	%r88, %r87, %r121, %p10;
	rem.u32 	%r89, %r88, %r2;
	cvt.u64.u32 	%rd20, %r89;
	add.s64 	%rd21, %rd20, %rd2;
	shl.b64 	%rd22, %rd21, 2;
	add.s64 	%rd23, %rd1, %rd22;
	mul.f32 	%f34, %f9, %f8;
	mul.f32 	%f35, %f34, %f4;
	atom.global.add.f32 	%f36, [%rd23], %f35;
	add.s32 	%r23, %r4, 1;
	mul.f32 	%f10, %f5, %f2;
	mov.b32 	%r123, 0;
	mov.b32 	%r122, 1;
	@%p9 bra 	$L__BB16_13;
	setp.gt.u32 	%p11, %r6, %r2;
	mov.u32 	%r122, %r6;
	mov.u32 	%r123, %r3;
	@%p11 bra 	$L__BB16_13;
	mad.lo.s32 	%r123, %r23, %r6, %r3;
	mul.lo.s32 	%r122, %r6, %r6;
	setp.gt.u32 	%p12, %r122, %r2;
	@%p12 bra 	$L__BB16_13;
	mad.lo.s32 	%r123, %r5, %r122, %r123;
	mul.lo.s32 	%r122, %r122, %r6;
$L__BB16_13:
	setp.eq.s32 	%p13, %r2, 0;
	setp.gt.u32 	%p14, %r122, %r2;
	add.s32 	%r30, %r13, 19349663;
	xor.b32  	%r31, %r30, %r14;
	xor.b32  	%r92, %r31, %r3;
	selp.b32 	%r93, %r92, %r123, %p14;
	rem.u32 	%r94, %r93, %r2;
	cvt.u64.u32 	%rd24, %r94;
	add.s64 	%rd25, %rd24, %rd2;
	shl.b64 	%rd26, %rd25, 2;
	add.s64 	%rd27, %rd1, %rd26;
	mul.f32 	%f37, %f10, %f8;
	mul.f32 	%f38, %f37, %f4;
	atom.global.add.f32 	%f39, [%rd27], %f38;
	mul.f32 	%f11, %f1, %f2;
	mov.b32 	%r125, 0;
	mov.b32 	%r124, 1;
	@%p13 bra 	$L__BB16_17;
	setp.gt.u32 	%p15, %r6, %r2;
	mov.u32 	%r124, %r6;
	mov.u32 	%r125, %r16;
	@%p15 bra 	$L__BB16_17;
	mad.lo.s32 	%r125, %r23, %r6, %r16;
	mul.lo.s32 	%r124, %r6, %r6;
	setp.gt.u32 	%p16, %r124, %r2;
	@%p16 bra 	$L__BB16_17;
	mad.lo.s32 	%r125, %r5, %r124, %r125;
	mul.lo.s32 	%r124, %r124, %r6;
$L__BB16_17:
	setp.eq.s32 	%p17, %r2, 0;
	setp.gt.u32 	%p18, %r124, %r2;
	xor.b32  	%r97, %r31, %r16;
	selp.b32 	%r98, %r97, %r125, %p18;
	rem.u32 	%r99, %r98, %r2;
	cvt.u64.u32 	%rd28, %r99;
	add.s64 	%rd29, %rd28, %rd2;
	shl.b64 	%rd30, %rd29, 2;
	add.s64 	%rd31, %rd1, %rd30;
	mul.f32 	%f40, %f11, %f8;
	mul.f32 	%f41, %f40, %f4;
	atom.global.add.f32 	%f42, [%rd31], %f41;
	add.s32 	%r38, %r5, 1;
	mov.b32 	%r127, 0;
	mov.b32 	%r126, 1;
	@%p17 bra 	$L__BB16_21;
	setp.gt.u32 	%p19, %r6, %r2;
	mov.u32 	%r126, %r6;
	mov.u32 	%r127, %r3;
	@%p19 bra 	$L__BB16_21;
	mad.lo.s32 	%r127, %r4, %r6, %r3;
	mul.lo.s32 	%r126, %r6, %r6;
	setp.gt.u32 	%p20, %r126, %r2;
	@%p20 bra 	$L__BB16_21;
	mad.lo.s32 	%r127, %r38, %r126, %r127;
	mul.lo.s32 	%r126, %r126, %r6;
$L__BB16_21:
	setp.eq.s32 	%p21, %r2, 0;
	setp.gt.u32 	%p22, %r126, %r2;
	add.s32 	%r45, %r14, 83492791;
	xor.b32  	%r46, %r13, %r45;
	xor.b32  	%r102, %r46, %r3;
	selp.b32 	%r103, %r102, %r127, %p22;
	rem.u32 	%r104, %r103, %r2;
	cvt.u64.u32 	%rd32, %r104;
	add.s64 	%rd33, %rd32, %rd2;
	shl.b64 	%rd34, %rd33, 2;
	add.s64 	%rd35, %rd1, %rd34;
	mul.f32 	%f43, %f7, %f3;
	mul.f32 	%f44, %f43, %f4;
	atom.global.add.f32 	%f45, [%rd35], %f44;
	mov.b32 	%r129, 0;
	mov.b32 	%r128, 1;
	@%p21 bra 	$L__BB16_25;
	setp.gt.u32 	%p23, %r6, %r2;
	mov.u32 	%r128, %r6;
	mov.u32 	%r129, %r16;
	@%p23 bra 	$L__BB16_25;
	mad.lo.s32 	%r129, %r4, %r6, %r16;
	mul.lo.s32 	%r128, %r6, %r6;
	setp.gt.u32 	%p24, %r128, %r2;
	@%p24 bra 	$L__BB16_25;
	mad.lo.s32 	%r129, %r38, %r128, %r129;
	mul.lo.s32 	%r128, %r128, %r6;
$L__BB16_25:
	setp.eq.s32 	%p25, %r2, 0;
	setp.gt.u32 	%p26, %r128, %r2;
	xor.b32  	%r107, %r46, %r16;
	selp.b32 	%r108, %r107, %r129, %p26;
	rem.u32 	%r109, %r108, %r2;
	cvt.u64.u32 	%rd36, %r109;
	add.s64 	%rd37, %rd36, %rd2;
	shl.b64 	%rd38, %rd37, 2;
	add.s64 	%rd39, %rd1, %rd38;
	mul.f32 	%f46, %f9, %f3;
	mul.f32 	%f47, %f46, %f4;
	atom.global.add.f32 	%f48, [%rd39], %f47;
	mov.b32 	%r131, 0;
	mov.b32 	%r130, 1;
	@%p25 bra 	$L__BB16_29;
	setp.gt.u32 	%p27, %r6, %r2;
	mov.u32 	%r130, %r6;
	mov.u32 	%r131, %r3;
	@%p27 bra 	$L__BB16_29;
	mad.lo.s32 	%r131, %r23, %r6, %r3;
	mul.lo.s32 	%r130, %r6, %r6;
	setp.gt.u32 	%p28, %r130, %r2;
	@%p28 bra 	$L__BB16_29;
	mad.lo.s32 	%r131, %r38, %r130, %r131;
	mul.lo.s32 	%r130, %r130, %r6;
$L__BB16_29:
	setp.eq.s32 	%p29, %r2, 0;
	setp.gt.u32 	%p30, %r130, %r2;
	xor.b32  	%r59, %r30, %r45;
	xor.b32  	%r112, %r59, %r3;
	selp.b32 	%r113, %r112, %r131, %p30;
	rem.u32 	%r114, %r113, %r2;
	cvt.u64.u32 	%rd40, %r114;
	add.s64 	%rd41, %rd40, %rd2;
	shl.b64 	%rd42, %rd41, 2;
	add.s64 	%rd43, %rd1, %rd42;
	mul.f32 	%f49, %f10, %f3;
	mul.f32 	%f50, %f49, %f4;
	atom.global.add.f32 	%f51, [%rd43], %f50;
	mul.f32 	%f12, %f11, %f3;
	mov.b32 	%r133, 0;
	mov.b32 	%r132, 1;
	@%p29 bra 	$L__BB16_33;
	setp.gt.u32 	%p31, %r6, %r2;
	mov.u32 	%r132, %r6;
	mov.u32 	%r133, %r16;
	@%p31 bra 	$L__BB16_33;
	mad.lo.s32 	%r133, %r23, %r6, %r16;
	mul.lo.s32 	%r132, %r6, %r6;
	setp.gt.u32 	%p32, %r132, %r2;
	@%p32 bra 	$L__BB16_33;
	mad.lo.s32 	%r133, %r38, %r132, %r133;
	mul.lo.s32 	%r132, %r132, %r6;
$L__BB16_33:
	setp.gt.u32 	%p33, %r132, %r2;
	xor.b32  	%r115, %r59, %r16;
	selp.b32 	%r116, %r115, %r133, %p33;
	rem.u32 	%r117, %r116, %r2;
	cvt.u64.u32 	%rd44, %r117;
	add.s64 	%rd45, %rd44, %rd2;
	shl.b64 	%rd46, %rd45, 2;
	add.s64 	%rd47, %rd1, %rd46;
	mul.f32 	%f52, %f12, %f4;
	atom.global.add.f32 	%f53, [%rd47], %f52;
$L__BB16_34:
	ret;

}
	// .globl	_Z21kernel_input_backwardILj3ELj1EEvPKfS1_Pfjj
.visible .entry _Z21kernel_input_backwardILj3ELj1EEvPKfS1_Pfjj(
	.param .u64 .ptr .align 1 _Z21kernel_input_backwardILj3ELj1EEvPKfS1_Pfjj_param_0,
	.param .u64 .ptr .align 1 _Z21kernel_input_backwardILj3ELj1EEvPKfS1_Pfjj_param_1,
	.param .u64 .ptr .align 1 _Z21kernel_input_backwardILj3ELj1EEvPKfS1_Pfjj_param_2,
	.param .u32 _Z21kernel_input_backwardILj3ELj1EEvPKfS1_Pfjj_param_3,
	.param .u32 _Z21kernel_input_backwardILj3ELj1EEvPKfS1_Pfjj_param_4
)
{
	.reg .pred 	%p<11>;
	.reg .b32 	%r<48>;
	.reg .b32 	%f<66>;
	.reg .b64 	%rd<87>;

	ld.param.u64 	%rd7, [_Z21kernel_input_backwardILj3ELj1EEvPKfS1_Pfjj_param_0];
	ld.param.u64 	%rd8, [_Z21kernel_input_backwardILj3ELj1EEvPKfS1_Pfjj_param_1];
	ld.param.u64 	%rd6, [_Z21kernel_input_backwardILj3ELj1EEvPKfS1_Pfjj_param_2];
	ld.param.u32 	%r14, [_Z21kernel_input_backwardILj3ELj1EEvPKfS1_Pfjj_param_3];
	ld.param.u32 	%r13, [_Z21kernel_input_backwardILj3ELj1EEvPKfS1_Pfjj_param_4];
	cvta.to.global.u64 	%rd1, %rd8;
	cvta.to.global.u64 	%rd2, %rd7;
	mov.u32 	%r15, %tid.x;
	mov.u32 	%r16, %ctaid.x;
	mov.u32 	%r17, %ntid.x;
	mad.lo.s32 	%r1, %r16, %r17, %r15;
	mul.lo.s32 	%r18, %r14, 3;
	setp.ge.u32 	%p1, %r1, %r18;
	@%p1 bra 	$L__BB17_14;
	mul.hi.u32 	%r19, %r1, -1431655765;
	shr.u32 	%r2, %r19, 1;
	mul.lo.s32 	%r20, %r13, %r2;
	cvt.u64.u32 	%rd3, %r20;
	mul.lo.s32 	%r21, %r20, 3;
	cvt.u64.u32 	%rd4, %r21;
	setp.eq.s32 	%p2, %r13, 0;
	@%p2 bra 	$L__BB17_14;
	cvta.to.global.u64 	%rd9, %rd6;
	mul.wide.u32 	%rd10, %r1, 4;
	add.s64 	%rd5, %rd9, %rd10;
	ld.global.f32 	%f65, [%rd5];
	and.b32  	%r3, %r13, 7;
	setp.lt.u32 	%p3, %r13, 8;
	mov.b32 	%r46, 0;
	@%p3 bra 	$L__BB17_5;
	and.b32  	%r46, %r13, -8;
	mov.b32 	%r44, 0;
$L__BB17_4:
	.pragma "nounroll";
	cvt.u64.u32 	%rd11, %r44;
	add.s64 	%rd12, %rd11, %rd3;
	shl.b64 	%rd13, %rd12, 2;
	add.s64 	%rd14, %rd2, %rd13;
	ld.global.nc.f32 	%f15, [%rd14];
	sub.s32 	%r24, %r44, %r2;
	mad.lo.s32 	%r25, %r24, 3, %r1;
	cvt.u64.u32 	%rd15, %r25;
	add.s64 	%rd16, %rd15, %rd4;
	shl.b64 	%rd17, %rd16, 2;
	add.s64 	%rd18, %rd1, %rd17;
	ld.global.nc.f32 	%f16, [%rd18];
	fma.rn.f32 	%f17, %f15, %f16, %f65;
	ld.global.nc.f32 	%f18, [%rd14+4];
	add.s32 	%r26, %r25, 3;
	cvt.u64.u32 	%rd19, %r26;
	add.s64 	%rd20, %rd19, %rd4;
	shl.b64 	%rd21, %rd20, 2;
	add.s64 	%rd22, %rd1, %rd21;
	ld.global.nc.f32 	%f19, [%rd22];
	fma.rn.f32 	%f20, %f18, %f19, %f17;
	ld.global.nc.f32 	%f21, [%rd14+8];
	add.s32 	%r27, %r25, 6;
	cvt.u64.u32 	%rd23, %r27;
	add.s64 	%rd24, %rd23, %rd4;
	shl.b64 	%rd25, %rd24, 2;
	add.s64 	%rd26, %rd1, %rd25;
	ld.global.nc.f32 	%f22, [%rd26];
	fma.rn.f32 	%f23, %f21, %f22, %f20;
	ld.global.nc.f32 	%f24, [%rd14+12];
	add.s32 	%r28, %r25, 9;
	cvt.u64.u32 	%rd27, %r28;
	add.s64 	%rd28, %rd27, %rd4;
	shl.b64 	%rd29, %rd28, 2;
	add.s64 	%rd30, %rd1, %rd29;
	ld.global.nc.f32 	%f25, [%rd30];
	fma.rn.f32 	%f26, %f24, %f25, %f23;
	ld.global.nc.f32 	%f27, [%rd14+16];
	add.s32 	%r29, %r25, 12;
	cvt.u64.u32 	%rd31, %r29;
	add.s64 	%rd32, %rd31, %rd4;
	shl.b64 	%rd33, %rd32, 2;
	add.s64 	%rd34, %rd1, %rd33;
	ld.global.nc.f32 	%f28, [%rd34];
	fma.rn.f32 	%f29, %f27, %f28, %f26;
	ld.global.nc.f32 	%f30, [%rd14+20];
	add.s32 	%r30, %r25, 15;
	cvt.u64.u32 	%rd35, %r30;
	add.s64 	%rd36, %rd35, %rd4;
	shl.b64 	%rd37, %rd36, 2;
	add.s64 	%rd38, %rd1, %rd37;
	ld.global.nc.f32 	%f31, [%rd38];
	fma.rn.f32 	%f32, %f30, %f31, %f29;
	ld.global.nc.f32 	%f33, [%rd14+24];
	add.s32 	%r31, %r25, 18;
	cvt.u64.u32 	%rd39, %r31;
	add.s64 	%rd40, %rd39, %rd4;
	shl.b64 	%rd41, %rd40, 2;
	add.s64 	%rd42, %rd1, %rd41;
	ld.global.nc.f32 	%f34, [%rd42];
	fma.rn.f32 	%f35, %f33, %f34, %f32;
	ld.global.nc.f32 	%f36, [%rd14+28];
	add.s32 	%r32, %r25, 21;
	cvt.u64.u32 	%rd43, %r32;
	add.s64 	%rd44, %rd43, %rd4;
	shl.b64 	%rd45, %rd44, 2;
	add.s64 	%rd46, %rd1, %rd45;
	ld.global.nc.f32 	%f37, [%rd46];
	fma.rn.f32 	%f65, %f36, %f37, %f35;
	add.s32 	%r44, %r44, 8;
	setp.ne.s32 	%p4, %r44, %r46;
	@%p4 bra 	$L__BB17_4;
$L__BB17_5:
	setp.eq.s32 	%p5, %r3, 0;
	@%p5 bra 	$L__BB17_13;
	and.b32  	%r8, %r13, 3;
	setp.lt.u32 	%p6, %r3, 4;
	@%p6 bra 	$L__BB17_8;
	cvt.u64.u32 	%rd47, %r46;
	add.s64 	%rd48, %rd47, %rd3;
	shl.b64 	%rd49, %rd48, 2;
	add.s64 	%rd50, %rd2, %rd49;
	ld.global.nc.f32 	%f39, [%rd50];
	sub.s32 	%r33, %r46, %r2;
	mad.lo.s32 	%r34, %r33, 3, %r1;
	cvt.u64.u32 	%rd51, %r34;
	add.s64 	%rd52, %rd51, %rd4;
	shl.b64 	%rd53, %rd52, 2;
	add.s64 	%rd54, %rd1, %rd53;
	ld.global.nc.f32 	%f40, [%rd54];
	fma.rn.f32 	%f41, %f39, %f40, %f65;
	ld.global.nc.f32 	%f42, [%rd50+4];
	add.s32 	%r35, %r34, 3;
	cvt.u64.u32 	%rd55, %r35;
	add.s64 	%rd56, %rd55, %rd4;
	shl.b64 	%rd57, %rd56, 2;
	add.s64 	%rd58, %rd1, %rd57;
	ld.global.nc.f32 	%f43, [%rd58];
	fma.rn.f32 	%f44, %f42, %f43, %f41;
	ld.global.nc.f32 	%f45, [%rd50+8];
	add.s32 	%r36, %r34, 6;
	cvt.u64.u32 	%rd59, %r36;
	add.s64 	%rd60, %rd59, %rd4;
	shl.b64 	%rd61, %rd60, 2;
	add.s64 	%rd62, %rd1, %rd61;
	ld.global.nc.f32 	%f46, [%rd62];
	fma.rn.f32 	%f47, %f45, %f46, %f44;
	ld.global.nc.f32 	%f48, [%rd50+12];
	add.s32 	%r37, %r34, 9;
	cvt.u64.u32 	%rd63, %r37;
	add.s64 	%rd64, %rd63, %rd4;
	shl.b64 	%rd65, %rd64, 2;
	add.s64 	%rd66, %rd1, %rd65;
	ld.global.nc.f32 	%f49, [%rd66];
	fma.rn.f32 	%f65, %f48, %f49, %f47;
	add.s32 	%r46, %r46, 4;
$L__BB17_8:
	setp.eq.s32 	%p7, %r8, 0;
	@%p7 bra 	$L__BB17_13;
	setp.eq.s32 	%p8, %r8, 1;
	@%p8 bra 	$L__BB17_11;
	cvt.u64.u32 	%rd67, %r46;
	add.s64 	%rd68, %rd67, %rd3;
	shl.b64 	%rd69, %rd68, 2;
	add.s64 	%rd70, %rd2, %rd69;
	ld.global.nc.f32 	%f51, [%rd70];
	sub.s32 	%r38, %r46, %r2;
	mad.lo.s32 	%r39, %r38, 3, %r1;
	cvt.u64.u32 	%rd71, %r39;
	add.s64 	%rd72, %rd71, %rd4;
	shl.b64 	%rd73, %rd72, 2;
	add.s64 	%rd74, %rd1, %rd73;
	ld.global.nc.f32 	%f52, [%rd74];
	fma.rn.f32 	%f53, %f51, %f52, %f65;
	ld.global.nc.f32 	%f54, [%rd70+4];
	add.s32 	%r40, %r39, 3;
	cvt.u64.u32 	%rd75, %r40;
	add.s64 	%rd76, %rd75, %rd4;
	shl.b64 	%rd77, %rd76, 2;
	add.s64 	%rd78, %rd1, %rd77;
	ld.global.nc.f32 	%f55, [%rd78];
	fma.rn.f32 	%f65, %f54, %f55, %f53;
	add.s32 	%r46, %r46, 2;
$L__BB17_11:
	and.b32  	%r41, %r13, 1;
	setp.eq.b32 	%p9, %r41, 1;
	not.pred 	%p10, %p9;
	@%p10 bra 	$L__BB17_13;
	cvt.u64.u32 	%rd79, %r46;
	add.s64 	%rd80, %rd79, %rd3;
	shl.b64 	%rd81, %rd80, 2;
	add.s64 	%rd82, %rd2, %rd81;
	ld.global.nc.f32 	%f56, [%rd82];
	sub.s32 	%r42, %r46, %r2;
	mad.lo.s32 	%r43, %r42, 3, %r1;
	cvt.u64.u32 	%rd83, %r43;
	add.s64 	%rd84, %rd83, %rd4;
	shl.b64 	%rd85, %rd84, 2;
	add.s64 	%rd86, %rd1, %rd85;
	ld.global.nc.f32 	%f57, [%rd86];
	fma.rn.f32 	%f65, %f56, %f57, %f65;
$L__BB17_13:
	st.global.f32 	[%rd5], %f65;
$L__BB17_14:
	ret;

}
	// .globl	_Z20kernel_grid_backwardILj3ELj2ELj2EEvPKfS1_S1_PKiPfjjj
.visible .entry _Z20kernel_grid_backwardILj3ELj2ELj2EEvPKfS1_S1_PKiPfjjj(
	.param .u64 .ptr .align 1 _Z20kernel_grid_backwardILj3ELj2ELj2EEvPKfS1_S1_PKiPfjjj_param_0,
	.param .u64 .ptr .align 1 _Z20kernel_grid_backwardILj3ELj2ELj2EEvPKfS1_S1_PKiPfjjj_param_1,
	.param .u64 .ptr .align 1 _Z20kernel_grid_backwardILj3ELj2ELj2EEvPKfS1_S1_PKiPfjjj_param_2,
	.param .u64 .ptr .align 1 _Z20kernel_grid_backwardILj3ELj2ELj2EEvPKfS1_S1_PKiPfjjj_param_3,
	.param .u64 .ptr .align 1 _Z20kernel_grid_backwardILj3ELj2ELj2EEvPKfS1_S1_PKiPfjjj_param_4,
	.param .u32 _Z20kernel_grid_backwardILj3ELj2ELj2EEvPKfS1_S1_PKiPfjjj_param_5,
	.param .u32 _Z20kernel_grid_backwardILj3ELj2ELj2EEvPKfS1_S1_PKiPfjjj_param_6,
	.param .u32 _Z20kernel_grid_backwardILj3ELj2ELj2EEvPKfS1_S1_PKiPfjjj_param_7
)
{
	.reg .pred 	%p<34>;
	.reg .b32 	%r<147>;
	.reg .b32 	%f<85>;
	.reg .b64 	%rd<48>;

	ld.param.u64 	%rd4, [_Z20kernel_grid_backwardILj3ELj2ELj2EEvPKfS1_S1_PKiPfjjj_param_0];
	ld.param.u64 	%rd5, [_Z20kernel_grid_backwardILj3ELj2ELj2EEvPKfS1_S1_PKiPfjjj_param_1];
	ld.param.u64 	%rd6, [_Z20kernel_grid_backwardILj3ELj2ELj2EEvPKfS1_S1_PKiPfjjj_param_3];
	ld.param.u64 	%rd7, [_Z20kernel_grid_backwardILj3ELj2ELj2EEvPKfS1_S1_PKiPfjjj_param_4];
	ld.param.u32 	%r70, [_Z20kernel_grid_backwardILj3ELj2ELj2EEvPKfS1_S1_PKiPfjjj_param_5];
	ld.param.u32 	%r68, [_Z20kernel_grid_backwardILj3ELj2ELj2EEvPKfS1_S1_PKiPfjjj_param_6];
	ld.param.u32 	%r69, [_Z20kernel_grid_backwardILj3ELj2ELj2EEvPKfS1_S1_PKiPfjjj_param_7];
	cvta.to.global.u64 	%rd1, %rd7;
	mov.u32 	%r71, %ctaid.x;
	mov.u32 	%r72, %ntid.x;
	mov.u32 	%r73, %tid.x;
	mad.lo.s32 	%r1, %r71, %r72, %r73;
	and.b32  	%r2, %r1, 2147483647;
	setp.ge.u32 	%p1, %r2, %r70;
	@%p1 bra 	$L__BB18_34;
	cvta.to.global.u64 	%rd8, %rd5;
	cvta.to.global.u64 	%rd9, %rd6;
	mov.u32 	%r76, %ctaid.y;
	mul.wide.u32 	%rd10, %r76, 4;
	add.s64 	%rd11, %rd9, %rd10;
	ld.global.nc.u32 	%r77, [%rd11];
	shl.b32 	%r78, %r77, 1;
	cvt.u64.u32 	%rd2, %r78;
	mul.lo.s32 	%r79, %r1, %r68;
	shl.b32 	%r80, %r79, 1;
	shl.b32 	%r81, %r76, 1;
	add.s32 	%r3, %r80, %r81;
	ld.global.nc.u32 	%r82, [%rd11+4];
	sub.s32 	%r4, %r82, %r77;
	cvt.rn.f32.u32 	%f12, %r76;
	ex2.approx.f32 	%f13, %f12;
	cvt.rn.f32.u32 	%f14, %r69;
	fma.rn.f32 	%f15, %f13, %f14, 0fBF800000;
	cvt.rpi.f32.f32 	%f16, %f15;
	cvt.rzi.u32.f32 	%r83, %f16;
	mul.lo.s32 	%r84, %r2, 3;
	mul.wide.u32 	%rd12, %r84, 4;
	add.s64 	%rd13, %rd8, %rd12;
	ld.global.nc.f32 	%f17, [%rd13];
	fma.rn.f32 	%f18, %f15, %f17, 0f3F000000;
	cvt.rmi.f32.f32 	%f19, %f18;
	cvt.rzi.u32.f32 	%r5, %f19;
	cvt.rn.f32.u32 	%f20, %r5;
	sub.f32 	%f1, %f18, %f20;
	ld.global.nc.f32 	%f21, [%rd13+4];
	fma.rn.f32 	%f22, %f15, %f21, 0f3F000000;
	cvt.rmi.f32.f32 	%f23, %f22;
	cvt.rzi.u32.f32 	%r6, %f23;
	cvt.rn.f32.u32 	%f24, %r6;
	sub.f32 	%f2, %f22, %f24;
	ld.global.nc.f32 	%f25, [%rd13+8];
	fma.rn.f32 	%f26, %f15, %f25, 0f3F000000;
	cvt.rmi.f32.f32 	%f27, %f26;
	cvt.rzi.u32.f32 	%r7, %f27;
	cvt.rn.f32.u32 	%f28, %r7;
	sub.f32 	%f3, %f26, %f28;
	setp.eq.s32 	%p2, %r4, 0;
	add.s32 	%r8, %r83, 2;
	mov.f32 	%f29, 0f3F800000;
	sub.f32 	%f4, %f29, %f1;
	sub.f32 	%f5, %f29, %f2;
	mul.f32 	%f6, %f4, %f5;
	sub.f32 	%f7, %f29, %f3;
	mov.b32 	%r132, 0;
	mov.b32 	%r131, 1;
	@%p2 bra 	$L__BB18_5;
	setp.gt.u32 	%p3, %r8, %r4;
	mov.u32 	%r131, %r8;
	mov.u32 	%r132, %r5;
	@%p3 bra 	$L__BB18_5;
	mad.lo.s32 	%r132, %r6, %r8, %r5;
	mul.lo.s32 	%r131, %r8, %r8;
	setp.gt.u32 	%p4, %r131, %r4;
	@%p4 bra 	$L__BB18_5;
	mad.lo.s32 	%r132, %r7, %r131, %r132;
	mul.lo.s32 	%r131, %r131, %r8;
$L__BB18_5:
	mul.f32 	%f30, %f6, %f7;
	setp.eq.s32 	%p5, %r4, 0;
	setp.gt.u32 	%p6, %r131, %r4;
	mul.lo.s32 	%r15, %r6, 19349663;
	mul.lo.s32 	%r16, %r7, 83492791;
	xor.b32  	%r17, %r15, %r16;
	xor.b32  	%r87, %r17, %r5;
	selp.b32 	%r88, %r87, %r132, %p6;
	rem.u32 	%r89, %r88, %r4;
	shl.b32 	%r90, %r89, 1;
	cvt.u64.u32 	%rd14, %r90;
	add.s64 	%rd15, %rd14, %rd2;
	shl.b64 	%rd16, %rd15, 2;
	add.s64 	%rd17, %rd1, %rd16;
	cvta.to.global.u64 	%rd18, %rd4;
	mul.wide.u32 	%rd19, %r3, 4;
	add.s64 	%rd3, %rd18, %rd19;
	ld.global.nc.f32 	%f31, [%rd3];
	mul.f32 	%f32, %f30, %f31;
	atom.global.add.f32 	%f33, [%rd17], %f32;
	ld.global.nc.f32 	%f34, [%rd3+4];
	mul.f32 	%f35, %f30, %f34;
	atom.global.add.f32 	%f36, [%rd17+4], %f35;
	add.s32 	%r18, %r5, 1;
	mul.f32 	%f8, %f1, %f5;
	mov.b32 	%r134, 0;
	mov.b32 	%r133, 1;
	@%p5 bra 	$L__BB18_9;
	setp.gt.u32 	%p7, %r8, %r4;
	mov.u32 	%r133, %r8;
	mov.u32 	%r134, %r18;
	@%p7 bra 	$L__BB18_9;
	mad.lo.s32 	%r134, %r6, %r8, %r18;
	mul.lo.s32 	%r133, %r8, %r8;
	setp.gt.u32 	%p8, %r133, %r4;
	@%p8 bra 	$L__BB18_9;
	mad.lo.s32 	%r134, %r7, %r133, %r134;
	mul.lo.s32 	%r133, %r133, %r8;
$L__BB18_9:
	mul.f32 	%f37, %f8, %f7;
	setp.eq.s32 	%p9, %r4, 0;
	setp.gt.u32 	%p10, %r133, %r4;
	xor.b32  	%r93, %r17, %r18;
	selp.b32 	%r94, %r93, %r134, %p10;
	rem.u32 	%r95, %r94, %r4;
	shl.b32 	%r96, %r95, 1;
	cvt.u64.u32 	%rd20, %r96;
	add.s64 	%rd21, %rd20, %rd2;
	shl.b64 	%rd22, %rd21, 2;
	add.s64 	%rd23, %rd1, %rd22;
	ld.global.nc.f32 	%f38, [%rd3];
	mul.f32 	%f39, %f37, %f38;
	atom.global.add.f32 	%f40, [%rd23], %f39;
	ld.global.nc.f32 	%f41, [%rd3+4];
	mul.f32 	%f42, %f37, %f41;
	atom.global.add.f32 	%f43, [%rd23+4], %f42;
	add.s32 	%r25, %r6, 1;
	mul.f32 	%f9, %f4, %f2;
	mov.b32 	%r136, 0;
	mov.b32 	%r135, 1;
	@%p9 bra 	$L__BB18_13;
	setp.gt.u32 	%p11, %r8, %r4;
	mov.u32 	%r135, %r8;
	mov.u32 	%r136, %r5;
	@%p11 bra 	$L__BB18_13;
	mad.lo.s32 	%r136, %r25, %r8, %r5;
	mul.lo.s32 	%r135, %r8, %r8;
	setp.gt.u32 	%p12, %r135, %r4;
	@%p12 bra 	$L__BB18_13;
	mad.lo.s32 	%r136, %r7, %r135, %r136;
	mul.lo.s32 	%r135, %r135, %r8;
$L__BB18_13:
	mul.f32 	%f44, %f9, %f7;
	setp.eq.s32 	%p13, %r4, 0;
	setp.gt.u32 	%p14, %r135, %r4;
	add.s32 	%r32, %r15, 19349663;
	xor.b32  	%r33, %r32, %r16;
	xor.b32  	%r99, %r33, %r5;
	selp.b32 	%r100, %r99, %r136, %p14;
	rem.u32 	%r101, %r100, %r4;
	shl.b32 	%r102, %r101, 1;
	cvt.u64.u32 	%rd24, %r102;
	add.s64 	%rd25, %rd24, %rd2;
	shl.b64 	%rd26, %rd25, 2;
	add.s64 	%rd27, %rd1, %rd26;
	ld.global.nc.f32 	%f45, [%rd3];
	mul.f32 	%f46, %f44, %f45;
	atom.global.add.f32 	%f47, [%rd27], %f46;
	ld.global.nc.f32 	%f48, [%rd3+4];
	mul.f32 	%f49, %f44, %f48;
	atom.global.add.f32 	%f50, [%rd27+4], %f49;
	mul.f32 	%f10, %f1, %f2;
	mov.b32 	%r138, 0;
	mov.b32 	%r137, 1;
	@%p13 bra 	$L__BB18_17;
	setp.gt.u32 	%p15, %r8, %r4;
	mov.u32 	%r137, %r8;
	mov.u32 	%r138, %r18;
	@%p15 bra 	$L__BB18_17;
	mad.lo.s32 	%r138, %r25, %r8, %r18;
	mul.lo.s32 	%r137, %r8, %r8;
	setp.gt.u32 	%p16, %r137, %r4;
	@%p16 bra 	$L__BB18_17;
	mad.lo.s32 	%r138, %r7, %r137, %r138;
	mul.lo.s32 	%r137, %r137, %r8;
$L__BB18_17:
	mul.f32 	%f51, %f10, %f7;
	setp.eq.s32 	%p17, %r4, 0;
	setp.gt.u32 	%p18, %r137, %r4;
	xor.b32  	%r105, %r33, %r18;
	selp.b32 	%r106, %r105, %r138, %p18;
	rem.u32 	%r107, %r106, %r4;
	shl.b32 	%r108, %r107, 1;
	cvt.u64.u32 	%rd28, %r108;
	add.s64 	%rd29, %rd28, %rd2;
	shl.b64 	%rd30, %rd29, 2;
	add.s64 	%rd31, %rd1, %rd30;
	ld.global.nc.f32 	%f52, [%rd3];
	mul.f32 	%f53, %f51, %f52;
	atom.global.add.f32 	%f54, [%rd31], %f53;
	ld.global.nc.f32 	%f55, [%rd3+4];
	mul.f32 	%f56, %f51, %f55;
	atom.global.add.f32 	%f57, [%rd31+4], %f56;
	add.s32 	%r40, %r7, 1;
	mov.b32 	%r140, 0;
	mov.b32 	%r139, 1;
	@%p17 bra 	$L__BB18_21;
	setp.gt.u32 	%p19, %r8, %r4;
	mov.u32 	%r139, %r8;
	mov.u32 	%r140, %r5;
	@%p19 bra 	$L__BB18_21;
	mad.lo.s32 	%r140, %r6, %r8, %r5;
	mul.lo.s32 	%r139, %r8, %r8;
	setp.gt.u32 	%p20, %r139, %r4;
	@%p20 bra 	$L__BB18_21;
	mad.lo.s32 	%r140, %r40, %r139, %r140;
	mul.lo.s32 	%r139, %r139, %r8;
$L__BB18_21:
	mul.f32 	%f58, %f6, %f3;
	setp.eq.s32 	%p21, %r4, 0;
	setp.gt.u32 	%p22, %r139, %r4;
	add.s32 	%r47, %r16, 83492791;
	xor.b32  	%r48, %r15, %r47;
	xor.b32  	%r111, %r48, %r5;
	selp.b32 	%r112, %r111, %r140, %p22;
	rem.u32 	%r113, %r112, %r4;
	shl.b32 	%r114, %r113, 1;
	cvt.u64.u32 	%rd32, %r114;
	add.s64 	%rd33, %rd32, %rd2;
	shl.b64 	%rd34, %rd33, 2;
	add.s64 	%rd35, %rd1, %rd34;
	ld.global.nc.f32 	%f59, [%rd3];
	mul.f32 	%f60, %f58, %f59;
	atom.global.add.f32 	%f61, [%rd35], %f60;
	ld.global.nc.f32 	%f62, [%rd3+4];
	mul.f32 	%f63, %f58, %f62;
	atom.global.add.f32 	%f64, [%rd35+4], %f63;
	mov.b32 	%r142, 0;
	mov.b32 	%r141, 1;
	@%p21 bra 	$L__BB18_25;
	setp.gt.u32 	%p23, %r8, %r4;
	mov.u32 	%r141, %r8;
	mov.u32 	%r142, %r18;
	@%p23 bra 	$L__BB18_25;
	mad.lo.s32 	%r142, %r6, %r8, %r18;
	mul.lo.s32 	%r141, %r8, %r8;
	setp.gt.u32 	%p24, %r141, %r4;
	@%p24 bra 	$L__BB18_25;
	mad.lo.s32 	%r142, %r40, %r141, %r142;
	mul.lo.s32 	%r141, %r141, %r8;
$L__BB18_25:
	mul.f32 	%f65, %f8, %f3;
	setp.eq.s32 	%p25, %r4, 0;
	setp.gt.u32 	%p26, %r141, %r4;
	xor.b32  	%r117, %r48, %r18;
	selp.b32 	%r118, %r117, %r142, %p26;
	rem.u32 	%r119, %r118, %r4;
	shl.b32 	%r120, %r119, 1;
	cvt.u64.u32 	%rd36, %r120;
	add.s64 	%rd37, %rd36, %rd2;
	shl.b64 	%rd38, %rd37, 2;
	add.s64 	%rd39, %rd1, %rd38;
	ld.global.nc.f32 	%f66, [%rd3];
	mul.f32 	%f67, %f65, %f66;
	atom.global.add.f32 	%f68, [%rd39], %f67;
	ld.global.nc.f32 	%f69, [%rd3+4];
	mul.f32 	%f70, %f65, %f69;
	atom.global.add.f32 	%f71, [%rd39+4], %f70;
	mov.b32 	%r144, 0;
	mov.b32 	%r143, 1;
	@%p25 bra 	$L__BB18_29;
	setp.gt.u32 	%p27, %r8, %r4;
	mov.u32 	%r143, %r8;
	mov.u32 	%r144, %r5;
	@%p27 bra 	$L__BB18_29;
	mad.lo.s32 	%r144, %r25, %r8, %r5;
	mul.lo.s32 	%r143, %r8, %r8;
	setp.gt.u32 	%p28, %r143, %r4;
	@%p28 bra 	$L__BB18_29;
	mad.lo.s32 	%r144, %r40, %r143, %r144;
	mul.lo.s32 	%r143, %r143, %r8;
$L__BB18_29:
	mul.f32 	%f72, %f9, %f3;
	setp.eq.s32 	%p29, %r4, 0;
	setp.gt.u32 	%p30, %r143, %r4;
	xor.b32  	%r61, %r32, %r47;
	xor.b32  	%r123, %r61, %r5;
	selp.b32 	%r124, %r123, %r144, %p30;
	rem.u32 	%r125, %r124, %r4;
	shl.b32 	%r126, %r125, 1;
	cvt.u64.u32 	%rd40, %r126;
	add.s64 	%rd41, %rd40, %rd2;
	shl.b64 	%rd42, %rd41, 2;
	add.s64 	%rd43, %rd1, %rd42;
	ld.global.nc.f32 	%f73, [%rd3];
	mul.f32 	%f74, %f72, %f73;
	atom.global.add.f32 	%f75, [%rd43], %f74;
	ld.global.nc.f32 	%f76, [%rd3+4];
	mul.f32 	%f77, %f72, %f76;
	atom.global.add.f32 	%f78, [%rd43+4], %f77;
	mul.f32 	%f11, %f10, %f3;
	mov.b32 	%r146, 0;
	mov.b32 	%r145, 1;
	@%p29 bra 	$L__BB18_33;
	setp.gt.u32 	%p31, %r8, %r4;
	mov.u32 	%r145, %r8;
	mov.u32 	%r146, %r18;
	@%p31 bra 	$L__BB18_33;
	mad.lo.s32 	%r146, %r25, %r8, %r18;
	mul.lo.s32 	%r145, %r8, %r8;
	setp.gt.u32 	%p32, %r145, %r4;
	@%p32 bra 	$L__BB18_33;
	mad.lo.s32 	%r146, %r40, %r145, %r146;
	mul.lo.s32 	%r145, %r145, %r8;
$L__BB18_33:
	setp.gt.u32 	%p33, %r145, %r4;
	xor.b32  	%r127, %r61, %r18;
	selp.b32 	%r128, %r127, %r146, %p33;
	rem.u32 	%r129, %r128, %r4;
	shl.b32 	%r130, %r129, 1;
	cvt.u64.u32 	%rd44, %r130;
	add.s64 	%rd45, %rd44, %rd2;
	shl.b64 	%rd46, %rd45, 2;
	add.s64 	%rd47, %rd1, %rd46;
	ld.global.nc.f32 	%f79, [%rd3];
	mul.f32 	%f80, %f11, %f79;
	atom.global.add.f32 	%f81, [%rd47], %f80;
	ld.global.nc.f32 	%f82, [%rd3+4];
	mul.f32 	%f83, %f11, %f82;
	atom.global.add.f32 	%f84, [%rd47+4], %f83;
$L__BB18_34:
	ret;

}
	// .globl	_Z21kernel_input_backwardILj3ELj2EEvPKfS1_Pfjj
.visible .entry _Z21kernel_input_backwardILj3ELj2EEvPKfS1_Pfjj(
	.param .u64 .ptr .align 1 _Z21kernel_input_backwardILj3ELj2EEvPKfS1_Pfjj_param_0,
	.param .u64 .ptr .align 1 _Z21kernel_input_backwardILj3ELj2EEvPKfS1_Pfjj_param_1,
	.param .u64 .ptr .align 1 _Z21kernel_input_backwardILj3ELj2EEvPKfS1_Pfjj_param_2,
	.param .u32 _Z21kernel_input_backwardILj3ELj2EEvPKfS1_Pfjj_param_3,
	.param .u32 _Z21kernel_input_backwardILj3ELj2EEvPKfS1_Pfjj_param_4
)
{
	.reg .pred 	%p<9>;
	.reg .b32 	%r<40>;
	.reg .b32 	%f<58>;
	.reg .b64 	%rd<55>;

	ld.param.u64 	%rd7, [_Z21kernel_input_backwardILj3ELj2EEvPKfS1_Pfjj_param_0];
	ld.param.u64 	%rd8, [_Z21kernel_input_backwardILj3ELj2EEvPKfS1_Pfjj_param_1];
	ld.param.u64 	%rd6, [_Z21kernel_input_backwardILj3ELj2EEvPKfS1_Pfjj_param_2];
	ld.param.u32 	%r12, [_Z21kernel_input_backwardILj3ELj2EEvPKfS1_Pfjj_param_3];
	ld.param.u32 	%r11, [_Z21kernel_input_backwardILj3ELj2EEvPKfS1_Pfjj_param_4];
	cvta.to.global.u64 	%rd1, %rd8;
	cvta.to.global.u64 	%rd2, %rd7;
	mov.u32 	%r13, %tid.x;
	mov.u32 	%r14, %ctaid.x;
	mov.u32 	%r15, %ntid.x;
	mad.lo.s32 	%r1, %r14, %r15, %r13;
	mul.lo.s32 	%r16, %r12, 3;
	setp.ge.u32 	%p1, %r1, %r16;
	@%p1 bra 	$L__BB19_11;
	mul.hi.u32 	%r17, %r1, -1431655765;
	shr.u32 	%r18, %r17, 1;
	mul.lo.s32 	%r2, %r18, 2147483645;
	mul.lo.s32 	%r19, %r11, %r18;
	shl.b32 	%r20, %r19, 1;
	cvt.u64.u32 	%rd3, %r20;
	mul.lo.s32 	%r21, %r19, 6;
	cvt.u64.u32 	%rd4, %r21;
	setp.eq.s32 	%p2, %r11, 0;
	@%p2 bra 	$L__BB19_11;
	add.s32 	%r23, %r2, %r1;
	shl.b32 	%r3, %r23, 1;
	cvta.to.global.u64 	%rd9, %rd6;
	mul.wide.u32 	%rd10, %r1, 4;
	add.s64 	%rd5, %rd9, %rd10;
	ld.global.f32 	%f53, [%rd5];
	and.b32  	%r4, %r11, 3;
	setp.lt.u32 	%p3, %r11, 4;
	mov.b32 	%r39, 0;
	@%p3 bra 	$L__BB19_5;
	and.b32  	%r39, %r11, -4;
	mov.b32 	%r37, 0;
$L__BB19_4:
	.pragma "nounroll";
	mad.lo.s32 	%r25, %r37, 6, %r3;
	shl.b32 	%r26, %r37, 1;
	cvt.u64.u32 	%rd11, %r26;
	add.s64 	%rd12, %rd11, %rd3;
	shl.b64 	%rd13, %rd12, 2;
	add.s64 	%rd14, %rd2, %rd13;
	ld.global.nc.f32 	%f12, [%rd14];
	cvt.u64.u32 	%rd15, %r25;
	add.s64 	%rd16, %rd15, %rd4;
	shl.b64 	%rd17, %rd16, 2;
	add.s64 	%rd18, %rd1, %rd17;
	ld.global.nc.f32 	%f13, [%rd18];
	fma.rn.f32 	%f14, %f12, %f13, %f53;
	ld.global.nc.f32 	%f15, [%rd14+4];
	ld.global.nc.f32 	%f16, [%rd18+4];
	fma.rn.f32 	%f17, %f15, %f16, %f14;
	add.s32 	%r27, %r25, 6;
	ld.global.nc.f32 	%f18, [%rd14+8];
	cvt.u64.u32 	%rd19, %r27;
	add.s64 	%rd20, %rd19, %rd4;
	shl.b64 	%rd21, %rd20, 2;
	add.s64 	%rd22, %rd1, %rd21;
	ld.global.nc.f32 	%f19, [%rd22];
	fma.rn.f32 	%f20, %f18, %f19, %f17;
	ld.global.nc.f32 	%f21, [%rd14+12];
	ld.global.nc.f32 	%f22, [%rd22+4];
	fma.rn.f32 	%f23, %f21, %f22, %f20;
	add.s32 	%r28, %r25, 12;
	ld.global.nc.f32 	%f24, [%rd14+16];
	cvt.u64.u32 	%rd23, %r28;
	add.s64 	%rd24, %rd23, %rd4;
	shl.b64 	%rd25, %rd24, 2;
	add.s64 	%rd26, %rd1, %rd25;
	ld.global.nc.f32 	%f25, [%rd26];
	fma.rn.f32 	%f26, %f24, %f25, %f23;
	ld.global.nc.f32 	%f27, [%rd14+20];
	ld.global.nc.f32 	%f28, [%rd26+4];
	fma.rn.f32 	%f29, %f27, %f28, %f26;
	add.s32 	%r29, %r25, 18;
	ld.global.nc.f32 	%f30, [%rd14+24];
	cvt.u64.u32 	%rd27, %r29;
	add.s64 	%rd28, %rd27, %rd4;
	shl.b64 	%rd29, %rd28, 2;
	add.s64 	%rd30, %rd1, %rd29;
	ld.global.nc.f32 	%f31, [%rd30];
	fma.rn.f32 	%f32, %f30, %f31, %f29;
	ld.global.nc.f32 	%f33, [%rd14+28];
	ld.global.nc.f32 	%f34, [%rd30+4];
	fma.rn.f32 	%f53, %f33, %f34, %f32;
	add.s32 	%r37, %r37, 4;
	setp.ne.s32 	%p4, %r37, %r39;
	@%p4 bra 	$L__BB19_4;
$L__BB19_5:
	setp.eq.s32 	%p5, %r4, 0;
	@%p5 bra 	$L__BB19_10;
	setp.eq.s32 	%p6, %r4, 1;
	@%p6 bra 	$L__BB19_8;
	mad.lo.s32 	%r30, %r39, 6, %r3;
	shl.b32 	%r31, %r39, 1;
	cvt.u64.u32 	%rd31, %r31;
	add.s64 	%rd32, %rd31, %rd3;
	shl.b64 	%rd33, %rd32, 2;
	add.s64 	%rd34, %rd2, %rd33;
	ld.global.nc.f32 	%f36, [%rd34];
	cvt.u64.u32 	%rd35, %r30;
	add.s64 	%rd36, %rd35, %rd4;
	shl.b64 	%rd37, %rd36, 2;
	add.s64 	%rd38, %rd1, %rd37;
	ld.global.nc.f32 	%f37, [%rd38];
	fma.rn.f32 	%f38, %f36, %f37, %f53;
	ld.global.nc.f32 	%f39, [%rd34+4];
	ld.global.nc.f32 	%f40, [%rd38+4];
	fma.rn.f32 	%f41, %f39, %f40, %f38;
	add.s32 	%r32, %r30, 6;
	add.s32 	%r33, %r31, 2;
	cvt.u64.u32 	%rd39, %r33;
	add.s64 	%rd40, %rd39, %rd3;
	shl.b64 	%rd41, %rd40, 2;
	add.s64 	%rd42, %rd2, %rd41;
	ld.global.nc.f32 	%f42, [%rd42];
	cvt.u64.u32 	%rd43, %r32;
	add.s64 	%rd44, %rd43, %rd4;
	shl.b64 	%rd45, %rd44, 2;
	add.s64 	%rd46, %rd1, %rd45;
	ld.global.nc.f32 	%f43, [%rd46];
	fma.rn.f32 	%f44, %f42, %f43, %f41;
	ld.global.nc.f32 	%f45, [%rd42+4];
	ld.global.nc.f32 	%f46, [%rd46+4];
	fma.rn.f32 	%f53, %f45, %f46, %f44;
	add.s32 	%r39, %r39, 2;
$L__BB19_8:
	and.b32  	%r34, %r11, 1;
	setp.eq.b32 	%p7, %r34, 1;
	not.pred 	%p8, %p7;
	@%p8 bra 	$L__BB19_10;
	mad.lo.s32 	%r35, %r39, 6, %r3;
	shl.b32 	%r36, %r39, 1;
	cvt.u64.u32 	%rd47, %r36;
	add.s64 	%rd48, %rd47, %rd3;
	shl.b64 	%rd49, %rd48, 2;
	add.s64 	%rd50, %rd2, %rd49;
	ld.global.nc.f32 	%f47, [%rd50];
	cvt.u64.u32 	%rd51, %r35;
	add.s64 	%rd52, %rd51, %rd4;
	shl.b64 	%rd53, %rd52, 2;
	add.s64 	%rd54, %rd1, %rd53;
	ld.global.nc.f32 	%f48, [%rd54];
	fma.rn.f32 	%f49, %f47, %f48, %f53;
	ld.global.nc.f32 	%f50, [%rd50+4];
	ld.global.nc.f32 	%f51, [%rd54+4];
	fma.rn.f32 	%f53, %f50, %f51, %f49;
$L__BB19_10:
	st.global.f32 	[%rd5], %f53;
$L__BB19_11:
	ret;

}
	// .globl	_Z20kernel_grid_backwardILj3ELj4ELj2EEvPKfS1_S1_PKiPfjjj
.visible .entry _Z20kernel_grid_backwardILj3ELj4ELj2EEvPKfS1_S1_PKiPfjjj(
	.param .u64 .ptr .align 1 _Z20kernel_grid_backwardILj3ELj4ELj2EEvPKfS1_S1_PKiPfjjj_param_0,
	.param .u64 .ptr .align 1 _Z20kernel_grid_backwardILj3ELj4ELj2EEvPKfS1_S1_PKiPfjjj_param_1,
	.param .u64 .ptr .align 1 _Z20kernel_grid_backwardILj3ELj4ELj2EEvPKfS1_S1_PKiPfjjj_param_2,
	.param .u64 .ptr .align 1 _Z20kernel_grid_backwardILj3ELj4ELj2EEvPKfS1_S1_PKiPfjjj_param_3,
	.param .u64 .ptr .align 1 _Z20kernel_grid_backwardILj3ELj4ELj2EEvPKfS1_S1_PKiPfjjj_param_4,
	.param .u32 _Z20kernel_grid_backwardILj3ELj4ELj2EEvPKfS1_S1_PKiPfjjj_param_5,
	.param .u32 _Z20kernel_grid_backwardILj3ELj4ELj2EEvPKfS1_S1_PKiPfjjj_param_6,
	.param .u32 _Z20kernel_grid_backwardILj3ELj4ELj2EEvPKfS1_S1_PKiPfjjj_param_7
)
{
	.reg .pred 	%p<34>;
	.reg .b32 	%r<158>;
	.reg .b32 	%f<85>;
	.reg .b64 	%rd<48>;

	ld.param.u64 	%rd4, [_Z20kernel_grid_backwardILj3ELj4ELj2EEvPKfS1_S1_PKiPfjjj_param_0];
	ld.param.u64 	%rd5, [_Z20kernel_grid_backwardILj3ELj4ELj2EEvPKfS1_S1_PKiPfjjj_param_1];
	ld.param.u64 	%rd6, [_Z20kernel_grid_backwardILj3ELj4ELj2EEvPKfS1_S1_PKiPfjjj_param_3];
	ld.param.u64 	%rd7, [_Z20kernel_grid_backwardILj3ELj4ELj2EEvPKfS1_S1_PKiPfjjj_param_4];
	ld.param.u32 	%r72, [_Z20kernel_grid_backwardILj3ELj4ELj2EEvPKfS1_S1_PKiPfjjj_param_5];
	ld.param.u32 	%r70, [_Z20kernel_grid_backwardILj3ELj4ELj2EEvPKfS1_S1_PKiPfjjj_param_6];
	ld.param.u32 	%r71, [_Z20kernel_grid_backwardILj3ELj4ELj2EEvPKfS1_S1_PKiPfjjj_param_7];
	cvta.to.global.u64 	%rd1, %rd7;
	mov.u32 	%r73, %ctaid.x;
	mov.u32 	%r74, %ntid.x;
	mov.u32 	%r75, %tid.x;
	mad.lo.s32 	%r1, %r73, %r74, %r75;
	shr.u32 	%r2, %r1, 1;
	and.b32  	%r3, %r2, 1073741823;
	setp.ge.u32 	%p1, %r3, %r72;
	@%p1 bra 	$L__BB20_34;
	cvta.to.global.u64 	%rd8, %rd5;
	cvta.to.global.u64 	%rd9, %rd6;
	mov.u32 	%r78, %ctaid.y;
	shl.b32 	%r79, %r1, 1;
	shl.b32 	%r80, %r2, 2;
	sub.s32 	%r4, %r79, %r80;
	mul.wide.u32 	%rd10, %r78, 4;
	add.s64 	%rd11, %rd9, %rd10;
	ld.global.nc.u32 	%r81, [%rd11];
	shl.b32 	%r82, %r81, 2;
	cvt.u64.u32 	%rd2, %r82;
	ld.global.nc.u32 	%r83, [%rd11+4];
	sub.s32 	%r5, %r83, %r81;
	cvt.rn.f32.u32 	%f12, %r78;
	ex2.approx.f32 	%f13, %f12;
	cvt.rn.f32.u32 	%f14, %r71;
	fma.rn.f32 	%f15, %f13, %f14, 0fBF800000;
	cvt.rpi.f32.f32 	%f16, %f15;
	cvt.rzi.u32.f32 	%r84, %f16;
	shl.b32 	%r85, %r78, 2;
	mul.lo.s32 	%r86, %r3, 3;
	mul.wide.u32 	%rd12, %r86, 4;
	add.s64 	%rd13, %rd8, %rd12;
	ld.global.nc.f32 	%f17, [%rd13];
	fma.rn.f32 	%f18, %f15, %f17, 0f3F000000;
	cvt.rmi.f32.f32 	%f19, %f18;
	cvt.rzi.u32.f32 	%r6, %f19;
	cvt.rn.f32.u32 	%f20, %r6;
	sub.f32 	%f1, %f18, %f20;
	ld.global.nc.f32 	%f21, [%rd13+4];
	fma.rn.f32 	%f22, %f15, %f21, 0f3F000000;
	cvt.rmi.f32.f32 	%f23, %f22;
	cvt.rzi.u32.f32 	%r7, %f23;
	cvt.rn.f32.u32 	%f24, %r7;
	sub.f32 	%f2, %f22, %f24;
	ld.global.nc.f32 	%f25, [%rd13+8];
	fma.rn.f32 	%f26, %f15, %f25, 0f3F000000;
	cvt.rmi.f32.f32 	%f27, %f26;
	cvt.rzi.u32.f32 	%r8, %f27;
	cvt.rn.f32.u32 	%f28, %r8;
	sub.f32 	%f3, %f26, %f28;
	setp.eq.s32 	%p2, %r5, 0;
	add.s32 	%r9, %r84, 2;
	add.s32 	%r87, %r4, %r85;
	mad.lo.s32 	%r10, %r80, %r70, %r87;
	mov.f32 	%f29, 0f3F800000;
	sub.f32 	%f4, %f29, %f1;
	sub.f32 	%f5, %f29, %f2;
	mul.f32 	%f6, %f4, %f5;
	sub.f32 	%f7, %f29, %f3;
	mov.b32 	%r143, 0;
	mov.b32 	%r142, 1;
	@%p2 bra 	$L__BB20_5;
	setp.gt.u32 	%p3, %r9, %r5;
	mov.u32 	%r142, %r9;
	mov.u32 	%r143, %r6;
	@%p3 bra 	$L__BB20_5;
	mad.lo.s32 	%r143, %r7, %r9, %r6;
	mul.lo.s32 	%r142, %r9, %r9;
	setp.gt.u32 	%p4, %r142, %r5;
	@%p4 bra 	$L__BB20_5;
	mad.lo.s32 	%r143, %r8, %r142, %r143;
	mul.lo.s32 	%r142, %r142, %r9;
$L__BB20_5:
	mul.f32 	%f30, %f6, %f7;
	setp.eq.s32 	%p5, %r5, 0;
	setp.gt.u32 	%p6, %r142, %r5;
	mul.lo.s32 	%r17, %r7, 19349663;
	mul.lo.s32 	%r18, %r8, 83492791;
	xor.b32  	%r19, %r17, %r18;
	xor.b32  	%r90, %r19, %r6;
	selp.b32 	%r91, %r90, %r143, %p6;
	rem.u32 	%r92, %r91, %r5;
	shl.b32 	%r93, %r92, 2;
	add.s32 	%r94, %r93, %r4;
	cvt.u64.u32 	%rd14, %r94;
	add.s64 	%rd15, %rd14, %rd2;
	shl.b64 	%rd16, %rd15, 2;
	add.s64 	%rd17, %rd1, %rd16;
	cvta.to.global.u64 	%rd18, %rd4;
	mul.wide.u32 	%rd19, %r10, 4;
	add.s64 	%rd3, %rd18, %rd19;
	ld.global.nc.f32 	%f31, [%rd3];
	mul.f32 	%f32, %f30, %f31;
	atom.global.add.f32 	%f33, [%rd17], %f32;
	ld.global.nc.f32 	%f34, [%rd3+4];
	mul.f32 	%f35, %f30, %f34;
	atom.global.add.f32 	%f36, [%rd17+4], %f35;
	add.s32 	%r20, %r6, 1;
	mul.f32 	%f8, %f1, %f5;
	mov.b32 	%r145, 0;
	mov.b32 	%r144, 1;
	@%p5 bra 	$L__BB20_9;
	setp.gt.u32 	%p7, %r9, %r5;
	mov.u32 	%r144, %r9;
	mov.u32 	%r145, %r20;
	@%p7 bra 	$L__BB20_9;
	mad.lo.s32 	%r145, %r7, %r9, %r20;
	mul.lo.s32 	%r144, %r9, %r9;
	setp.gt.u32 	%p8, %r144, %r5;
	@%p8 bra 	$L__BB20_9;
	mad.lo.s32 	%r145, %r8, %r144, %r145;
	mul.lo.s32 	%r144, %r144, %r9;
$L__BB20_9:
	mul.f32 	%f37, %f8, %f7;
	setp.eq.s32 	%p9, %r5, 0;
	setp.gt.u32 	%p10, %r144, %r5;
	xor.b32  	%r97, %r19, %r20;
	selp.b32 	%r98, %r97, %r145, %p10;
	rem.u32 	%r99, %r98, %r5;
	shl.b32 	%r100, %r99, 2;
	add.s32 	%r101, %r100, %r4;
	cvt.u64.u32 	%rd20, %r101;
	add.s64 	%rd21, %rd20, %rd2;
	shl.b64 	%rd22, %rd21, 2;
	add.s64 	%rd23, %rd1, %rd22;
	ld.global.nc.f32 	%f38, [%rd3];
	mul.f32 	%f39, %f37, %f38;
	atom.global.add.f32 	%f40, [%rd23], %f39;
	ld.global.nc.f32 	%f41, [%rd3+4];
	mul.f32 	%f42, %f37, %f41;
	atom.global.add.f32 	%f43, [%rd23+4], %f42;
	add.s32 	%r27, %r7, 1;
	mul.f32 	%f9, %f4, %f2;
	mov.b32 	%r147, 0;
	mov.b32 	%r146, 1;
	@%p9 bra 	$L__BB20_13;
	setp.gt.u32 	%p11, %r9, %r5;
	mov.u32 	%r146, %r9;
	mov.u32 	%r147, %r6;
	@%p11 bra 	$L__BB20_13;
	mad.lo.s32 	%r147, %r27, %r9, %r6;
	mul.lo.s32 	%r146, %r9, %r9;
	setp.gt.u32 	%p12, %r146, %r5;
	@%p12 bra 	$L__BB20_13;
	mad.lo.s32 	%r147, %r8, %r146, %r147;
	mul.lo.s32 	%r146, %r146, %r9;
$L__BB20_13:
	mul.f32 	%f44, %f9, %f7;
	setp.eq.s32 	%p13, %r5, 0;
	setp.gt.u32 	%p14, %r146, %r5;
	add.s32 	%r34, %r17, 19349663;
	xor.b32  	%r35, %r34, %r18;
	xor.b32  	%r104, %r35, %r6;
	selp.b32 	%r105, %r104, %r147, %p14;
	rem.u32 	%r106, %r105, %r5;
	shl.b32 	%r107, %r106, 2;
	add.s32 	%r108, %r107, %r4;
	cvt.u64.u32 	%rd24, %r108;
	add.s64 	%rd25, %rd24, %rd2;
	shl.b64 	%rd26, %rd25, 2;
	add.s64 	%rd27, %rd1, %rd26;
	ld.global.nc.f32 	%f45, [%rd3];
	mul.f32 	%f46, %f44, %f45;
	atom.global.add.f32 	%f47, [%rd27], %f46;
	ld.global.nc.f32 	%f48, [%rd3+4];
	mul.f32 	%f49, %f44, %f48;
	atom.global.add.f32 	%f50, [%rd27+4], %f49;
	mul.f32 	%f10, %f1, %f2;
	mov.b32 	%r149, 0;
	mov.b32 	%r148, 1;
	@%p13 bra 	$L__BB20_17;
	setp.gt.u32 	%p15, %r9, %r5;
	mov.u32 	%r148, %r9;
	mov.u32 	%r149, %r20;
	@%p15 bra 	$L__BB20_17;
	mad.lo.s32 	%r149, %r27, %r9, %r20;
	mul.lo.s32 	%r148, %r9, %r9;
	setp.gt.u32 	%p16, %r148, %r5;
	@%p16 bra 	$L__BB20_17;
	mad.lo.s32 	%r149, %r8, %r148, %r149;
	mul.lo.s32 	%r148, %r148, %r9;
$L__BB20_17:
	mul.f32 	%f51, %f10, %f7;
	setp.eq.s32 	%p17, %r5, 0;
	setp.gt.u32 	%p18, %r148, %r5;
	xor.b32  	%r111, %r35, %r20;
	selp.b32 	%r112, %r111, %r149, %p18;
	rem.u32 	%r113, %r112, %r5;
	shl.b32 	%r114, %r113, 2;
	add.s32 	%r115, %r114, %r4;
	cvt.u64.u32 	%rd28, %r115;
	add.s64 	%rd29, %rd28, %rd2;
	shl.b64 	%rd30, %rd29, 2;
	add.s64 	%rd31, %rd1, %rd30;
	ld.global.nc.f32 	%f52, [%rd3];
	mul.f32 	%f53, %f51, %f52;
	atom.global.add.f32 	%f54, [%rd31], %f53;
	ld.global.nc.f32 	%f55, [%rd3+4];
	mul.f32 	%f56, %f51, %f55;
	atom.global.add.f32 	%f57, [%rd31+4], %f56;
	add.s32 	%r42, %r8, 1;
	mov.b32 	%r151, 0;
	mov.b32 	%r150, 1;
	@%p17 bra 	$L__BB20_21;
	setp.gt.u32 	%p19, %r9, %r5;
	mov.u32 	%r150, %r9;
	mov.u32 	%r151, %r6;
	@%p19 bra 	$L__BB20_21;
	mad.lo.s32 	%r151, %r7, %r9, %r6;
	mul.lo.s32 	%r150, %r9, %r9;
	setp.gt.u32 	%p20, %r150, %r5;
	@%p20 bra 	$L__BB20_21;
	mad.lo.s32 	%r151, %r42, %r150, %r151;
	mul.lo.s32 	%r150, %r150, %r9;
$L__BB20_21:
	mul.f32 	%f58, %f6, %f3;
	setp.eq.s32 	%p21, %r5, 0;
	setp.gt.u32 	%p22, %r150, %r5;
	add.s32 	%r49, %r18, 83492791;
	xor.b32  	%r50, %r17, %r49;
	xor.b32  	%r118, %r50, %r6;
	selp.b32 	%r119, %r118, %r151, %p22;
	rem.u32 	%r120, %r119, %r5;
	shl.b32 	%r121, %r120, 2;
	add.s32 	%r122, %r121, %r4;
	cvt.u64.u32 	%rd32, %r122;
	add.s64 	%rd33, %rd32, %rd2;
	shl.b64 	%rd34, %rd33, 2;
	add.s64 	%rd35, %rd1, %rd34;
	ld.global.nc.f32 	%f59, [%rd3];
	mul.f32 	%f60, %f58, %f59;
	atom.global.add.f32 	%f61, [%rd35], %f60;
	ld.global.nc.f32 	%f62, [%rd3+4];
	mul.f32 	%f63, %f58, %f62;
	atom.global.add.f32 	%f64, [%rd35+4], %f63;
	mov.b32 	%r153, 0;
	mov.b32 	%r152, 1;
	@%p21 bra 	$L__BB20_25;
	setp.gt.u32 	%p23, %r9, %r5;
	mov.u32 	%r152, %r9;
	mov.u32 	%r153, %r20;
	@%p23 bra 	$L__BB20_25;
	mad.lo.s32 	%r153, %r7, %r9, %r20;
	mul.lo.s32 	%r152, %r9, %r9;
	setp.gt.u32 	%p24, %r152, %r5;
	@%p24 bra 	$L__BB20_25;
	mad.lo.s32 	%r153, %r42, %r152, %r153;
	mul.lo.s32 	%r152, %r152, %r9;
$L__BB20_25:
	mul.f32 	%f65, %f8, %f3;
	setp.eq.s32 	%p25, %r5, 0;
	setp.gt.u32 	%p26, %r152, %r5;
	xor.b32  	%r125, %r50, %r20;
	selp.b32 	%r126, %r125, %r153, %p26;
	rem.u32 	%r127, %r126, %r5;
	shl.b32 	%r128, %r127, 2;
	add.s32 	%r129, %r128, %r4;
	cvt.u64.u32 	%rd36, %r129;
	add.s64 	%rd37, %rd36, %rd2;
	shl.b64 	%rd38, %rd37, 2;
	add.s64 	%rd39, %rd1, %rd38;
	ld.global.nc.f32 	%f66, [%rd3];
	mul.f32 	%f67, %f65, %f66;
	atom.global.add.f32 	%f68, [%rd39], %f67;
	ld.global.nc.f32 	%f69, [%rd3+4];
	mul.f32 	%f70, %f65, %f69;
	atom.global.add.f32 	%f71, [%rd39+4], %f70;
	mov.b32 	%r155, 0;
	mov.b32 	%r154, 1;
	@%p25 bra 	$L__BB20_29;
	setp.gt.u32 	%p27, %r9, %r5;
	mov.u32 	%r154, %r9;
	mov.u32 	%r155, %r6;
	@%p27 bra 	$L__BB20_29;
	mad.lo.s32 	%r155, %r27, %r9, %r6;
	mul.lo.s32 	%r154, %r9, %r9;
	setp.gt.u32 	%p28, %r154, %r5;
	@%p28 bra 	$L__BB20_29;
	mad.lo.s32 	%r155, %r42, %r154, %r155;
	mul.lo.s32 	%r154, %r154, %r9;
$L__BB20_29:
	mul.f32 	%f72, %f9, %f3;
	setp.eq.s32 	%p29, %r5, 0;
	setp.gt.u32 	%p30, %r154, %r5;
	xor.b32  	%r63, %r34, %r49;
	xor.b32  	%r132, %r63, %r6;
	selp.b32 	%r133, %r132, %r155, %p30;
	rem.u32 	%r134, %r133, %r5;
	shl.b32 	%r135, %r134, 2;
	add.s32 	%r136, %r135, %r4;
	cvt.u64.u32 	%rd40, %r136;
	add.s64 	%rd41, %rd40, %rd2;
	shl.b64 	%rd42, %rd41, 2;
	add.s64 	%rd43, %rd1, %rd42;
	ld.global.nc.f32 	%f73, [%rd3];
	mul.f32 	%f74, %f72, %f73;
	atom.global.add.f32 	%f75, [%rd43], %f74;
	ld.global.nc.f32 	%f76, [%rd3+4];
	mul.f32 	%f77, %f72, %f76;
	atom.global.add.f32 	%f78, [%rd43+4], %f77;
	mul.f32 	%f11, %f10, %f3;
	mov.b32 	%r157, 0;
	mov.b32 	%r156, 1;
	@%p29 bra 	$L__BB20_33;
	setp.gt.u32 	%p31, %r9, %r5;
	mov.u32 	%r156, %r9;
	mov.u32 	%r157, %r20;
	@%p31 bra 	$L__BB20_33;
	mad.lo.s32 	%r157, %r27, %r9, %r20;
	mul.lo.s32 	%r156, %r9, %r9;
	setp.gt.u32 	%p32, %r156, %r5;
	@%p32 bra 	$L__BB20_33;
	mad.lo.s32 	%r157, %r42, %r156, %r157;
	mul.lo.s32 	%r156, %r156, %r9;
$L__BB20_33:
	setp.gt.u32 	%p33, %r156, %r5;
	xor.b32  	%r137, %r63, %r20;
	selp.b32 	%r138, %r137, %r157, %p33;
	rem.u32 	%r139, %r138, %r5;
	shl.b32 	%r140, %r139, 2;
	add.s32 	%r141, %r140, %r4;
	cvt.u64.u32 	%rd44, %r141;
	add.s64 	%rd45, %rd44, %rd2;
	shl.b64 	%rd46, %rd45, 2;
	add.s64 	%rd47, %rd1, %rd46;
	ld.global.nc.f32 	%f79, [%rd3];
	mul.f32 	%f80, %f11, %f79;
	atom.global.add.f32 	%f81, [%rd47], %f80;
	ld.global.nc.f32 	%f82, [%rd3+4];
	mul.f32 	%f83, %f11, %f82;
	atom.global.add.f32 	%f84, [%rd47+4], %f83;
$L__BB20_34:
	ret;

}
	// .globl	_Z21kernel_input_backwardILj3ELj4EEvPKfS1_Pfjj
.visible .entry _Z21kernel_input_backwardILj3ELj4EEvPKfS1_Pfjj(
	.param .u64 .ptr .align 1 _Z21kernel_input_backwardILj3ELj4EEvPKfS1_Pfjj_param_0,
	.param .u64 .ptr .align 1 _Z21kernel_input_backwardILj3ELj4EEvPKfS1_Pfjj_param_1,
	.param .u64 .ptr .align 1 _Z21kernel_input_backwardILj3ELj4EEvPKfS1_Pfjj_param_2,
	.param .u32 _Z21kernel_input_backwardILj3ELj4EEvPKfS1_Pfjj_param_3,
	.param .u32 _Z21kernel_input_backwardILj3ELj4EEvPKfS1_Pfjj_param_4
)
{
	.reg .pred 	%p<7>;
	.reg .b32 	%r<35>;
	.reg .b32 	%f<47>;
	.reg .b64 	%rd<31>;

	ld.param.u64 	%rd7, [_Z21kernel_input_backwardILj3ELj4EEvPKfS1_Pfjj_param_0];
	ld.param.u64 	%rd8, [_Z21kernel_input_backwardILj3ELj4EEvPKfS1_Pfjj_param_1];
	ld.param.u64 	%rd6, [_Z21kernel_input_backwardILj3ELj4EEvPKfS1_Pfjj_param_2];
	ld.param.u32 	%r14, [_Z21kernel_input_backwardILj3ELj4EEvPKfS1_Pfjj_param_3];
	ld.param.u32 	%r13, [_Z21kernel_input_backwardILj3ELj4EEvPKfS1_Pfjj_param_4];
	cvta.to.global.u64 	%rd1, %rd8;
	cvta.to.global.u64 	%rd2, %rd7;
	mov.u32 	%r15, %tid.x;
	mov.u32 	%r16, %ctaid.x;
	mov.u32 	%r17, %ntid.x;
	mad.lo.s32 	%r1, %r16, %r17, %r15;
	mul.lo.s32 	%r18, %r14, 3;
	setp.ge.u32 	%p1, %r1, %r18;
	@%p1 bra 	$L__BB21_8;
	mul.hi.u32 	%r19, %r1, -1431655765;
	shr.u32 	%r20, %r19, 1;
	mul.lo.s32 	%r2, %r20, 1073741821;
	mul.lo.s32 	%r21, %r13, %r20;
	shl.b32 	%r22, %r21, 2;
	cvt.u64.u32 	%rd3, %r22;
	mul.lo.s32 	%r23, %r21, 12;
	cvt.u64.u32 	%rd4, %r23;
	setp.eq.s32 	%p2, %r13, 0;
	@%p2 bra 	$L__BB21_8;
	add.s32 	%r25, %r2, %r1;
	shl.b32 	%r3, %r25, 2;
	cvta.to.global.u64 	%rd9, %rd6;
	mul.wide.u32 	%rd10, %r1, 4;
	add.s64 	%rd5, %rd9, %rd10;
	ld.global.f32 	%f44, [%rd5];
	setp.eq.s32 	%p3, %r13, 1;
	mov.b32 	%r34, 0;
	@%p3 bra 	$L__BB21_5;
	and.b32  	%r34, %r13, -2;
	neg.s32 	%r33, %r34;
	mov.b32 	%r32, 0;
	mov.u32 	%r31, %r3;
$L__BB21_4:
	.pragma "nounroll";
	add.s32 	%r27, %r31, 12;
	cvt.u64.u32 	%rd11, %r32;
	add.s64 	%rd12, %rd11, %rd3;
	shl.b64 	%rd13, %rd12, 2;
	add.s64 	%rd14, %rd2, %rd13;
	ld.global.nc.f32 	%f9, [%rd14];
	cvt.u64.u32 	%rd15, %r31;
	add.s64 	%rd16, %rd15, %rd4;
	shl.b64 	%rd17, %rd16, 2;
	add.s64 	%rd18, %rd1, %rd17;
	ld.global.nc.f32 	%f10, [%rd18];
	fma.rn.f32 	%f11, %f9, %f10, %f44;
	ld.global.nc.f32 	%f12, [%rd14+4];
	ld.global.nc.f32 	%f13, [%rd18+4];
	fma.rn.f32 	%f14, %f12, %f13, %f11;
	ld.global.nc.f32 	%f15, [%rd14+8];
	ld.global.nc.f32 	%f16, [%rd18+8];
	fma.rn.f32 	%f17, %f15, %f16, %f14;
	ld.global.nc.f32 	%f18, [%rd14+12];
	ld.global.nc.f32 	%f19, [%rd18+12];
	fma.rn.f32 	%f20, %f18, %f19, %f17;
	ld.global.nc.f32 	%f21, [%rd14+16];
	cvt.u64.u32 	%rd19, %r27;
	add.s64 	%rd20, %rd19, %rd4;
	shl.b64 	%rd21, %rd20, 2;
	add.s64 	%rd22, %rd1, %rd21;
	ld.global.nc.f32 	%f22, [%rd22];
	fma.rn.f32 	%f23, %f21, %f22, %f20;
	ld.global.nc.f32 	%f24, [%rd14+20];
	ld.global.nc.f32 	%f25, [%rd22+4];
	fma.rn.f32 	%f26, %f24, %f25, %f23;
	ld.global.nc.f32 	%f27, [%rd14+24];
	ld.global.nc.f32 	%f28, [%rd22+8];
	fma.rn.f32 	%f29, %f27, %f28, %f26;
	ld.global.nc.f32 	%f30, [%rd14+28];
	ld.global.nc.f32 	%f31, [%rd22+12];
	fma.rn.f32 	%f44, %f30, %f31, %f29;
	add.s32 	%r33, %r33, 2;
	add.s32 	%r32, %r32, 8;
	add.s32 	%r31, %r31, 24;
	setp.ne.s32 	%p4, %r33, 0;
	@%p4 bra 	$L__BB21_4;
$L__BB21_5:
	and.b32  	%r28, %r13, 1;
	setp.eq.b32 	%p5, %r28, 1;
	not.pred 	%p6, %p5;
	@%p6 bra 	$L__BB21_7;
	mad.lo.s32 	%r29, %r34, 12, %r3;
	shl.b32 	%r30, %r34, 2;
	cvt.u64.u32 	%rd23, %r30;
	add.s64 	%rd24, %rd23, %rd3;
	shl.b64 	%rd25, %rd24, 2;
	add.s64 	%rd26, %rd2, %rd25;
	ld.global.nc.f32 	%f32, [%rd26];
	cvt.u64.u32 	%rd27, %r29;
	add.s64 	%rd28, %rd27, %rd4;
	shl.b64 	%rd29, %rd28, 2;
	add.s64 	%rd30, %rd1, %rd29;
	ld.global.nc.f32 	%f33, [%rd30];
	fma.rn.f32 	%f34, %f32, %f33, %f44;
	ld.global.nc.f32 	%f35, [%rd26+4];
	ld.global.nc.f32 	%f36, [%rd30+4];
	fma.rn.f32 	%f37, %f35, %f36, %f34;
	ld.global.nc.f32 	%f38, [%rd26+8];
	ld.global.nc.f32 	%f39, [%rd30+8];
	fma.rn.f32 	%f40, %f38, %f39, %f37;
	ld.global.nc.f32 	%f41, [%rd26+12];
	ld.global.nc.f32 	%f42, [%rd30+12];
	fma.rn.f32 	%f44, %f41, %f42, %f40;
$L__BB21_7:
	st.global.f32 	[%rd5], %f44;
$L__BB21_8:
	ret;

}
	// .globl	_Z20kernel_grid_backwardILj3ELj8ELj2EEvPKfS1_S1_PKiPfjjj
.visible .entry _Z20kernel_grid_backwardILj3ELj8ELj2EEvPKfS1_S1_PKiPfjjj(
	.param .u64 .ptr .align 1 _Z20kernel_grid_backwardILj3ELj8ELj2EEvPKfS1_S1_PKiPfjjj_param_0,
	.param .u64 .ptr .align 1 _Z20kernel_grid_backwardILj3ELj8ELj2EEvPKfS1_S1_PKiPfjjj_param_1,
	.param .u64 .ptr .align 1 _Z20kernel_grid_backwardILj3ELj8ELj2EEvPKfS1_S1_PKiPfjjj_param_2,
	.param .u64 .ptr .align 1 _Z20kernel_grid_backwardILj3ELj8ELj2EEvPKfS1_S1_PKiPfjjj_param_3,
	.param .u64 .ptr .align 1 _Z20kernel_grid_backwardILj3ELj8ELj2EEvPKfS1_S1_PKiPfjjj_param_4,
	.param .u32 _Z20kernel_grid_backwardILj3ELj8ELj2EEvPKfS1_S1_PKiPfjjj_param_5,
	.param .u32 _Z20kernel_grid_backwardILj3ELj8ELj2EEvPKfS1_S1_PKiPfjjj_param_6,
	.param .u32 _Z20kernel_grid_backwardILj3ELj8ELj2EEvPKfS1_S1_PKiPfjjj_param_7
)
{
	.reg .pred 	%p<34>;
	.reg .b32 	%r<158>;
	.reg .b32 	%f<85>;
	.reg .b64 	%rd<48>;

	ld.param.u64 	%rd4, [_Z20kernel_grid_backwardILj3ELj8ELj2EEvPKfS1_S1_PKiPfjjj_param_0];
	ld.param.u64 	%rd5, [_Z20kernel_grid_backwardILj3ELj8ELj2EEvPKfS1_S1_PKiPfjjj_param_1];
	ld.param.u64 	%rd6, [_Z20kernel_grid_backwardILj3ELj8ELj2EEvPKfS1_S1_PKiPfjjj_param_3];
	ld.param.u64 	%rd7, [_Z20kernel_grid_backwardILj3ELj8ELj2EEvPKfS1_S1_PKiPfjjj_param_4];
	ld.param.u32 	%r72, [_Z20kernel_grid_backwardILj3ELj8ELj2EEvPKfS1_S1_PKiPfjjj_param_5];
	ld.param.u32 	%r70, [_Z20kernel_grid_backwardILj3ELj8ELj2EEvPKfS1_S1_PKiPfjjj_param_6];
	ld.param.u32 	%r71, [_Z20kernel_grid_backwardILj3ELj8ELj2EEvPKfS1_S1_PKiPfjjj_param_7];
	cvta.to.global.u64 	%rd1, %rd7;
	mov.u32 	%r73, %ctaid.x;
	mov.u32 	%r74, %ntid.x;
	mov.u32 	%r75, %tid.x;
	mad.lo.s32 	%r1, %r73, %r74, %r75;
	shr.u32 	%r2, %r1, 2;
	and.b32  	%r3, %r2, 536870911;
	setp.ge.u32 	%p1, %r3, %r72;
	@%p1 bra 	$L__BB22_34;
	cvta.to.global.u64 	%rd8, %rd5;
	cvta.to.global.u64 	%rd9, %rd6;
	mov.u32 	%r78, %ctaid.y;
	shl.b32 	%r79, %r1, 1;
	shl.b32 	%r80, %r2, 3;
	sub.s32 	%r4, %r79, %r80;
	mul.wide.u32 	%rd10, %r78, 4;
	add.s64 	%rd11, %rd9, %rd10;
	ld.global.nc.u32 	%r81, [%rd11];
	shl.b32 	%r82, %r81, 3;
	cvt.u64.u32 	%rd2, %r82;
	ld.global.nc.u32 	%r83, [%rd11+4];
	sub.s32 	%r5, %r83, %r81;
	cvt.rn.f32.u32 	%f12, %r78;
	ex2.approx.f32 	%f13, %f12;
	cvt.rn.f32.u32 	%f14, %r71;
	fma.rn.f32 	%f15, %f13, %f14, 0fBF800000;
	cvt.rpi.f32.f32 	%f16, %f15;
	cvt.rzi.u32.f32 	%r84, %f16;
	shl.b32 	%r85, %r78, 3;
	mul.lo.s32 	%r86, %r3, 3;
	mul.wide.u32 	%rd12, %r86, 4;
	add.s64 	%rd13, %rd8, %rd12;
	ld.global.nc.f32 	%f17, [%rd13];
	fma.rn.f32 	%f18, %f15, %f17, 0f3F000000;
	cvt.rmi.f32.f32 	%f19, %f18;
	cvt.rzi.u32.f32 	%r6, %f19;
	cvt.rn.f32.u32 	%f20, %r6;
	sub.f32 	%f1, %f18, %f20;
	ld.global.nc.f32 	%f21, [%rd13+4];
	fma.rn.f32 	%f22, %f15, %f21, 0f3F000000;
	cvt.rmi.f32.f32 	%f23, %f22;
	cvt.rzi.u32.f32 	%r7, %f23;
	cvt.rn.f32.u32 	%f24, %r7;
	sub.f32 	%f2, %f22, %f24;
	ld.global.nc.f32 	%f25, [%rd13+8];
	fma.rn.f32 	%f26, %f15, %f25, 0f3F000000;
	cvt.rmi.f32.f32 	%f27, %f26;
	cvt.rzi.u32.f32 	%r8, %f27;
	cvt.rn.f32.u32 	%f28, %r8;
	sub.f32 	%f3, %f26, %f28;
	setp.eq.s32 	%p2, %r5, 0;
	add.s32 	%r9, %r84, 2;
	add.s32 	%r87, %r4, %r85;
	mad.lo.s32 	%r10, %r80, %r70, %r87;
	mov.f32 	%f29, 0f3F800000;
	sub.f32 	%f4, %f29, %f1;
	sub.f32 	%f5, %f29, %f2;
	mul.f32 	%f6, %f4, %f5;
	sub.f32 	%f7, %f29, %f3;
	mov.b32 	%r143, 0;
	mov.b32 	%r142, 1;
	@%p2 bra 	$L__BB22_5;
	setp.gt.u32 	%p3, %r9, %r5;
	mov.u32 	%r142, %r9;
	mov.u32 	%r143, %r6;
	@%p3 bra 	$L__BB22_5;
	mad.lo.s32 	%r143, %r7, %r9, %r6;
	mul.lo.s32 	%r142, %r9, %r9;
	setp.gt.u32 	%p4, %r142, %r5;
	@%p4 bra 	$L__BB22_5;
	mad.lo.s32 	%r143, %r8, %r142, %r143;
	mul.lo.s32 	%r142, %r142, %r9;
$L__BB22_5:
	mul.f32 	%f30, %f6, %f7;
	setp.eq.s32 	%p5, %r5, 0;
	setp.gt.u32 	%p6, %r142, %r5;
	mul.lo.s32 	%r17, %r7, 19349663;
	mul.lo.s32 	%r18, %r8, 83492791;
	xor.b32  	%r19, %r17, %r18;
	xor.b32  	%r90, %r19, %r6;
	selp.b32 	%r91, %r90, %r143, %p6;
	rem.u32 	%r92, %r91, %r5;
	shl.b32 	%r93, %r92, 3;
	add.s32 	%r94, %r93, %r4;
	cvt.u64.u32 	%rd14, %r94;
	add.s64 	%rd15, %rd14, %rd2;
	shl.b64 	%rd16, %rd15, 2;
	add.s64 	%rd17, %rd1, %rd16;
	cvta.to.global.u64 	%rd18, %rd4;
	mul.wide.u32 	%rd19, %r10, 4;
	add.s64 	%rd3, %rd18, %rd19;
	ld.global.nc.f32 	%f31, [%rd3];
	mul.f32 	%f32, %f30, %f31;
	atom.global.add.f32 	%f33, [%rd17], %f32;
	ld.global.nc.f32 	%f34, [%rd3+4];
	mul.f32 	%f35, %f30, %f34;
	atom.global.add.f32 	%f36, [%rd17+4], %f35;
	add.s32 	%r20, %r6, 1;
	mul.f32 	%f8, %f1, %f5;
	mov.b32 	%r145, 0;
	mov.b32 	%r144, 1;
	@%p5 bra 	$L__BB22_9;
	setp.gt.u32 	%p7, %r9, %r5;
	mov.u32 	%r144, %r9;
	mov.u32 	%r145, %r20;
	@%p7 bra 	$L__BB22_9;
	mad.lo.s32 	%r145, %r7, %r9, %r20;
	mul.lo.s32 	%r144, %r9, %r9;
	setp.gt.u32 	%p8, %r144, %r5;
	@%p8 bra 	$L__BB22_9;
	mad.lo.s32 	%r145, %r8, %r144, %r145;
	mul.lo.s32 	%r144, %r144, %r9;
$L__BB22_9:
	mul.f32 	%f37, %f8, %f7;
	setp.eq.s32 	%p9, %r5, 0;
	setp.gt.u32 	%p10, %r144, %r5;
	xor.b32  	%r97, %r19, %r20;
	selp.b32 	%r98, %r97, %r145, %p10;
	rem.u32 	%r99, %r98, %r5;
	shl.b32 	%r100, %r99, 3;
	add.s32 	%r101, %r100, %r4;
	cvt.u64.u32 	%rd20, %r101;
	add.s64 	%rd21, %rd20, %rd2;
	shl.b64 	%rd22, %rd21, 2;
	add.s64 	%rd23, %rd1, %rd22;
	ld.global.nc.f32 	%f38, [%rd3];
	mul.f32 	%f39, %f37, %f38;
	atom.global.add.f32 	%f40, [%rd23], %f39;
	ld.global.nc.f32 	%f41, [%rd3+4];
	mul.f32 	%f42, %f37, %f41;
	atom.global.add.f32 	%f43, [%rd23+4], %f42;
	add.s32 	%r27, %r7, 1;
	mul.f32 	%f9, %f4, %f2;
	mov.b32 	%r147, 0;
	mov.b32 	%r146, 1;
	@%p9 bra 	$L__BB22_13;
	setp.gt.u32 	%p11, %r9, %r5;
	mov.u32 	%r146, %r9;
	mov.u32 	%r147, %r6;
	@%p11 bra 	$L__BB22_13;
	mad.lo.s32 	%r147, %r27, %r9, %r6;
	mul.lo.s32 	%r146, %r9, %r9;
	setp.gt.u32 	%p12, %r146, %r5;
	@%p12 bra 	$L__BB22_13;
	mad.lo.s32 	%r147, %r8, %r146, %r147;
	mul.lo.s32 	%r146, %r146, %r9;
$L__BB22_13:
	mul.f32 	%f44, %f9, %f7;
	setp.eq.s32 	%p13, %r5, 0;
	setp.gt.u32 	%p14, %r146, %r5;
	add.s32 	%r34, %r17, 19349663;
	xor.b32  	%r35, %r34, %r18;
	xor.b32  	%r104, %r35, %r6;
	selp.b32 	%r105, %r104, %r147, %p14;
	rem.u32 	%r106, %r105, %r5;
	shl.b32 	%r107, %r106, 3;
	add.s32 	%r108, %r107, %r4;
	cvt.u64.u32 	%rd24, %r108;
	add.s64 	%rd25, %rd24, %rd2;
	shl.b64 	%rd26, %rd25, 2;
	add.s64 	%rd27, %rd1, %rd26;
	ld.global.nc.f32 	%f45, [%rd3];
	mul.f32 	%f46, %f44, %f45;
	atom.global.add.f32 	%f47, [%rd27], %f46;
	ld.global.nc.f32 	%f48, [%rd3+4];
	mul.f32 	%f49, %f44, %f48;
	atom.global.add.f32 	%f50, [%rd27+4], %f49;
	mul.f32 	%f10, %f1, %f2;
	mov.b32 	%r149, 0;
	mov.b32 	%r148, 1;
	@%p13 bra 	$L__BB22_17;
	setp.gt.u32 	%p15, %r9, %r5;
	mov.u32 	%r148, %r9;
	mov.u32 	%r149, %r20;
	@%p15 bra 	$L__BB22_17;
	mad.lo.s32 	%r149, %r27, %r9, %r20;
	mul.lo.s32 	%r148, %r9, %r9;
	setp.gt.u32 	%p16, %r148, %r5;
	@%p16 bra 	$L__BB22_17;
	mad.lo.s32 	%r149, %r8, %r148, %r149;
	mul.lo.s32 	%r148, %r148, %r9;
$L__BB22_17:
	mul.f32 	%f51, %f10, %f7;
	setp.eq.s32 	%p17, %r5, 0;
	setp.gt.u32 	%p18, %r148, %r5;
	xor.b32  	%r111, %r35, %r20;
	selp.b32 	%r112, %r111, %r149, %p18;
	rem.u32 	%r113, %r112, %r5;
	shl.b32 	%r114, %r113, 3;
	add.s32 	%r115, %r114, %r4;
	cvt.u64.u32 	%rd28, %r115;
	add.s64 	%rd29, %rd28, %rd2;
	shl.b64 	%rd30, %rd29, 2;
	add.s64 	%rd31, %rd1, %rd30;
	ld.global.nc.f32 	%f52, [%rd3];
	mul.f32 	%f53, %f51, %f52;
	atom.global.add.f32 	%f54, [%rd31], %f53;
	ld.global.nc.f32 	%f55, [%rd3+4];
	mul.f32 	%f56, %f51, %f55;
	atom.global.add.f32 	%f57, [%rd31+4], %f56;
	add.s32 	%r42, %r8, 1;
	mov.b32 	%r151, 0;
	mov.b32 	%r150, 1;
	@%p17 bra 	$L__BB22_21;
	setp.gt.u32 	%p19, %r9, %r5;
	mov.u32 	%r150, %r9;
	mov.u32 	%r151, %r6;
	@%p19 bra 	$L__BB22_21;
	mad.lo.s32 	%r151, %r7, %r9, %r6;
	mul.lo.s32 	%r150, %r9, %r9;
	setp.gt.u32 	%p20, %r150, %r5;
	@%p20 bra 	$L__BB22_21;
	mad.lo.s32 	%r151, %r42, %r150, %r151;
	mul.lo.s32 	%r150, %r150, %r9;
$L__BB22_21:
	mul.f32 	%f58, %f6, %f3;
	setp.eq.s32 	%p21, %r5, 0;
	setp.gt.u32 	%p22, %r150, %r5;
	add.s32 	%r49, %r18, 83492791;
	xor.b32  	%r50, %r17, %r49;
	xor.b32  	%r118, %r50, %r6;
	selp.b32 	%r119, %r118, %r151, %p22;
	rem.u32 	%r120, %r119, %r5;
	shl.b32 	%r121, %r120, 3;
	add.s32 	%r122, %r121, %r4;
	cvt.u64.u32 	%rd32, %r122;
	add.s64 	%rd33, %rd32, %rd2;
	shl.b64 	%rd34, %rd33, 2;
	add.s64 	%rd35, %rd1, %rd34;
	ld.global.nc.f32 	%f59, [%rd3];
	mul.f32 	%f60, %f58, %f59;
	atom.global.add.f32 	%f61, [%rd35], %f60;
	ld.global.nc.f32 	%f62, [%rd3+4];
	mul.f32 	%f63, %f58, %f62;
	atom.global.add.f32 	%f64, [%rd35+4], %f63;
	mov.b32 	%r153, 0;
	mov.b32 	%r152, 1;
	@%p21 bra 	$L__BB22_25;
	setp.gt.u32 	%p23, %r9, %r5;
	mov.u32 	%r152, %r9;
	mov.u32 	%r153, %r20;
	@%p23 bra 	$L__BB22_25;
	mad.lo.s32 	%r153, %r7, %r9, %r20;
	mul.lo.s32 	%r152, %r9, %r9;
	setp.gt.u32 	%p24, %r152, %r5;
	@%p24 bra 	$L__BB22_25;
	mad.lo.s32 	%r153, %r42, %r152, %r153;
	mul.lo.s32 	%r152, %r152, %r9;
$L__BB22_25:
	mul.f32 	%f65, %f8, %f3;
	setp.eq.s32 	%p25, %r5, 0;
	setp.gt.u32 	%p26, %r152, %r5;
	xor.b32  	%r125, %r50, %r20;
	selp.b32 	%r126, %r125, %r153, %p26;
	rem.u32 	%r127, %r126, %r5;
	shl.b32 	%r128, %r127, 3;
	add.s32 	%r129, %r128, %r4;
	cvt.u64.u32 	%rd36, %r129;
	add.s64 	%rd37, %rd36, %rd2;
	shl.b64 	%rd38, %rd37, 2;
	add.s64 	%rd39, %rd1, %rd38;
	ld.global.nc.f32 	%f66, [%rd3];
	mul.f32 	%f67, %f65, %f66;
	atom.global.add.f32 	%f68, [%rd39], %f67;
	ld.global.nc.f32 	%f69, [%rd3+4];
	mul.f32 	%f70, %f65, %f69;
	atom.global.add.f32 	%f71, [%rd39+4], %f70;
	mov.b32 	%r155, 0;
	mov.b32 	%r154, 1;
	@%p25 bra 	$L__BB22_29;
	setp.gt.u32 	%p27, %r9, %r5;
	mov.u32 	%r154, %r9;
	mov.u32 	%r155, %r6;
	@%p27 bra 	$L__BB22_29;
	mad.lo.s32 	%r155, %r27, %r9, %r6;
	mul.lo.s32 	%r154, %r9, %r9;
	setp.gt.u32 	%p28, %r154, %r5;
	@%p28 bra 	$L__BB22_29;
	mad.lo.s32 	%r155, %r42, %r154, %r155;
	mul.lo.s32 	%r154, %r154, %r9;
$L__BB22_29:
	mul.f32 	%f72, %f9, %f3;
	setp.eq.s32 	%p29, %r5, 0;
	setp.gt.u32 	%p30, %r154, %r5;
	xor.b32  	%r63, %r34, %r49;
	xor.b32  	%r132, %r63, %r6;
	selp.b32 	%r133, %r132, %r155, %p30;
	rem.u32 	%r134, %r133, %r5;
	shl.b32 	%r135, %r134, 3;
	add.s32 	%r136, %r135, %r4;
	cvt.u64.u32 	%rd40, %r136;
	add.s64 	%rd41, %rd40, %rd2;
	shl.b64 	%rd42, %rd41, 2;
	add.s64 	%rd43, %rd1, %rd42;
	ld.global.nc.f32 	%f73, [%rd3];
	mul.f32 	%f74, %f72, %f73;
	atom.global.add.f32 	%f75, [%rd43], %f74;
	ld.global.nc.f32 	%f76, [%rd3+4];
	mul.f32 	%f77, %f72, %f76;
	atom.global.add.f32 	%f78, [%rd43+4], %f77;
	mul.f32 	%f11, %f10, %f3;
	mov.b32 	%r157, 0;
	mov.b32 	%r156, 1;
	@%p29 bra 	$L__BB22_33;
	setp.gt.u32 	%p31, %r9, %r5;
	mov.u32 	%r156, %r9;
	mov.u32 	%r157, %r20;
	@%p31 bra 	$L__BB22_33;
	mad.lo.s32 	%r157, %r27, %r9, %r20;
	mul.lo.s32 	%r156, %r9, %r9;
	setp.gt.u32 	%p32, %r156, %r5;
	@%p32 bra 	$L__BB22_33;
	mad.lo.s32 	%r157, %r42, %r156, %r157;
	mul.lo.s32 	%r156, %r156, %r9;
$L__BB22_33:
	setp.gt.u32 	%p33, %r156, %r5;
	xor.b32  	%r137, %r63, %r20;
	selp.b32 	%r138, %r137, %r157, %p33;
	rem.u32 	%r139, %r138, %r5;
	shl.b32 	%r140, %r139, 3;
	add.s32 	%r141, %r140, %r4;
	cvt.u64.u32 	%rd44, %r141;
	add.s64 	%rd45, %rd44, %rd2;
	shl.b64 	%rd46, %rd45, 2;
	add.s64 	%rd47, %rd1, %rd46;
	ld.global.nc.f32 	%f79, [%rd3];
	mul.f32 	%f80, %f11, %f79;
	atom.global.add.f32 	%f81, [%rd47], %f80;
	ld.global.nc.f32 	%f82, [%rd3+4];
	mul.f32 	%f83, %f11, %f82;
	atom.global.add.f32 	%f84, [%rd47+4], %f83;
$L__BB22_34:
	ret;

}
	// .globl	_Z21kernel_input_backwardILj3ELj8EEvPKfS1_Pfjj
.visible .entry _Z21kernel_input_backwardILj3ELj8EEvPKfS1_Pfjj(
	.param .u64 .ptr .align 1 _Z21kernel_input_backwardILj3ELj8EEvPKfS1_Pfjj_param_0,
	.param .u64 .ptr .align 1 _Z21kernel_input_backwardILj3ELj8EEvPKfS1_Pfjj_param_1,
	.param .u64 .ptr .align 1 _Z21kernel_input_backwardILj3ELj8EEvPKfS1_Pfjj_param_2,
	.param .u32 _Z21kernel_input_backwardILj3ELj8EEvPKfS1_Pfjj_param_3,
	.param .u32 _Z21kernel_input_backwardILj3ELj8EEvPKfS1_Pfjj_param_4
)
{
	.reg .pred 	%p<4>;
	.reg .b32 	%r<26>;
	.reg .b32 	%f<28>;
	.reg .b64 	%rd<19>;

	ld.param.u64 	%rd6, [_Z21kernel_input_backwardILj3ELj8EEvPKfS1_Pfjj_param_0];
	ld.param.u64 	%rd7, [_Z21kernel_input_backwardILj3ELj8EEvPKfS1_Pfjj_param_1];
	ld.param.u64 	%rd8, [_Z21kernel_input_backwardILj3ELj8EEvPKfS1_Pfjj_param_2];
	ld.param.u32 	%r11, [_Z21kernel_input_backwardILj3ELj8EEvPKfS1_Pfjj_param_3];
	ld.param.u32 	%r10, [_Z21kernel_input_backwardILj3ELj8EEvPKfS1_Pfjj_param_4];
	mov.u32 	%r12, %tid.x;
	mov.u32 	%r13, %ctaid.x;
	mov.u32 	%r14, %ntid.x;
	mad.lo.s32 	%r1, %r13, %r14, %r12;
	mul.lo.s32 	%r15, %r11, 3;
	setp.ge.u32 	%p1, %r1, %r15;
	@%p1 bra 	$L__BB23_5;
	setp.eq.s32 	%p2, %r10, 0;
	@%p2 bra 	$L__BB23_5;
	mul.hi.u32 	%r17, %r1, -1431655765;
	shr.u32 	%r18, %r17, 1;
	mul.lo.s32 	%r19, %r10, %r18;
	mad.lo.s32 	%r20, %r18, 536870909, %r1;
	shl.b32 	%r23, %r20, 3;
	cvta.to.global.u64 	%rd9, %rd8;
	mul.wide.u32 	%rd10, %r1, 4;
	add.s64 	%rd1, %rd9, %rd10;
	ld.global.f32 	%f27, [%rd1];
	neg.s32 	%r25, %r10;
	cvta.to.global.u64 	%rd2, %rd6;
	cvta.to.global.u64 	%rd3, %rd7;
	mul.lo.s32 	%r21, %r19, 24;
	cvt.u64.u32 	%rd4, %r21;
	shl.b32 	%r22, %r19, 3;
	cvt.u64.u32 	%rd5, %r22;
	mov.b32 	%r24, 0;
$L__BB23_3:
	cvt.u64.u32 	%rd11, %r24;
	add.s64 	%rd12, %rd11, %rd5;
	shl.b64 	%rd13, %rd12, 2;
	add.s64 	%rd14, %rd2, %rd13;
	ld.global.nc.f32 	%f4, [%rd14];
	cvt.u64.u32 	%rd15, %r23;
	add.s64 	%rd16, %rd15, %rd4;
	shl.b64 	%rd17, %rd16, 2;
	add.s64 	%rd18, %rd3, %rd17;
	ld.global.nc.f32 	%f5, [%rd18];
	fma.rn.f32 	%f6, %f4, %f5, %f27;
	ld.global.nc.f32 	%f7, [%rd14+4];
	ld.global.nc.f32 	%f8, [%rd18+4];
	fma.rn.f32 	%f9, %f7, %f8, %f6;
	ld.global.nc.f32 	%f10, [%rd14+8];
	ld.global.nc.f32 	%f11, [%rd18+8];
	fma.rn.f32 	%f12, %f10, %f11, %f9;
	ld.global.nc.f32 	%f13, [%rd14+12];
	ld.global.nc.f32 	%f14, [%rd18+12];
	fma.rn.f32 	%f15, %f13, %f14, %f12;
	ld.global.nc.f32 	%f16, [%rd14+16];
	ld.global.nc.f32 	%f17, [%rd18+16];
	fma.rn.f32 	%f18, %f16, %f17, %f15;
	ld.global.nc.f32 	%f19, [%rd14+20];
	ld.global.nc.f32 	%f20, [%rd18+20];
	fma.rn.f32 	%f21, %f19, %f20, %f18;
	ld.global.nc.f32 	%f22, [%rd14+24];
	ld.global.nc.f32 	%f23, [%rd18+24];
	fma.rn.f32 	%f24, %f22, %f23, %f21;
	ld.global.nc.f32 	%f25, [%rd14+28];
	ld.global.nc.f32 	%f26, [%rd18+28];
	fma.rn.f32 	%f27, %f25, %f26, %f24;
	add.s32 	%r25, %r25, 1;
	setp.ne.s32 	%p3, %r25, 0;
	add.s32 	%r24, %r24, 8;
	add.s32 	%r23, %r23, 24;
	@%p3 bra 	$L__BB23_3;
	st.global.f32 	[%rd1], %f27;
$L__BB23_5:
	ret;

}


// ===== COMPILED SASS (sm_100) =====

	.target	sm_100

	.elftype	@"ET_EXEC"


//--------------------- .note.nv.tkinfo           --------------------------
	.section	.note.nv.tkinfo,"",@"SHT_NOTE"
	.sectionflags	@"SHF_NOTE_NV_TKINFO"
	.tkinfo
        /*0018*/ 	.word	0x00000002
        /*0030*/ 	.string	""
        /*0030*/ 	.string	"ptxas"
        /*0030*/ 	.string	"Cuda compilation tools, release 13.0, V13.0.88"
        /*0030*/ 	.string	"Build cuda_13.0.r13.0/compiler.36424714_0"
        /*0030*/ 	.string	"-arch sm_100 -m 64 "



//--------------------- .note.nv.cuinfo           --------------------------
	.section	.note.nv.cuinfo,"",@"SHT_NOTE"
	.sectionflags	@"SHF_NOTE_NV_CUINFO"
        /*0018*/ 	.short	0x0002
        /*001a*/ 	.short	0x0064
        /*001c*/ 	.short	0x0082
	.zero		2


//--------------------- .nv.info                  --------------------------
	.section	.nv.info,"",@"SHT_CUDA_INFO"
	.align	4


	//----- nvinfo : EIATTR_REGCOUNT
	.align		4
        /*0000*/ 	.byte	0x04, 0x2f
        /*0002*/ 	.short	(.L_1 - .L_0)
	.align		4
.L_0:
        /*0004*/ 	.word	index@(_Z11kernel_gridILj2ELj1EEvPKfS1_PKiPfjjjbS4_)
        /*0008*/ 	.word	0x00000020


	//----- nvinfo : EIATTR_FRAME_SIZE
	.align		4
.L_1:
        /*000c*/ 	.byte	0x04, 0x11
        /*000e*/ 	.short	(.L_3 - .L_2)
	.align		4
.L_2:
        /*0010*/ 	.word	index@(_Z11kernel_gridILj2ELj1EEvPKfS1_PKiPfjjjbS4_)
        /*0014*/ 	.word	0x00000000


	//----- nvinfo : EIATTR_REGCOUNT
	.align		4
.L_3:
        /*0018*/ 	.byte	0x04, 0x2f
        /*001a*/ 	.short	(.L_5 - .L_4)
	.align		4
.L_4:
        /*001c*/ 	.word	index@(_Z11kernel_gridILj2ELj2EEvPKfS1_PKiPfjjjbS4_)
        /*0020*/ 	.word	0x00000020


	//----- nvinfo : EIATTR_FRAME_SIZE
	.align		4
.L_5:
        /*0024*/ 	.byte	0x04, 0x11
        /*0026*/ 	.short	(.L_7 - .L_6)
	.align		4
.L_6:
        /*0028*/ 	.word	index@(_Z11kernel_gridILj2ELj2EEvPKfS1_PKiPfjjjbS4_)
        /*002c*/ 	.word	0x00000000


	//----- nvinfo : EIATTR_REGCOUNT
	.align		4
.L_7:
        /*0030*/ 	.byte	0x04, 0x2f
        /*0032*/ 	.short	(.L_9 - .L_8)
	.align		4
.L_8:
        /*0034*/ 	.word	index@(_Z11kernel_gridILj2ELj4EEvPKfS1_PKiPfjjjbS4_)
        /*0038*/ 	.word	0x00000020


	//----- nvinfo : EIATTR_FRAME_SIZE
	.align		4
.L_9:
        /*003c*/ 	.byte	0x04, 0x11
        /*003e*/ 	.short	(.L_11 - .L_10)
	.align		4
.L_10:
        /*0040*/ 	.word	index@(_Z11kernel_gridILj2ELj4EEvPKfS1_PKiPfjjjbS4_)
        /*0044*/ 	.word	0x00000000


	//----- nvinfo : EIATTR_REGCOUNT
	.align		4
.L_11:
        /*0048*/ 	.byte	0x04, 0x2f
        /*004a*/ 	.short	(.L_13 - .L_12)
	.align		4
.L_12:
        /*004c*/ 	.word	index@(_Z11kernel_gridILj2ELj8EEvPKfS1_PKiPfjjjbS4_)
        /*0050*/ 	.word	0x00000028


	//----- nvinfo : EIATTR_FRAME_SIZE
	.align		4
.L_13:
        /*0054*/ 	.byte	0x04, 0x11
        /*0056*/ 	.short	(.L_15 - .L_14)
	.align		4
.L_14:
        /*0058*/ 	.word	index@(_Z11kernel_gridILj2ELj8EEvPKfS1_PKiPfjjjbS4_)
        /*005c*/ 	.word	0x00000000


	//----- nvinfo : EIATTR_REGCOUNT
	.align		4
.L_15:
        /*0060*/ 	.byte	0x04, 0x2f
        /*0062*/ 	.short	(.L_17 - .L_16)
	.align		4
.L_16:
        /*0064*/ 	.word	index@(_Z11kernel_gridILj3ELj1EEvPKfS1_PKiPfjjjbS4_)
        /*0068*/ 	.word	0x00000028


	//----- nvinfo : EIATTR_FRAME_SIZE
	.align		4
.L_17:
        /*006c*/ 	.byte	0x04, 0x11
        /*006e*/ 	.short	(.L_19 - .L_18)
	.align		4
.L_18:
        /*0070*/ 	.word	index@(_Z11kernel_gridILj3ELj1EEvPKfS1_PKiPfjjjbS4_)
        /*0074*/ 	.word	0x00000000


	//----- nvinfo : EIATTR_REGCOUNT
	.align		4
.L_19:
        /*0078*/ 	.byte	0x04, 0x2f
        /*007a*/ 	.short	(.L_21 - .L_20)
	.align		4
.L_20:
        /*007c*/ 	.word	index@(_Z11kernel_gridILj3ELj2EEvPKfS1_PKiPfjjjbS4_)
        /*0080*/ 	.word	0x00000028


	//----- nvinfo : EIATTR_FRAME_SIZE
	.align		4
.L_21:
        /*0084*/ 	.byte	0x04, 0x11
        /*0086*/ 	.short	(.L_23 - .L_22)
	.align		4
.L_22:
        /*0088*/ 	.word	index@(_Z11kernel_gridILj3ELj2EEvPKfS1_PKiPfjjjbS4_)
        /*008c*/ 	.word	0x00000000


	//----- nvinfo : EIATTR_REGCOUNT
	.align		4
.L_23:
        /*0090*/ 	.byte	0x04, 0x2f
        /*0092*/ 	.short	(.L_25 - .L_24)
	.align		4
.L_24:
        /*0094*/ 	.word	index@(_Z11kernel_gridILj3ELj4EEvPKfS1_PKiPfjjjbS4_)
        /*0098*/ 	.word	0x00000030


	//----- nvinfo : EIATTR_FRAME_SIZE
	.align		4
.L_25:
        /*009c*/ 	.byte	0x04, 0x11
        /*009e*/ 	.short	(.L_27 - .L_26)
	.align		4
.L_26:
        /*00a0*/ 	.word	index@(_Z11kernel_gridILj3ELj4EEvPKfS1_PKiPfjjjbS4_)
        /*00a4*/ 	.word	0x00000000


	//----- nvinfo : EIATTR_REGCOUNT
	.align		4
.L_27:
        /*00a8*/ 	.byte	0x04, 0x2f
        /*00aa*/ 	.short	(.L_29 - .L_28)
	.align		4
.L_28:
        /*00ac*/ 	.word	index@(_Z11kernel_gridILj3ELj8EEvPKfS1_PKiPfjjjbS4_)
        /*00b0*/ 	.word	0x00000030


	//----- nvinfo : EIATTR_FRAME_SIZE
	.align		4
.L_29:
        /*00b4*/ 	.byte	0x04, 0x11
        /*00b6*/ 	.short	(.L_31 - .L_30)
	.align		4
.L_30:
        /*00b8*/ 	.word	index@(_Z11kernel_gridILj3ELj8EEvPKfS1_PKiPfjjjbS4_)
        /*00bc*/ 	.word	0x00000000


	//----- nvinfo : EIATTR_REGCOUNT
	.align		4
.L_31:
        /*00c0*/ 	.byte	0x04, 0x2f
        /*00c2*/ 	.short	(.L_33 - .L_32)
	.align		4
.L_32:
        /*00c4*/ 	.word	index@(_Z20kernel_grid_backwardILj2ELj1ELj1EEvPKfS1_S1_PKiPfjjj)
        /*00c8*/ 	.word	0x00000017


	//----- nvinfo : EIATTR_FRAME_SIZE
	.align		4
.L_33:
        /*00cc*/ 	.byte	0x04, 0x11
        /*00ce*/ 	.short	(.L_35 - .L_34)
	.align		4
.L_34:
        /*00d0*/ 	.word	index@(_Z20kernel_grid_backwardILj2ELj1ELj1EEvPKfS1_S1_PKiPfjjj)
        /*00d4*/ 	.word	0x00000000


	//----- nvinfo : EIATTR_REGCOUNT
	.align		4
.L_35:
        /*00d8*/ 	.byte	0x04, 0x2f
        /*00da*/ 	.short	(.L_37 - .L_36)
	.align		4
.L_36:
        /*00dc*/ 	.word	index@(_Z21kernel_input_backwardILj2ELj1EEvPKfS1_Pfjj)
        /*00e0*/ 	.word	0x00000020


	//----- nvinfo : EIATTR_FRAME_SIZE
	.align		4
.L_37:
        /*00e4*/ 	.byte	0x04, 0x11
        /*00e6*/ 	.short	(.L_39 - .L_38)
	.align		4
.L_38:
        /*00e8*/ 	.word	index@(_Z21kernel_input_backwardILj2ELj1EEvPKfS1_Pfjj)
        /*00ec*/ 	.word	0x00000000


	//----- nvinfo : EIATTR_REGCOUNT
	.align		4
.L_39:
        /*00f0*/ 	.byte	0x04, 0x2f
        /*00f2*/ 	.short	(.L_41 - .L_40)
	.align		4
.L_40:
        /*00f4*/ 	.word	index@(_Z20kernel_grid_backwardILj2ELj2ELj2EEvPKfS1_S1_PKiPfjjj)
        /*00f8*/ 	.word	0x0000001c


	//----- nvinfo : EIATTR_FRAME_SIZE
	.align		4
.L_41:
        /*00fc*/ 	.byte	0x04, 0x11
        /*00fe*/ 	.short	(.L_43 - .L_42)
	.align		4
.L_42:
        /*0100*/ 	.word	index@(_Z20kernel_grid_backwardILj2ELj2ELj2EEvPKfS1_S1_PKiPfjjj)
        /*0104*/ 	.word	0x00000000


	//----- nvinfo : EIATTR_REGCOUNT
	.align		4
.L_43:
        /*0108*/ 	.byte	0x04, 0x2f
        /*010a*/ 	.short	(.L_45 - .L_44)
	.align		4
.L_44:
        /*010c*/ 	.word	index@(_Z21kernel_input_backwardILj2ELj2EEvPKfS1_Pfjj)
        /*0110*/ 	.word	0x00000020


	//----- nvinfo : EIATTR_FRAME_SIZE
	.align		4
.L_45:
        /*0114*/ 	.byte	0x04, 0x11
        /*0116*/ 	.short	(.L_47 - .L_46)
	.align		4
.L_46:
        /*0118*/ 	.word	index@(_Z21kernel_input_backwardILj2ELj2EEvPKfS1_Pfjj)
        /*011c*/ 	.word	0x00000000


	//----- nvinfo : EIATTR_REGCOUNT
	.align		4
.L_47:
        /*0120*/ 	.byte	0x04, 0x2f
        /*0122*/ 	.short	(.L_49 - .L_48)
	.align		4
.L_48:
        /*0124*/ 	.word	index@(_Z20kernel_grid_backwardILj2ELj4ELj2EEvPKfS1_S1_PKiPfjjj)
        /*0128*/ 	.word	0x0000001c


	//----- nvinfo : EIATTR_FRAME_SIZE
	.align		4
.L_49:
        /*012c*/ 	.byte	0x04, 0x11
        /*012e*/ 	.short	(.L_51 - .L_50)
	.align		4
.L_50:
        /*0130*/ 	.word	index@(_Z20kernel_grid_backwardILj2ELj4ELj2EEvPKfS1_S1_PKiPfjjj)
        /*0134*/ 	.word	0x00000000


	//----- nvinfo : EIATTR_REGCOUNT
	.align		4
.L_51:
        /*0138*/ 	.byte	0x04, 0x2f
        /*013a*/ 	.short	(.L_53 - .L_52)
	.align		4
.L_52:
        /*013c*/ 	.word	index@(_Z21kernel_input_backwardILj2ELj4EEvPKfS1_Pfjj)
        /*0140*/ 	.word	0x00000020


	//----- nvinfo : EIATTR_FRAME_SIZE
	.align		4
.L_53:
        /*0144*/ 	.byte	0x04, 0x11
        /*0146*/ 	.short	(.L_55 - .L_54)
	.align		4
.L_54:
        /*0148*/ 	.word	index@(_Z21kernel_input_backwardILj2ELj4EEvPKfS1_Pfjj)
        /*014c*/ 	.word	0x00000000


	//----- nvinfo : EIATTR_REGCOUNT
	.align		4
.L_55:
        /*0150*/ 	.byte	0x04, 0x2f
        /*0152*/ 	.short	(.L_57 - .L_56)
	.align		4
.L_56:
        /*0154*/ 	.word	index@(_Z20kernel_grid_backwardILj2ELj8ELj2EEvPKfS1_S1_PKiPfjjj)
        /*0158*/ 	.word	0x0000001c


	//----- nvinfo : EIATTR_FRAME_SIZE
	.align		4
.L_57:
        /*015c*/ 	.byte	0x04, 0x11
        /*015e*/ 	.short	(.L_59 - .L_58)
	.align		4
.L_58:
        /*0160*/ 	.word	index@(_Z20kernel_grid_backwardILj2ELj8ELj2EEvPKfS1_S1_PKiPfjjj)
        /*0164*/ 	.word	0x00000000


	//----- nvinfo : EIATTR_REGCOUNT
	.align		4
.L_59:
        /*0168*/ 	.byte	0x04, 0x2f
        /*016a*/ 	.short	(.L_61 - .L_60)
	.align		4
.L_60:
        /*016c*/ 	.word	index@(_Z21kernel_input_backwardILj2ELj8EEvPKfS1_Pfjj)
        /*0170*/ 	.word	0x0000001c


	//----- nvinfo : EIATTR_FRAME_SIZE
	.align		4
.L_61:
        /*0174*/ 	.byte	0x04, 0x11
        /*0176*/ 	.short	(.L_63 - .L_62)
	.align		4
.L_62:
        /*0178*/ 	.word	index@(_Z21kernel_input_backwardILj2ELj8EEvPKfS1_Pfjj)
        /*017c*/ 	.word	0x00000000


	//----- nvinfo : EIATTR_REGCOUNT
	.align		4
.L_63:
        /*0180*/ 	.byte	0x04, 0x2f
        /*0182*/ 	.short	(.L_65 - .L_64)
	.align		4
.L_64:
        /*0184*/ 	.word	index@(_Z20kernel_grid_backwardILj3ELj1ELj1EEvPKfS1_S1_PKiPfjjj)
        /*0188*/ 	.word	0x0000001e


	//----- nvinfo : EIATTR_FRAME_SIZE
	.align		4
.L_65:
        /*018c*/ 	.byte	0x04, 0x11
        /*018e*/ 	.short	(.L_67 - .L_66)
	.align		4
.L_66:
        /*0190*/ 	.word	index@(_Z20kernel_grid_backwardILj3ELj1ELj1EEvPKfS1_S1_PKiPfjjj)
        /*0194*/ 	.word	0x00000000


	//----- nvinfo : EIATTR_REGCOUNT
	.align		4
.L_67:
        /*0198*/ 	.byte	0x04, 0x2f
        /*019a*/ 	.short	(.L_69 - .L_68)
	.align		4
.L_68:
        /*019c*/ 	.word	index@(_Z21kernel_input_backwardILj3ELj1EEvPKfS1_Pfjj)
        /*01a0*/ 	.word	0x00000020


	//----- nvinfo : EIATTR_FRAME_SIZE
	.align		4
.L_69:
        /*01a4*/ 	.byte	0x04, 0x11
        /*01a6*/ 	.short	(.L_71 - .L_70)
	.align		4
.L_70:
        /*01a8*/ 	.word	index@(_Z21kernel_input_backwardILj3ELj1EEvPKfS1_Pfjj)
        /*01ac*/ 	.word	0x00000000


	//----- nvinfo : EIATTR_REGCOUNT
	.align		4
.L_71:
        /*01b0*/ 	.byte	0x04, 0x2f
        /*01b2*/ 	.short	(.L_73 - .L_72)
	.align		4
.L_72:
        /*01b4*/ 	.word	index@(_Z20kernel_grid_backwardILj3ELj2ELj2EEvPKfS1_S1_PKiPfjjj)
        /*01b8*/ 	.word	0x00000020


	//----- nvinfo : EIATTR_FRAME_SIZE
	.align		4
.L_73:
        /*01bc*/ 	.byte	0x04, 0x11
        /*01be*/ 	.short	(.L_75 - .L_74)
	.align		4
.L_74:
        /*01c0*/ 	.word	index@(_Z20kernel_grid_backwardILj3ELj2ELj2EEvPKfS1_S1_PKiPfjjj)
        /*01c4*/ 	.word	0x00000000


	//----- nvinfo : EIATTR_REGCOUNT
	.align		4
.L_75:
        /*01c8*/ 	.byte	0x04, 0x2f
        /*01ca*/ 	.short	(.L_77 - .L_76)
	.align		4
.L_76:
        /*01cc*/ 	.word	index@(_Z21kernel_input_backwardILj3ELj2EEvPKfS1_Pfjj)
        /*01d0*/ 	.word	0x00000020


	//----- nvinfo : EIATTR_FRAME_SIZE
	.align		4
.L_77:
        /*01d4*/ 	.byte	0x04, 0x11
        /*01d6*/ 	.short	(.L_79 - .L_78)
	.align		4
.L_78:
        /*01d8*/ 	.word	index@(_Z21kernel_input_backwardILj3ELj2EEvPKfS1_Pfjj)
        /*01dc*/ 	.word	0x00000000


	//----- nvinfo : EIATTR_REGCOUNT
	.align		4
.L_79:
        /*01e0*/ 	.byte	0x04, 0x2f
        /*01e2*/ 	.short	(.L_81 - .L_80)
	.align		4
.L_80:
        /*01e4*/ 	.word	index@(_Z20kernel_grid_backwardILj3ELj4ELj2EEvPKfS1_S1_PKiPfjjj)
        /*01e8*/ 	.word	0x00000020


	//----- nvinfo : EIATTR_FRAME_SIZE
	.align		4
.L_81:
        /*01ec*/ 	.byte	0x04, 0x11
        /*01ee*/ 	.short	(.L_83 - .L_82)
	.align		4
.L_82:
        /*01f0*/ 	.word	index@(_Z20kernel_grid_backwardILj3ELj4ELj2EEvPKfS1_S1_PKiPfjjj)
        /*01f4*/ 	.word	0x00000000


	//----- nvinfo : EIATTR_REGCOUNT
	.align		4
.L_83:
        /*01f8*/ 	.byte	0x04, 0x2f
        /*01fa*/ 	.short	(.L_85 - .L_84)
	.align		4
.L_84:
        /*01fc*/ 	.word	index@(_Z21kernel_input_backwardILj3ELj4EEvPKfS1_Pfjj)
        /*0200*/ 	.word	0x00000020


	//----- nvinfo : EIATTR_FRAME_SIZE
	.align		4
.L_85:
        /*0204*/ 	.byte	0x04, 0x11
        /*0206*/ 	.short	(.L_87 - .L_86)
	.align		4
.L_86:
        /*0208*/ 	.word	index@(_Z21kernel_input_backwardILj3ELj4EEvPKfS1_Pfjj)
        /*020c*/ 	.word	0x00000000


	//----- nvinfo : EIATTR_REGCOUNT
	.align		4
.L_87:
        /*0210*/ 	.byte	0x04, 0x2f
        /*0212*/ 	.short	(.L_89 - .L_88)
	.align		4
.L_88:
        /*0214*/ 	.word	index@(_Z20kernel_grid_backwardILj3ELj8ELj2EEvPKfS1_S1_PKiPfjjj)
        /*0218*/ 	.word	0x00000020


	//----- nvinfo : EIATTR_FRAME_SIZE
	.align		4
.L_89:
        /*021c*/ 	.byte	0x04, 0x11
        /*021e*/ 	.short	(.L_91 - .L_90)
	.align		4
.L_90:
        /*0220*/ 	.word	index@(_Z20kernel_grid_backwardILj3ELj8ELj2EEvPKfS1_S1_PKiPfjjj)
        /*0224*/ 	.word	0x00000000


	//----- nvinfo : EIATTR_REGCOUNT
	.align		4
.L_91:
        /*0228*/ 	.byte	0x04, 0x2f
        /*022a*/ 	.short	(.L_93 - .L_92)
	.align		4
.L_92:
        /*022c*/ 	.word	index@(_Z21kernel_input_backwardILj3ELj8EEvPKfS1_Pfjj)
        /*0230*/ 	.word	0x0000001c


	//----- nvinfo : EIATTR_FRAME_SIZE
	.align		4
.L_93:
        /*0234*/ 	.byte	0x04, 0x11
        /*0236*/ 	.short	(.L_95 - .L_94)
	.align		4
.L_94:
        /*0238*/ 	.word	index@(_Z21kernel_input_backwardILj3ELj8EEvPKfS1_Pfjj)
        /*023c*/ 	.word	0x00000000


	//----- nvinfo : EIATTR_MIN_STACK_SIZE
	.align		4
.L_95:
        /*0240*/ 	.byte	0x04, 0x12
        /*0242*/ 	.short	(.L_97 - .L_96)
	.align		4
.L_96:
        /*0244*/ 	.word	index@(_Z21kernel_input_backwardILj3ELj8EEvPKfS1_Pfjj)
        /*0248*/ 	.word	0x00000000


	//----- nvinfo : EIATTR_MIN_STACK_SIZE
	.align		4
.L_97:
        /*024c*/ 	.byte	0x04, 0x12
        /*024e*/ 	.short	(.L_99 - .L_98)
	.align		4
.L_98:
        /*0250*/ 	.word	index@(_Z20kernel_grid_backwardILj3ELj8ELj2EEvPKfS1_S1_PKiPfjjj)
        /*0254*/ 	.word	0x00000000


	//----- nvinfo : EIATTR_MIN_STACK_SIZE
	.align		4
.L_99:
        /*0258*/ 	.byte	0x04, 0x12
        /*025a*/ 	.short	(.L_101 - .L_100)
	.align		4
.L_100:
        /*025c*/ 	.word	index@(_Z21kernel_input_backwardILj3ELj4EEvPKfS1_Pfjj)
        /*0260*/ 	.word	0x00000000


	//----- nvinfo : EIATTR_MIN_STACK_SIZE
	.align		4
.L_101:
        /*0264*/ 	.byte	0x04, 0x12
        /*0266*/ 	.short	(.L_103 - .L_102)
	.align		4
.L_102:
        /*0268*/ 	.word	index@(_Z20kernel_grid_backwardILj3ELj4ELj2EEvPKfS1_S1_PKiPfjjj)
        /*026c*/ 	.word	0x00000000


	//----- nvinfo : EIATTR_MIN_STACK_SIZE
	.align		4
.L_103:
        /*0270*/ 	.byte	0x04, 0x12
        /*0272*/ 	.short	(.L_105 - .L_104)
	.align		4
.L_104:
        /*0274*/ 	.word	index@(_Z21kernel_input_backwardILj3ELj2EEvPKfS1_Pfjj)
        /*0278*/ 	.word	0x00000000


	//----- nvinfo : EIATTR_MIN_STACK_SIZE
	.align		4
.L_105:
        /*027c*/ 	.byte	0x04, 0x12
        /*027e*/ 	.short	(.L_107 - .L_106)
	.align		4
.L_106:
        /*0280*/ 	.word	index@(_Z20kernel_grid_backwardILj3ELj2ELj2EEvPKfS1_S1_PKiPfjjj)
        /*0284*/ 	.word	0x00000000


	//----- nvinfo : EIATTR_MIN_STACK_SIZE
	.align		4
.L_107:
        /*0288*/ 	.byte	0x04, 0x12
        /*028a*/ 	.short	(.L_109 - .L_108)
	.align		4
.L_108:
        /*028c*/ 	.word	index@(_Z21kernel_input_backwardILj3ELj1EEvPKfS1_Pfjj)
        /*0290*/ 	.word	0x00000000


	//----- nvinfo : EIATTR_MIN_STACK_SIZE
	.align		4
.L_109:
        /*0294*/ 	.byte	0x04, 0x12
        /*0296*/ 	.short	(.L_111 - .L_110)
	.align		4
.L_110:
        /*0298*/ 	.word	index@(_Z20kernel_grid_backwardILj3ELj1ELj1EEvPKfS1_S1_PKiPfjjj)
        /*029c*/ 	.word	0x00000000


	//----- nvinfo : EIATTR_MIN_STACK_SIZE
	.align		4
.L_111:
        /*02a0*/ 	.byte	0x04, 0x12
        /*02a2*/ 	.short	(.L_113 - .L_112)
	.align		4
.L_112:
        /*02a4*/ 	.word	index@(_Z21kernel_input_backwardILj2ELj8EEvPKfS1_Pfjj)
        /*02a8*/ 	.word	0x00000000


	//----- nvinfo : EIATTR_MIN_STACK_SIZE
	.align		4
.L_113:
        /*02ac*/ 	.byte	0x04, 0x12
        /*02ae*/ 	.short	(.L_115 - .L_114)
	.align		4
.L_114:
        /*02b0*/ 	.word	index@(_Z20kernel_grid_backwardILj2ELj8ELj2EEvPKfS1_S1_PKiPfjjj)
        /*02b4*/ 	.word	0x00000000


	//----- nvinfo : EIATTR_MIN_STACK_SIZE
	.align		4
.L_115:
        /*02b8*/ 	.byte	0x04, 0x12
        /*02ba*/ 	.short	(.L_117 - .L_116)
	.align		4
.L_116:
        /*02bc*/ 	.word	index@(_Z21kernel_input_backwardILj2ELj4EEvPKfS1_Pfjj)
        /*02c0*/ 	.word	0x00000000


	//----- nvinfo : EIATTR_MIN_STACK_SIZE
	.align		4
.L_117:
        /*02c4*/ 	.byte	0x04, 0x12
        /*02c6*/ 	.short	(.L_119 - .L_118)
	.align		4
.L_118:
        /*02c8*/ 	.word	index@(_Z20kernel_grid_backwardILj2ELj4ELj2EEvPKfS1_S1_PKiPfjjj)
        /*02cc*/ 	.word	0x00000000


	//----- nvinfo : EIATTR_MIN_STACK_SIZE
	.align		4
.L_119:
        /*02d0*/ 	.byte	0x04, 0x12
        /*02d2*/ 	.short	(.L_121 - .L_120)
	.align		4
.L_120:
        /*02d4*/ 	.word	index@(_Z21kernel_input_backwardILj2ELj2EEvPKfS1_Pfjj)
        /*02d8*/ 	.word	0x00000000


	//----- nvinfo : EIATTR_MIN_STACK_SIZE
	.align		4
.L_121:
        /*02dc*/ 	.byte	0x04, 0x12
        /*02de*/ 	.short	(.L_123 - .L_122)
	.align		4
.L_122:
        /*02e0*/ 	.word	index@(_Z20kernel_grid_backwardILj2ELj2ELj2EEvPKfS1_S1_PKiPfjjj)
        /*02e4*/ 	.word	0x00000000


	//----- nvinfo : EIATTR_MIN_STACK_SIZE
	.align		4
.L_123:
        /*02e8*/ 	.byte	0x04, 0x12
        /*02ea*/ 	.short	(.L_125 - .L_124)
	.align		4
.L_124:
        /*02ec*/ 	.word	index@(_Z21kernel_input_backwardILj2ELj1EEvPKfS1_Pfjj)
        /*02f0*/ 	.word	0x00000000


	//----- nvinfo : EIATTR_MIN_STACK_SIZE
	.align		4
.L_125:
        /*02f4*/ 	.byte	0x04, 0x12
        /*02f6*/ 	.short	(.L_127 - .L_126)
	.align		4
.L_126:
        /*02f8*/ 	.word	index@(_Z20kernel_grid_backwardILj2ELj1ELj1EEvPKfS1_S1_PKiPfjjj)
        /*02fc*/ 	.word	0x00000000


	//----- nvinfo : EIATTR_MIN_STACK_SIZE
	.align		4
.L_127:
        /*0300*/ 	.byte	0x04, 0x12
        /*0302*/ 	.short	(.L_129 - .L_128)
	.align		4
.L_128:
        /*0304*/ 	.word	index@(_Z11kernel_gridILj3ELj8EEvPKfS1_PKiPfjjjbS4_)
        /*0308*/ 	.word	0x00000000


	//----- nvinfo : EIATTR_MIN_STACK_SIZE
	.align		4
.L_129:
        /*030c*/ 	.byte	0x04, 0x12
        /*030e*/ 	.short	(.L_131 - .L_130)
	.align		4
.L_130:
        /*0310*/ 	.word	index@(_Z11kernel_gridILj3ELj4EEvPKfS1_PKiPfjjjbS4_)
        /*0314*/ 	.word	0x00000000


	//----- nvinfo : EIATTR_MIN_STACK_SIZE
	.align		4
.L_131:
        /*0318*/ 	.byte	0x04, 0x12
        /*031a*/ 	.short	(.L_133 - .L_132)
	.align		4
.L_132:
        /*031c*/ 	.word	index@(_Z11kernel_gridILj3ELj2EEvPKfS1_PKiPfjjjbS4_)
        /*0320*/ 	.word	0x00000000


	//----- nvinfo : EIATTR_MIN_STACK_SIZE
	.align		4
.L_133:
        /*0324*/ 	.byte	0x04, 0x12
        /*0326*/ 	.short	(.L_135 - .L_134)
	.align		4
.L_134:
        /*0328*/ 	.word	index@(_Z11kernel_gridILj3ELj1EEvPKfS1_PKiPfjjjbS4_)
        /*032c*/ 	.word	0x00000000


	//----- nvinfo : EIATTR_MIN_STACK_SIZE
	.align		4
.L_135:
        /*0330*/ 	.byte	0x04, 0x12
        /*0332*/ 	.short	(.L_137 - .L_136)
	.align		4
.L_136:
        /*0334*/ 	.word	index@(_Z11kernel_gridILj2ELj8EEvPKfS1_PKiPfjjjbS4_)
        /*0338*/ 	.word	0x00000000


	//----- nvinfo : EIATTR_MIN_STACK_SIZE
	.align		4
.L_137:
        /*033c*/ 	.byte	0x04, 0x12
        /*033e*/ 	.short	(.L_139 - .L_138)
	.align		4
.L_138:
        /*0340*/ 	.word	index@(_Z11kernel_gridILj2ELj4EEvPKfS1_PKiPfjjjbS4_)
        /*0344*/ 	.word	0x00000000


	//----- nvinfo : EIATTR_MIN_STACK_SIZE
	.align		4
.L_139:
        /*0348*/ 	.byte	0x04, 0x12
        /*034a*/ 	.short	(.L_141 - .L_140)
	.align		4
.L_140:
        /*034c*/ 	.word	index@(_Z11kernel_gridILj2ELj2EEvPKfS1_PKiPfjjjbS4_)
        /*0350*/ 	.word	0x00000000


	//----- nvinfo : EIATTR_MIN_STACK_SIZE
	.align		4
.L_141:
        /*0354*/ 	.byte	0x04, 0x12
        /*0356*/ 	.short	(.L_143 - .L_142)
	.align		4
.L_142:
        /*0358*/ 	.word	index@(_Z11kernel_gridILj2ELj1EEvPKfS1_PKiPfjjjbS4_)
        /*035c*/ 	.word	0x00000000
.L_143:


//--------------------- .nv.compat                --------------------------
	.section	.nv.compat,"",@"SHT_CUDA_COMPAT_INFO"
	.align	4
        /*0000*/ 	.byte	0x02, 0x09, 0x00, 0x00, 0x02, 0x02, 0x01, 0x00, 0x02, 0x05, 0x05, 0x00, 0x03, 0x07, 0x01, 0x01
        /*0010*/ 	.byte	0x02, 0x03, 0x00, 0x00, 0x02, 0x06, 0x01, 0x00, 0x04, 0x0b, 0x08, 0x00, 0x01, 0x00, 0x00, 0x00
        /*0020*/ 	.byte	0x00, 0x00, 0x00, 0x00


//--------------------- .nv.info._Z21kernel_input_backwardILj3ELj8EEvPKfS1_Pfjj --------------------------
	.section	.nv.info._Z21kernel_input_backwardILj3ELj8EEvPKfS1_Pfjj,"",@"SHT_CUDA_INFO"
	.sectionflags	@""
	.align	4


	//----- nvinfo : EIATTR_CUDA_API_VERSION
	.align		4
        /*0000*/ 	.byte	0x04, 0x37
        /*0002*/ 	.short	(.L_145 - .L_144)
.L_144:
        /*0004*/ 	.word	0x00000082


	//----- nvinfo : EIATTR_KPARAM_INFO
	.align		4
.L_145:
        /*0008*/ 	.byte	0x04, 0x17
        /*000a*/ 	.short	(.L_147 - .L_146)
.L_146:
        /*000c*/ 	.word	0x00000000
        /*0010*/ 	.short	0x0004
        /*0012*/ 	.short	0x001c
        /*0014*/ 	.byte	0x00, 0xf0, 0x11, 0x00


	//----- nvinfo : EIATTR_KPARAM_INFO
	.align		4
.L_147:
        /*0018*/ 	.byte	0x04, 0x17
        /*001a*/ 	.short	(.L_149 - .L_148)
.L_148:
        /*001c*/ 	.word	0x00000000
        /*0020*/ 	.short	0x0003
        /*0022*/ 	.short	0x0018
        /*0024*/ 	.byte	0x00, 0xf0, 0x11, 0x00


	//----- nvinfo : EIATTR_KPARAM_INFO
	.align		4
.L_149:
        /*0028*/ 	.byte	0x04, 0x17
        /*002a*/ 	.short	(.L_151 - .L_150)
.L_150:
        /*002c*/ 	.word	0x00000000
        /*0030*/ 	.short	0x0002
        /*0032*/ 	.short	0x0010
        /*0034*/ 	.byte	0x00, 0xf5, 0x21, 0x00


	//----- nvinfo : EIATTR_KPARAM_INFO
	.align		4
.L_151:
        /*0038*/ 	.byte	0x04, 0x17
        /*003a*/ 	.short	(.L_153 - .L_152)
.L_152:
        /*003c*/ 	.word	0x00000000
        /*0040*/ 	.short	0x0001
        /*0042*/ 	.short	0x0008
        /*0044*/ 	.byte	0x00, 0xf5, 0x21, 0x00


	//----- nvinfo : EIATTR_KPARAM_INFO
	.align		4
.L_153:
        /*0048*/ 	.byte	0x04, 0x17
        /*004a*/ 	.short	(.L_155 - .L_154)
.L_154:
        /*004c*/ 	.word	0x00000000
        /*0050*/ 	.short	0x0000
        /*0052*/ 	.short	0x0000
        /*0054*/ 	.byte	0x00, 0xf5, 0x21, 0x00


	//----- nvinfo : EIATTR_SPARSE_MMA_MASK
	.align		4
.L_155:
        /*0058*/ 	.byte	0x03, 0x50
        /*005a*/ 	.short	0x0000


	//----- nvinfo : EIATTR_MAXREG_COUNT
	.align		4
        /*005c*/ 	.byte	0x03, 0x1b
        /*005e*/ 	.short	0x00ff


	//----- nvinfo : EIATTR_MERCURY_ISA_VERSION
	.align		4
        /*0060*/ 	.byte	0x03, 0x5f
        /*0062*/ 	.short	0x0101


	//----- nvinfo : EIATTR_VRC_CTA_INIT_COUNT
	.align		4
        /*0064*/ 	.byte	0x02, 0x4a
	.zero		1
	.zero		1


	//----- nvinfo : EIATTR_EXIT_INSTR_OFFSETS
	.align		4
        /*0068*/ 	.byte	0x04, 0x1c
        /*006a*/ 	.short	(.L_157 - .L_156)


	//   ....[0]....
.L_156:
        /*006c*/ 	.word	0x00000080


	//   ....[1]....
        /*0070*/ 	.word	0x000000b0


	//   ....[2]....
        /*0074*/ 	.word	0x000003f0


	//----- nvinfo : EIATTR_CBANK_PARAM_SIZE
	.align		4
.L_157:
        /*0078*/ 	.byte	0x03, 0x19
        /*007a*/ 	.short	0x0020


	//----- nvinfo : EIATTR_PARAM_CBANK
	.align		4
        /*007c*/ 	.byte	0x04, 0x0a
        /*007e*/ 	.short	(.L_159 - .L_158)
	.align		4
.L_158:
        /*0080*/ 	.word	index@(.nv.constant0._Z21kernel_input_backwardILj3ELj8EEvPKfS1_Pfjj)
        /*0084*/ 	.short	0x0380
        /*0086*/ 	.short	0x0020


	//----- nvinfo : EIATTR_SW_WAR
	.align		4
.L_159:
        /*0088*/ 	.byte	0x04, 0x36
        /*008a*/ 	.short	(.L_161 - .L_160)
.L_160:
        /*008c*/ 	.word	0x00000008
.L_161:


//--------------------- .nv.info._Z20kernel_grid_backwardILj3ELj8ELj2EEvPKfS1_S1_PKiPfjjj --------------------------
	.section	.nv.info._Z20kernel_grid_backwardILj3ELj8ELj2EEvPKfS1_S1_PKiPfjjj,"",@"SHT_CUDA_INFO"
	.sectionflags	@""
	.align	4


	//----- nvinfo : EIATTR_CUDA_API_VERSION
	.align		4
        /*0000*/ 	.byte	0x04, 0x37
        /*0002*/ 	.short	(.L_163 - .L_162)
.L_162:
        /*0004*/ 	.word	0x00000082


	//----- nvinfo : EIATTR_KPARAM_INFO
	.align		4
.L_163:
        /*0008*/ 	.byte	0x04, 0x17
        /*000a*/ 	.short	(.L_165 - .L_164)
.L_164:
        /*000c*/ 	.word	0x00000000
        /*0010*/ 	.short	0x0007
        /*0012*/ 	.short	0x0030
        /*0014*/ 	.byte	0x00, 0xf0, 0x11, 0x00


	//----- nvinfo : EIATTR_KPARAM_INFO
	.align		4
.L_165:
        /*0018*/ 	.byte	0x04, 0x17
        /*001a*/ 	.short	(.L_167 - .L_166)
.L_166:
        /*001c*/ 	.word	0x00000000
        /*0020*/ 	.short	0x0006
        /*0022*/ 	.short	0x002c
        /*0024*/ 	.byte	0x00, 0xf0, 0x11, 0x00


	//----- nvinfo : EIATTR_KPARAM_INFO
	.align		4
.L_167:
        /*0028*/ 	.byte	0x04, 0x17
        /*002a*/ 	.short	(.L_169 - .L_168)
.L_168:
        /*002c*/ 	.word	0x00000000
        /*0030*/ 	.short	0x0005
        /*0032*/ 	.short	0x0028
        /*0034*/ 	.byte	0x00, 0xf0, 0x11, 0x00


	//----- nvinfo : EIATTR_KPARAM_INFO
	.align		4
.L_169:
        /*0038*/ 	.byte	0x04, 0x17
        /*003a*/ 	.short	(.L_171 - .L_170)
.L_170:
        /*003c*/ 	.word	0x00000000
        /*0040*/ 	.short	0x0004
        /*0042*/ 	.short	0x0020
        /*0044*/ 	.byte	0x00, 0xf5, 0x21, 0x00


	//----- nvinfo : EIATTR_KPARAM_INFO
	.align		4
.L_171:
        /*0048*/ 	.byte	0x04, 0x17
        /*004a*/ 	.short	(.L_173 - .L_172)
.L_172:
        /*004c*/ 	.word	0x00000000
        /*0050*/ 	.short	0x0003
        /*0052*/ 	.short	0x0018
        /*0054*/ 	.byte	0x00, 0xf5, 0x21, 0x00


	//----- nvinfo : EIATTR_KPARAM_INFO
	.align		4
.L_173:
        /*0058*/ 	.byte	0x04, 0x17
        /*005a*/ 	.short	(.L_175 - .L_174)
.L_174:
        /*005c*/ 	.word	0x00000000
        /*0060*/ 	.short	0x0002
        /*0062*/ 	.short	0x0010
        /*0064*/ 	.byte	0x00, 0xf5, 0x21, 0x00


	//----- nvinfo : EIATTR_KPARAM_INFO
	.align		4
.L_175:
        /*0068*/ 	.byte	0x04, 0x17
        /*006a*/ 	.short	(.L_177 - .L_176)
.L_176:
        /*006c*/ 	.word	0x00000000
        /*0070*/ 	.short	0x0001
        /*0072*/ 	.short	0x0008
        /*0074*/ 	.byte	0x00, 0xf5, 0x21, 0x00


	//----- nvinfo : EIATTR_KPARAM_INFO
	.align		4
.L_177:
        /*0078*/ 	.byte	0x04, 0x17
        /*007a*/ 	.short	(.L_179 - .L_178)
.L_178:
        /*007c*/ 	.word	0x00000000
        /*0080*/ 	.short	0x0000
        /*0082*/ 	.short	0x0000
        /*0084*/ 	.byte	0x00, 0xf5, 0x21, 0x00


	//----- nvinfo : EIATTR_SPARSE_MMA_MASK
	.align		4
.L_179:
        /*0088*/ 	.byte	0x03, 0x50
        /*008a*/ 	.short	0x0000


	//----- nvinfo : EIATTR_MAXREG_COUNT
	.align		4
        /*008c*/ 	.byte	0x03, 0x1b
        /*008e*/ 	.short	0x00ff


	//----- nvinfo : EIATTR_MERCURY_ISA_VERSION
	.align		4
        /*0090*/ 	.byte	0x03, 0x5f
        /*0092*/ 	.short	0x0101


	//----- nvinfo : EIATTR_VRC_CTA_INIT_COUNT
	.align		4
        /*0094*/ 	.byte	0x02, 0x4a
	.zero		1
	.zero		1


	//----- nvinfo : EIATTR_EXIT_INSTR_OFFSETS
	.align		4
        /*0098*/ 	.byte	0x04, 0x1c
        /*009a*/ 	.short	(.L_181 - .L_180)


	//   ....[0]....
.L_180:
        /*009c*/ 	.word	0x00000090


	//   ....[1]....
        /*00a0*/ 	.word	0x000015a0


	//----- nvinfo : EIATTR_CBANK_PARAM_SIZE
	.align		4
.L_181:
        /*00a4*/ 	.byte	0x03, 0x19
        /*00a6*/ 	.short	0x0034


	//----- nvinfo : EIATTR_PARAM_CBANK
	.align		4
        /*00a8*/ 	.byte	0x04, 0x0a
        /*00aa*/ 	.short	(.L_183 - .L_182)
	.align		4
.L_182:
        /*00ac*/ 	.word	index@(.nv.constant0._Z20kernel_grid_backwardILj3ELj8ELj2EEvPKfS1_S1_PKiPfjjj)
        /*00b0*/ 	.short	0x0380
        /*00b2*/ 	.short	0x0034


	//----- nvinfo : EIATTR_SW_WAR
	.align		4
.L_183:
        /*00b4*/ 	.byte	0x04, 0x36
        /*00b6*/ 	.short	(.L_185 - .L_184)
.L_184:
        /*00b8*/ 	.word	0x00000008
.L_185:


//--------------------- .nv.info._Z21kernel_input_backwardILj3ELj4EEvPKfS1_Pfjj --------------------------
	.section	.nv.info._Z21kernel_input_backwardILj3ELj4EEvPKfS1_Pfjj,"",@"SHT_CUDA_INFO"
	.sectionflags	@""
	.align	4


	//----- nvinfo : EIATTR_CUDA_API_VERSION
	.align		4
        /*0000*/ 	.byte	0x04, 0x37
        /*0002*/ 	.short	(.L_187 - .L_186)
.L_186:
        /*0004*/ 	.word	0x00000082


	//----- nvinfo : EIATTR_KPARAM_INFO
	.align		4
.L_187:
        /*0008*/ 	.byte	0x04, 0x17
        /*000a*/ 	.short	(.L_189 - .L_188)
.L_188:
        /*000c*/ 	.word	0x00000000
        /*0010*/ 	.short	0x0004
        /*0012*/ 	.short	0x001c
        /*0014*/ 	.byte	0x00, 0xf0, 0x11, 0x00


	//----- nvinfo : EIATTR_KPARAM_INFO
	.align		4
.L_189:
        /*0018*/ 	.byte	0x04, 0x17
        /*001a*/ 	.short	(.L_191 - .L_190)
.L_190:
        /*001c*/ 	.word	0x00000000
        /*0020*/ 	.short	0x0003
        /*0022*/ 	.short	0x0018
        /*0024*/ 	.byte	0x00, 0xf0, 0x11, 0x00


	//----- nvinfo : EIATTR_KPARAM_INFO
	.align		4
.L_191:
        /*0028*/ 	.byte	0x04, 0x17
        /*002a*/ 	.short	(.L_193 - .L_192)
.L_192:
        /*002c*/ 	.word	0x00000000
        /*0030*/ 	.short	0x0002
        /*0032*/ 	.short	0x0010
        /*0034*/ 	.byte	0x00, 0xf5, 0x21, 0x00


	//----- nvinfo : EIATTR_KPARAM_INFO
	.align		4
.L_193:
        /*0038*/ 	.byte	0x04, 0x17
        /*003a*/ 	.short	(.L_195 - .L_194)
.L_194:
        /*003c*/ 	.word	0x00000000
        /*0040*/ 	.short	0x0001
        /*0042*/ 	.short	0x0008
        /*0044*/ 	.byte	0x00, 0xf5, 0x21, 0x00


	//----- nvinfo : EIATTR_KPARAM_INFO
	.align		4
.L_195:
        /*0048*/ 	.byte	0x04, 0x17
        /*004a*/ 	.short	(.L_197 - .L_196)
.L_196:
        /*004c*/ 	.word	0x00000000
        /*0050*/ 	.short	0x0000
        /*0052*/ 	.short	0x0000
        /*0054*/ 	.byte	0x00, 0xf5, 0x21, 0x00


	//----- nvinfo : EIATTR_SPARSE_MMA_MASK
	.align		4
.L_197:
        /*0058*/ 	.byte	0x03, 0x50
        /*005a*/ 	.short	0x0000


	//----- nvinfo : EIATTR_MAXREG_COUNT
	.align		4
        /*005c*/ 	.byte	0x03, 0x1b
        /*005e*/ 	.short	0x00ff


	//----- nvinfo : EIATTR_MERCURY_ISA_VERSION
	.align		4
        /*0060*/ 	.byte	0x03, 0x5f
        /*0062*/ 	.short	0x0101


	//----- nvinfo : EIATTR_VRC_CTA_INIT_COUNT
	.align		4
        /*0064*/ 	.byte	0x02, 0x4a
	.zero		1
	.zero		1


	//----- nvinfo : EIATTR_EXIT_INSTR_OFFSETS
	.align		4
        /*0068*/ 	.byte	0x04, 0x1c
        /*006a*/ 	.short	(.L_199 - .L_198)


	//   ....[0]....
.L_198:
        /*006c*/ 	.word	0x00000080


	//   ....[1]....
        /*0070*/ 	.word	0x000000b0


	//   ....[2]....
        /*0074*/ 	.word	0x00000640


	//----- nvinfo : EIATTR_CBANK_PARAM_SIZE
	.align		4
.L_199:
        /*0078*/ 	.byte	0x03, 0x19
        /*007a*/ 	.short	0x0020


	//----- nvinfo : EIATTR_PARAM_CBANK
	.align		4
        /*007c*/ 	.byte	0x04, 0x0a
        /*007e*/ 	.short	(.L_201 - .L_200)
	.align		4
.L_200:
        /*0080*/ 	.word	index@(.nv.constant0._Z21kernel_input_backwardILj3ELj4EEvPKfS1_Pfjj)
        /*0084*/ 	.short	0x0380
        /*0086*/ 	.short	0x0020


	//----- nvinfo : EIATTR_SW_WAR
	.align		4
.L_201:
        /*0088*/ 	.byte	0x04, 0x36
        /*008a*/ 	.short	(.L_203 - .L_202)
.L_202:
        /*008c*/ 	.word	0x00000008
.L_203:


//--------------------- .nv.info._Z20kernel_grid_backwardILj3ELj4ELj2EEvPKfS1_S1_PKiPfjjj --------------------------
	.section	.nv.info._Z20kernel_grid_backwardILj3ELj4ELj2EEvPKfS1_S1_PKiPfjjj,"",@"SHT_CUDA_INFO"
	.sectionflags	@""
	.align	4


	//----- nvinfo : EIATTR_CUDA_API_VERSION
	.align		4
        /*0000*/ 	.byte	0x04, 0x37
        /*0002*/ 	.short	(.L_205 - .L_204)
.L_204:
        /*0004*/ 	.word	0x00000082


	//----- nvinfo : EIATTR_KPARAM_INFO
	.align		4
.L_205:
        /*0008*/ 	.byte	0x04, 0x17
        /*000a*/ 	.short	(.L_207 - .L_206)
.L_206:
        /*000c*/ 	.word	0x00000000
        /*0010*/ 	.short	0x0007
        /*0012*/ 	.short	0x0030
        /*0014*/ 	.byte	0x00, 0xf0, 0x11, 0x00


	//----- nvinfo : EIATTR_KPARAM_INFO
	.align		4
.L_207:
        /*0018*/ 	.byte	0x04, 0x17
        /*001a*/ 	.short	(.L_209 - .L_208)
.L_208:
        /*001c*/ 	.word	0x00000000
        /*0020*/ 	.short	0x0006
        /*0022*/ 	.short	0x002c
        /*0024*/ 	.byte	0x00, 0xf0, 0x11, 0x00


	//----- nvinfo : EIATTR_KPARAM_INFO
	.align		4
.L_209:
        /*0028*/ 	.byte	0x04, 0x17
        /*002a*/ 	.short	(.L_211 - .L_210)
.L_210:
        /*002c*/ 	.word	0x00000000
        /*0030*/ 	.short	0x0005
        /*0032*/ 	.short	0x0028
        /*0034*/ 	.byte	0x00, 0xf0, 0x11, 0x00


	//----- nvinfo : EIATTR_KPARAM_INFO
	.align		4
.L_211:
        /*0038*/ 	.byte	0x04, 0x17
        /*003a*/ 	.short	(.L_213 - .L_212)
.L_212:
        /*003c*/ 	.word	0x00000000
        /*0040*/ 	.short	0x0004
        /*0042*/ 	.short	0x0020
        /*0044*/ 	.byte	0x00, 0xf5, 0x21, 0x00


	//----- nvinfo : EIATTR_KPARAM_INFO
	.align		4
.L_213:
        /*0048*/ 	.byte	0x04, 0x17
        /*004a*/ 	.short	(.L_215 - .L_214)
.L_214:
        /*004c*/ 	.word	0x00000000
        /*0050*/ 	.short	0x0003
        /*0052*/ 	.short	0x0018
        /*0054*/ 	.byte	0x00, 0xf5, 0x21, 0x00


	//----- nvinfo : EIATTR_KPARAM_INFO
	.align		4
.L_215:
        /*0058*/ 	.byte	0x04, 0x17
        /*005a*/ 	.short	(.L_217 - .L_216)
.L_216:
        /*005c*/ 	.word	0x00000000
        /*0060*/ 	.short	0x0002
        /*0062*/ 	.short	0x0010
        /*0064*/ 	.byte	0x00, 0xf5, 0x21, 0x00


	//----- nvinfo : EIATTR_KPARAM_INFO
	.align		4
.L_217:
        /*0068*/ 	.byte	0x04, 0x17
        /*006a*/ 	.short	(.L_219 - .L_218)
.L_218:
        /*006c*/ 	.word	0x00000000
        /*0070*/ 	.short	0x0001
        /*0072*/ 	.short	0x0008
        /*0074*/ 	.byte	0x00, 0xf5, 0x21, 0x00


	//----- nvinfo : EIATTR_KPARAM_INFO
	.align		4
.L_219:
        /*0078*/ 	.byte	0x04, 0x17
        /*007a*/ 	.short	(.L_221 - .L_220)
.L_220:
        /*007c*/ 	.word	0x00000000
        /*0080*/ 	.short	0x0000
        /*0082*/ 	.short	0x0000
        /*0084*/ 	.byte	0x00, 0xf5, 0x21, 0x00


	//----- nvinfo : EIATTR_SPARSE_MMA_MASK
	.align		4
.L_221:
        /*0088*/ 	.byte	0x03, 0x50
        /*008a*/ 	.short	0x0000


	//----- nvinfo : EIATTR_MAXREG_COUNT
	.align		4
        /*008c*/ 	.byte	0x03, 0x1b
        /*008e*/ 	.short	0x00ff


	//----- nvinfo : EIATTR_MERCURY_ISA_VERSION
	.align		4
        /*0090*/ 	.byte	0x03, 0x5f
        /*0092*/ 	.short	0x0101


	//----- nvinfo : EIATTR_VRC_CTA_INIT_COUNT
	.align		4
        /*0094*/ 	.byte	0x02, 0x4a
	.zero		1
	.zero		1


	//----- nvinfo : EIATTR_EXIT_INSTR_OFFSETS
	.align		4
        /*0098*/ 	.byte	0x04, 0x1c
        /*009a*/ 	.short	(.L_223 - .L_222)


	//   ....[0]....
.L_222:
        /*009c*/ 	.word	0x00000090


	//   ....[1]....
        /*00a0*/ 	.word	0x000015a0


	//----- nvinfo : EIATTR_CBANK_PARAM_SIZE
	.align		4
.L_223:
        /*00a4*/ 	.byte	0x03, 0x19
        /*00a6*/ 	.short	0x0034


	//----- nvinfo : EIATTR_PARAM_CBANK
	.align		4
        /*00a8*/ 	.byte	0x04, 0x0a
        /*00aa*/ 	.short	(.L_225 - .L_224)
	.align		4
.L_224:
        /*00ac*/ 	.word	index@(.nv.constant0._Z20kernel_grid_backwardILj3ELj4ELj2EEvPKfS1_S1_PKiPfjjj)
        /*00b0*/ 	.short	0x0380
        /*00b2*/ 	.short	0x0034


	//----- nvinfo : EIATTR_SW_WAR
	.align		4
.L_225:
        /*00b4*/ 	.byte	0x04, 0x36
        /*00b6*/ 	.short	(.L_227 - .L_226)
.L_226:
        /*00b8*/ 	.word	0x00000008
.L_227:


//--------------------- .nv.info._Z21kernel_input_backwardILj3ELj2EEvPKfS1_Pfjj --------------------------
	.section	.nv.info._Z21kernel_input_backwardILj3ELj2EEvPKfS1_Pfjj,"",@"SHT_CUDA_INFO"
	.sectionflags	@""
	.align	4


	//----- nvinfo : EIATTR_CUDA_API_VERSION
	.align		4
        /*0000*/ 	.byte	0x04, 0x37
        /*0002*/ 	.short	(.L_229 - .L_228)
.L_228:
        /*0004*/ 	.word	0x00000082


	//----- nvinfo : EIATTR_KPARAM_INFO
	.align		4
.L_229:
        /*0008*/ 	.byte	0x04, 0x17
        /*000a*/ 	.short	(.L_231 - .L_230)
.L_230:
        /*000c*/ 	.word	0x00000000
        /*0010*/ 	.short	0x0004
        /*0012*/ 	.short	0x001c
        /*0014*/ 	.byte	0x00, 0xf0, 0x11, 0x00


	//----- nvinfo : EIATTR_KPARAM_INFO
	.align		4
.L_231:
        /*0018*/ 	.byte	0x04, 0x17
        /*001a*/ 	.short	(.L_233 - .L_232)
.L_232:
        /*001c*/ 	.word	0x00000000
        /*0020*/ 	.short	0x0003
        /*0022*/ 	.short	0x0018
        /*0024*/ 	.byte	0x00, 0xf0, 0x11, 0x00


	//----- nvinfo : EIATTR_KPARAM_INFO
	.align		4
.L_233:
        /*0028*/ 	.byte	0x04, 0x17
        /*002a*/ 	.short	(.L_235 - .L_234)
.L_234:
        /*002c*/ 	.word	0x00000000
        /*0030*/ 	.short	0x0002
        /*0032*/ 	.short	0x0010
        /*0034*/ 	.byte	0x00, 0xf5, 0x21, 0x00


	//----- nvinfo : EIATTR_KPARAM_INFO
	.align		4
.L_235:
        /*0038*/ 	.byte	0x04, 0x17
        /*003a*/ 	.short	(.L_237 - .L_236)
.L_236:
        /*003c*/ 	.word	0x00000000
        /*0040*/ 	.short	0x0001
        /*0042*/ 	.short	0x0008
        /*0044*/ 	.byte	0x00, 0xf5, 0x21, 0x00


	//----- nvinfo : EIATTR_KPARAM_INFO
	.align		4
.L_237:
        /*0048*/ 	.byte	0x04, 0x17
        /*004a*/ 	.short	(.L_239 - .L_238)
.L_238:
        /*004c*/ 	.word	0x00000000
        /*0050*/ 	.short	0x0000
        /*0052*/ 	.short	0x0000
        /*0054*/ 	.byte	0x00, 0xf5, 0x21, 0x00


	//----- nvinfo : EIATTR_SPARSE_MMA_MASK
	.align		4
.L_239:
        /*0058*/ 	.byte	0x03, 0x50
        /*005a*/ 	.short	0x0000


	//----- nvinfo : EIATTR_MAXREG_COUNT
	.align		4
        /*005c*/ 	.byte	0x03, 0x1b
        /*005e*/ 	.short	0x00ff


	//----- nvinfo : EIATTR_MERCURY_ISA_VERSION
	.align		4
        /*0060*/ 	.byte	0x03, 0x5f
        /*0062*/ 	.short	0x0101


	//----- nvinfo : EIATTR_VRC_CTA_INIT_COUNT
	.align		4
        /*0064*/ 	.byte	0x02, 0x4a
	.zero		1
	.zero		1


	//----- nvinfo : EIATTR_EXIT_INSTR_OFFSETS
	.align		4
        /*0068*/ 	.byte	0x04, 0x1c
        /*006a*/ 	.short	(.L_241 - .L_240)


	//   ....[0]....
.L_240:
        /*006c*/ 	.word	0x00000080


	//   ....[1]....
        /*0070*/ 	.word	0x000000b0


	//   ....[2]....
        /*0074*/ 	.word	0x000008c0


	//----- nvinfo : EIATTR_CBANK_PARAM_SIZE
	.align		4
.L_241:
        /*0078*/ 	.byte	0x03, 0x19
        /*007a*/ 	.short	0x0020


	//----- nvinfo : EIATTR_PARAM_CBANK
	.align		4
        /*007c*/ 	.byte	0x04, 0x0a
        /*007e*/ 	.short	(.L_243 - .L_242)
	.align		4
.L_242:
        /*0080*/ 	.word	index@(.nv.constant0._Z21kernel_input_backwardILj3ELj2EEvPKfS1_Pfjj)
        /*0084*/ 	.short	0x0380
        /*0086*/ 	.short	0x0020


	//----- nvinfo : EIATTR_SW_WAR
	.align		4
.L_243:
        /*0088*/ 	.byte	0x04, 0x36
        /*008a*/ 	.short	(.L_245 - .L_244)
.L_244:
        /*008c*/ 	.word	0x00000008
.L_245:


//--------------------- .nv.info._Z20kernel_grid_backwardILj3ELj2ELj2EEvPKfS1_S1_PKiPfjjj --------------------------
	.section	.nv.info._Z20kernel_grid_backwardILj3ELj2ELj2EEvPKfS1_S1_PKiPfjjj,"",@"SHT_CUDA_INFO"
	.sectionflags	@""
	.align	4


	//----- nvinfo : EIATTR_CUDA_API_VERSION
	.align		4
        /*0000*/ 	.byte	0x04, 0x37
        /*0002*/ 	.short	(.L_247 - .L_246)
.L_246:
        /*0004*/ 	.word	0x00000082


	//----- nvinfo : EIATTR_KPARAM_INFO
	.align		4
.L_247:
        /*0008*/ 	.byte	0x04, 0x17
        /*000a*/ 	.short	(.L_249 - .L_248)
.L_248:
        /*000c*/ 	.word	0x00000000
        /*0010*/ 	.short	0x0007
        /*0012*/ 	.short	0x0030
        /*0014*/ 	.byte	0x00, 0xf0, 0x11, 0x00


	//----- nvinfo : EIATTR_KPARAM_INFO
	.align		4
.L_249:
        /*0018*/ 	.byte	0x04, 0x17
        /*001a*/ 	.short	(.L_251 - .L_250)
.L_250:
        /*001c*/ 	.word	0x00000000
        /*0020*/ 	.short	0x0006
        /*0022*/ 	.short	0x002c
        /*0024*/ 	.byte	0x00, 0xf0, 0x11, 0x00


	//----- nvinfo : EIATTR_KPARAM_INFO
	.align		4
.L_251:
        /*0028*/ 	.byte	0x04, 0x17
        /*002a*/ 	.short	(.L_253 - .L_252)
.L_252:
        /*002c*/ 	.word	0x00000000
        /*0030*/ 	.short	0x0005
        /*0032*/ 	.short	0x0028
        /*0034*/ 	.byte	0x00, 0xf0, 0x11, 0x00


	//----- nvinfo : EIATTR_KPARAM_INFO
	.align		4
.L_253:
        /*0038*/ 	.byte	0x04, 0x17
        /*003a*/ 	.short	(.L_255 - .L_254)
.L_254:
        /*003c*/ 	.word	0x00000000
        /*0040*/ 	.short	0x0004
        /*0042*/ 	.short	0x0020
        /*0044*/ 	.byte	0x00, 0xf5, 0x21, 0x00


	//----- nvinfo : EIATTR_KPARAM_INFO
	.align		4
.L_255:
        /*0048*/ 	.byte	0x04, 0x17
        /*004a*/ 	.short	(.L_257 - .L_256)
.L_256:
        /*004c*/ 	.word	0x00000000
        /*0050*/ 	.short	0x0003
        /*0052*/ 	.short	0x0018
        /*0054*/ 	.byte	0x00, 0xf5, 0x21, 0x00


	//----- nvinfo : EIATTR_KPARAM_INFO
	.align		4
.L_257:
        /*0058*/ 	.byte	0x04, 0x17
        /*005a*/ 	.short	(.L_259 - .L_258)
.L_258:
        /*005c*/ 	.word	0x00000000
        /*0060*/ 	.short	0x0002
        /*0062*/ 	.short	0x0010
        /*0064*/ 	.byte	0x00, 0xf5, 0x21, 0x00


	//----- nvinfo : EIATTR_KPARAM_INFO
	.align		4
.L_259:
        /*0068*/ 	.byte	0x04, 0x17
        /*006a*/ 	.short	(.L_261 - .L_260)
.L_260:
        /*006c*/ 	.word	0x00000000
        /*0070*/ 	.short	0x0001
        /*0072*/ 	.short	0x0008
        /*0074*/ 	.byte	0x00, 0xf5, 0x21, 0x00


	//----- nvinfo : EIATTR_KPARAM_INFO
	.align		4
.L_261:
        /*0078*/ 	.byte	0x04, 0x17
        /*007a*/ 	.short	(.L_263 - .L_262)
.L_262:
        /*007c*/ 	.word	0x00000000
        /*0080*/ 	.short	0x0000
        /*0082*/ 	.short	0x0000
        /*0084*/ 	.byte	0x00, 0xf5, 0x21, 0x00


	//----- nvinfo : EIATTR_SPARSE_MMA_MASK
	.align		4
.L_263:
        /*0088*/ 	.byte	0x03, 0x50
        /*008a*/ 	.short	0x0000


	//----- nvinfo : EIATTR_MAXREG_COUNT
	.align		4
        /*008c*/ 	.byte	0x03, 0x1b
        /*008e*/ 	.short	0x00ff


	//----- nvinfo : EIATTR_MERCURY_ISA_VERSION
	.align		4
        /*0090*/ 	.byte	0x03, 0x5f
        /*0092*/ 	.short	0x0101


	//----- nvinfo : EIATTR_VRC_CTA_INIT_COUNT
	.align		4
        /*0094*/ 	.byte	0x02, 0x4a
	.zero		1
	.zero		1


	//----- nvinfo : EIATTR_EXIT_INSTR_OFFSETS
	.align		4
        /*0098*/ 	.byte	0x04, 0x1c
        /*009a*/ 	.short	(.L_265 - .L_264)


	//   ....[0]....
.L_264:
        /*009c*/ 	.word	0x00000080


	//   ....[1]....
        /*00a0*/ 	.word	0x000014e0


	//----- nvinfo : EIATTR_CBANK_PARAM_SIZE
	.align		4
.L_265:
        /*00a4*/ 	.byte	0x03, 0x19
        /*00a6*/ 	.short	0x0034


	//----- nvinfo : EIATTR_PARAM_CBANK
	.align		4
        /*00a8*/ 	.byte	0x04, 0x0a
        /*00aa*/ 	.short	(.L_267 - .L_266)
	.align		4
.L_266:
        /*00ac*/ 	.word	index@(.nv.constant0._Z20kernel_grid_backwardILj3ELj2ELj2EEvPKfS1_S1_PKiPfjjj)
        /*00b0*/ 	.short	0x0380
        /*00b2*/ 	.short	0x0034


	//----- nvinfo : EIATTR_SW_WAR
	.align		4
.L_267:
        /*00b4*/ 	.byte	0x04, 0x36
        /*00b6*/ 	.short	(.L_269 - .L_268)
.L_268:
        /*00b8*/ 	.word	0x00000008
.L_269:


//--------------------- .nv.info._Z21kernel_input_backwardILj3ELj1EEvPKfS1_Pfjj --------------------------
	.section	.nv.info._Z21kernel_input_backwardILj3ELj1EEvPKfS1_Pfjj,"",@"SHT_CUDA_INFO"
	.sectionflags	@""
	.align	4


	//----- nvinfo : EIATTR_CUDA_API_VERSION
	.align		4
        /*0000*/ 	.byte	0x04, 0x37
        /*0002*/ 	.short	(.L_271 - .L_270)
.L_270:
        /*0004*/ 	.word	0x00000082


	//----- nvinfo : EIATTR_KPARAM_INFO
	.align		4
.L_271:
        /*0008*/ 	.byte	0x04, 0x17
        /*000a*/ 	.short	(.L_273 - .L_272)
.L_272:
        /*000c*/ 	.word	0x00000000
        /*0010*/ 	.short	0x0004
        /*0012*/ 	.short	0x001c
        /*0014*/ 	.byte	0x00, 0xf0, 0x11, 0x00


	//----- nvinfo : EIATTR_KPARAM_INFO
	.align		4
.L_273:
        /*0018*/ 	.byte	0x04, 0x17
        /*001a*/ 	.short	(.L_275 - .L_274)
.L_274:
        /*001c*/ 	.word	0x00000000
        /*0020*/ 	.short	0x0003
        /*0022*/ 	.short	0x0018
        /*0024*/ 	.byte	0x00, 0xf0, 0x11, 0x00


	//----- nvinfo : EIATTR_KPARAM_INFO
	.align		4
.L_275:
        /*0028*/ 	.byte	0x04, 0x17
        /*002a*/ 	.short	(.L_277 - .L_276)
.L_276:
        /*002c*/ 	.word	0x00000000
        /*0030*/ 	.short	0x0002
        /*0032*/ 	.short	0x0010
        /*0034*/ 	.byte	0x00, 0xf5, 0x21, 0x00


	//----- nvinfo : EIATTR_KPARAM_INFO
	.align		4
.L_277:
        /*0038*/ 	.byte	0x04, 0x17
        /*003a*/ 	.short	(.L_279 - .L_278)
.L_278:
        /*003c*/ 	.word	0x00000000
        /*0040*/ 	.short	0x0001
        /*0042*/ 	.short	0x0008
        /*0044*/ 	.byte	0x00, 0xf5, 0x21, 0x00


	//----- nvinfo : EIATTR_KPARAM_INFO
	.align		4
.L_279:
        /*0048*/ 	.byte	0x04, 0x17
        /*004a*/ 	.short	(.L_281 - .L_280)
.L_280:
        /*004c*/ 	.word	0x00000000
        /*0050*/ 	.short	0x0000
        /*0052*/ 	.short	0x0000
        /*0054*/ 	.byte	0x00, 0xf5, 0x21, 0x00


	//----- nvinfo : EIATTR_SPARSE_MMA_MASK
	.align		4
.L_281:
        /*0058*/ 	.byte	0x03, 0x50
        /*005a*/ 	.short	0x0000


	//----- nvinfo : EIATTR_MAXREG_COUNT
	.align		4
        /*005c*/ 	.byte	0x03, 0x1b
        /*005e*/ 	.short	0x00ff


	//----- nvinfo : EIATTR_MERCURY_ISA_VERSION
	.align		4
        /*0060*/ 	.byte	0x03, 0x5f
        /*0062*/ 	.short	0x0101


	//----- nvinfo : EIATTR_VRC_CTA_INIT_COUNT
	.align		4
        /*0064*/ 	.byte	0x02, 0x4a
	.zero		1
	.zero		1


	//----- nvinfo : EIATTR_EXIT_INSTR_OFFSETS
	.align		4
        /*0068*/ 	.byte	0x04, 0x1c
        /*006a*/ 	.short	(.L_283 - .L_282)


	//   ....[0]....
.L_282:
        /*006c*/ 	.word	0x00000080


	//   ....[1]....
        /*0070*/ 	.word	0x000000b0


	//   ....[2]....
        /*0074*/ 	.word	0x00000bc0


	//----- nvinfo : EIATTR_CBANK_PARAM_SIZE
	.align		4
.L_283:
        /*0078*/ 	.byte	0x03, 0x19
        /*007a*/ 	.short	0x0020


	//----- nvinfo : EIATTR_PARAM_CBANK
	.align		4
        /*007c*/ 	.byte	0x04, 0x0a
        /*007e*/ 	.short	(.L_285 - .L_284)
	.align		4
.L_284:
        /*0080*/ 	.word	index@(.nv.constant0._Z21kernel_input_backwardILj3ELj1EEvPKfS1_Pfjj)
        /*0084*/ 	.short	0x0380
        /*0086*/ 	.short	0x0020


	//----- nvinfo : EIATTR_SW_WAR
	.align		4
.L_285:
        /*0088*/ 	.byte	0x04, 0x36
        /*008a*/ 	.short	(.L_287 - .L_286)
.L_286:
        /*008c*/ 	.word	0x00000008
.L_287:


//--------------------- .nv.info._Z20kernel_grid_backwardILj3ELj1ELj1EEvPKfS1_S1_PKiPfjjj --------------------------
	.section	.nv.info._Z20kernel_grid_backwardILj3ELj1ELj1EEvPKfS1_S1_PKiPfjjj,"",@"SHT_CUDA_INFO"
	.sectionflags	@""
	.align	4


	//----- nvinfo : EIATTR_CUDA_API_VERSION
	.align		4
        /*0000*/ 	.byte	0x04, 0x37
        /*0002*/ 	.short	(.L_289 - .L_288)
.L_288:
        /*0004*/ 	.word	0x00000082


	//----- nvinfo : EIATTR_KPARAM_INFO
	.align		4
.L_289:
        /*0008*/ 	.byte	0x04, 0x17
        /*000a*/ 	.short	(.L_291 - .L_290)
.L_290:
        /*000c*/ 	.word	0x00000000
        /*0010*/ 	.short	0x0007
        /*0012*/ 	.short	0x0030
        /*0014*/ 	.byte	0x00, 0xf0, 0x11, 0x00


	//----- nvinfo : EIATTR_KPARAM_INFO
	.align		4
.L_291:
        /*0018*/ 	.byte	0x04, 0x17
        /*001a*/ 	.short	(.L_293 - .L_292)
.L_292:
        /*001c*/ 	.word	0x00000000
        /*0020*/ 	.short	0x0006
        /*0022*/ 	.short	0x002c
        /*0024*/ 	.byte	0x00, 0xf0, 0x11, 0x00


	//----- nvinfo : EIATTR_KPARAM_INFO
	.align		4
.L_293:
        /*0028*/ 	.byte	0x04, 0x17
        /*002a*/ 	.short	(.L_295 - .L_294)
.L_294:
        /*002c*/ 	.word	0x00000000
        /*0030*/ 	.short	0x0005
        /*0032*/ 	.short	0x0028
        /*0034*/ 	.byte	0x00, 0xf0, 0x11, 0x00


	//----- nvinfo : EIATTR_KPARAM_INFO
	.align		4
.L_295:
        /*0038*/ 	.byte	0x04, 0x17
        /*003a*/ 	.short	(.L_297 - .L_296)
.L_296:
        /*003c*/ 	.word	0x00000000
        /*0040*/ 	.short	0x0004
        /*0042*/ 	.short	0x0020
        /*0044*/ 	.byte	0x00, 0xf5, 0x21, 0x00


	//----- nvinfo : EIATTR_KPARAM_INFO
	.align		4
.L_297:
        /*0048*/ 	.byte	0x04, 0x17
        /*004a*/ 	.short	(.L_299 - .L_298)
.L_298:
        /*004c*/ 	.word	0x00000000
        /*0050*/ 	.short	0x0003
        /*0052*/ 	.short	0x0018
        /*0054*/ 	.byte	0x00, 0xf5, 0x21, 0x00


	//----- nvinfo : EIATTR_KPARAM_INFO
	.align		4
.L_299:
        /*0058*/ 	.byte	0x04, 0x17
        /*005a*/ 	.short	(.L_301 - .L_300)
.L_300:
        /*005c*/ 	.word	0x00000000
        /*0060*/ 	.short	0x0002
        /*0062*/ 	.short	0x0010
        /*0064*/ 	.byte	0x00, 0xf5, 0x21, 0x00


	//----- nvinfo : EIATTR_KPARAM_INFO
	.align		4
.L_301:
        /*0068*/ 	.byte	0x04, 0x17
        /*006a*/ 	.short	(.L_303 - .L_302)
.L_302:
        /*006c*/ 	.word	0x00000000
        /*0070*/ 	.short	0x0001
        /*0072*/ 	.short	0x0008
        /*0074*/ 	.byte	0x00, 0xf5, 0x21, 0x00


	//----- nvinfo : EIATTR_KPARAM_INFO
	.align		4
.L_303:
        /*0078*/ 	.byte	0x04, 0x17
        /*007a*/ 	.short	(.L_305 - .L_304)
.L_304:
        /*007c*/ 	.word	0x00000000
        /*0080*/ 	.short	0x0000
        /*0082*/ 	.short	0x0000
        /*0084*/ 	.byte	0x00, 0xf5, 0x21, 0x00


	//----- nvinfo : EIATTR_SPARSE_MMA_MASK
	.align		4
.L_305:
        /*0088*/ 	.byte	0x03, 0x50
        /*008a*/ 	.short	0x0000


	//----- nvinfo : EIATTR_MAXREG_COUNT
	.align		4
        /*008c*/ 	.byte	0x03, 0x1b
        /*008e*/ 	.short	0x00ff


	//----- nvinfo : EIATTR_MERCURY_ISA_VERSION
	.align		4
        /*0090*/ 	.byte	0x03, 0x5f
        /*0092*/ 	.short	0x0101


	//----- nvinfo : EIATTR_VRC_CTA_INIT_COUNT
	.align		4
        /*0094*/ 	.byte	0x02, 0x4a
	.zero		1
	.zero		1


	//----- nvinfo : EIATTR_EXIT_INSTR_OFFSETS
	.align		4
        /*0098*/ 	.byte	0x04, 0x1c
        /*009a*/ 	.short	(.L_307 - .L_306)


	//   ....[0]....
.L_306:
        /*009c*/ 	.word	0x00000070


	//   ....[1]....
        /*00a0*/ 	.word	0x00001370


	//----- nvinfo : EIATTR_CBANK_PARAM_SIZE
	.align		4
.L_307:
        /*00a4*/ 	.byte	0x03, 0x19
        /*00a6*/ 	.short	0x0034


	//----- nvinfo : EIATTR_PARAM_CBANK
	.align		4
        /*00a8*/ 	.byte	0x04, 0x0a
        /*00aa*/ 	.short	(.L_309 - .L_308)
	.align		4
.L_308:
        /*00ac*/ 	.word	index@(.nv.constant0._Z20kernel_grid_backwardILj3ELj1ELj1EEvPKfS1_S1_PKiPfjjj)
        /*00b0*/ 	.short	0x0380
        /*00b2*/ 	.short	0x0034


	//----- nvinfo : EIATTR_SW_WAR
	.align		4
.L_309:
        /*00b4*/ 	.byte	0x04, 0x36
        /*00b6*/ 	.short	(.L_311 - .L_310)
.L_310:
        /*00b8*/ 	.word	0x00000008
.L_311:


//--------------------- .nv.info._Z21kernel_input_backwardILj2ELj8EEvPKfS1_Pfjj --------------------------
	.section	.nv.info._Z21kernel_input_backwardILj2ELj8EEvPKfS1_Pfjj,"",@"SHT_CUDA_INFO"
	.sectionflags	@""
	.align	4


	//----- nvinfo : EIATTR_CUDA_API_VERSION
	.align		4
        /*0000*/ 	.byte	0x04, 0x37
        /*0002*/ 	.short	(.L_313 - .L_312)
.L_312:
        /*0004*/ 	.word	0x00000082


	//----- nvinfo : EIATTR_KPARAM_INFO
	.align		4
.L_313:
        /*0008*/ 	.byte	0x04, 0x17
        /*000a*/ 	.short	(.L_315 - .L_314)
.L_314:
        /*000c*/ 	.word	0x00000000
        /*0010*/ 	.short	0x0004
        /*0012*/ 	.short	0x001c
        /*0014*/ 	.byte	0x00, 0xf0, 0x11, 0x00


	//----- nvinfo : EIATTR_KPARAM_INFO
	.align		4
.L_315:
        /*0018*/ 	.byte	0x04, 0x17
        /*001a*/ 	.short	(.L_317 - .L_316)
.L_316:
        /*001c*/ 	.word	0x00000000
        /*0020*/ 	.short	0x0003
        /*0022*/ 	.short	0x0018
        /*0024*/ 	.byte	0x00, 0xf0, 0x11, 0x00


	//----- nvinfo : EIATTR_KPARAM_INFO
	.align		4
.L_317:
        /*0028*/ 	.byte	0x04, 0x17
        /*002a*/ 	.short	(.L_319 - .L_318)
.L_318:
        /*002c*/ 	.word	0x00000000
        /*0030*/ 	.short	0x0002
        /*0032*/ 	.short	0x0010
        /*0034*/ 	.byte	0x00, 0xf5, 0x21, 0x00


	//----- nvinfo : EIATTR_KPARAM_INFO
	.align		4
.L_319:
        /*0038*/ 	.byte	0x04, 0x17
        /*003a*/ 	.short	(.L_321 - .L_320)
.L_320:
        /*003c*/ 	.word	0x00000000
        /*0040*/ 	.short	0x0001
        /*0042*/ 	.short	0x0008
        /*0044*/ 	.byte	0x00, 0xf5, 0x21, 0x00


	//----- nvinfo : EIATTR_KPARAM_INFO
	.align		4
.L_321:
        /*0048*/ 	.byte	0x04, 0x17
        /*004a*/ 	.short	(.L_323 - .L_322)
.L_322:
        /*004c*/ 	.word	0x00000000
        /*0050*/ 	.short	0x0000
        /*0052*/ 	.short	0x0000
        /*0054*/ 	.byte	0x00, 0xf5, 0x21, 0x00


	//----- nvinfo : EIATTR_SPARSE_MMA_MASK
	.align		4
.L_323:
        /*0058*/ 	.byte	0x03, 0x50
        /*005a*/ 	.short	0x0000


	//----- nvinfo : EIATTR_MAXREG_COUNT
	.align		4
        /*005c*/ 	.byte	0x03, 0x1b
        /*005e*/ 	.short	0x00ff


	//----- nvinfo : EIATTR_MERCURY_ISA_VERSION
	.align		4
        /*0060*/ 	.byte	0x03, 0x5f
        /*0062*/ 	.short	0x0101


	//----- nvinfo : EIATTR_VRC_CTA_INIT_COUNT
	.align		4
        /*0064*/ 	.byte	0x02, 0x4a
	.zero		1
	.zero		1


	//----- nvinfo : EIATTR_EXIT_INSTR_OFFSETS
	.align		4
        /*0068*/ 	.byte	0x04, 0x1c
        /*006a*/ 	.short	(.L_325 - .L_324)


	//   ....[0]....
.L_324:
        /*006c*/ 	.word	0x00000080


	//   ....[1]....
        /*0070*/ 	.word	0x000000b0


	//   ....[2]....
        /*0074*/ 	.word	0x000003d0


	//----- nvinfo : EIATTR_CBANK_PARAM_SIZE
	.align		4
.L_325:
        /*0078*/ 	.byte	0x03, 0x19
        /*007a*/ 	.short	0x0020


	//----- nvinfo : EIATTR_PARAM_CBANK
	.align		4
        /*007c*/ 	.byte	0x04, 0x0a
        /*007e*/ 	.short	(.L_327 - .L_326)
	.align		4
.L_326:
        /*0080*/ 	.word	index@(.nv.constant0._Z21kernel_input_backwardILj2ELj8EEvPKfS1_Pfjj)
        /*0084*/ 	.short	0x0380
        /*0086*/ 	.short	0x0020


	//----- nvinfo : EIATTR_SW_WAR
	.align		4
.L_327:
        /*0088*/ 	.byte	0x04, 0x36
        /*008a*/ 	.short	(.L_329 - .L_328)
.L_328:
        /*008c*/ 	.word	0x00000008
.L_329:


//--------------------- .nv.info._Z20kernel_grid_backwardILj2ELj8ELj2EEvPKfS1_S1_PKiPfjjj --------------------------
	.section	.nv.info._Z20kernel_grid_backwardILj2ELj8ELj2EEvPKfS1_S1_PKiPfjjj,"",@"SHT_CUDA_INFO"
	.sectionflags	@""
	.align	4


	//----- nvinfo : EIATTR_CUDA_API_VERSION
	.align		4
        /*0000*/ 	.byte	0x04, 0x37
        /*0002*/ 	.short	(.L_331 - .L_330)
.L_330:
        /*0004*/ 	.word	0x00000082


	//----- nvinfo : EIATTR_KPARAM_INFO
	.align		4
.L_331:
        /*0008*/ 	.byte	0x04, 0x17
        /*000a*/ 	.short	(.L_333 - .L_332)
.L_332:
        /*000c*/ 	.word	0x00000000
        /*0010*/ 	.short	0x0007
        /*0012*/ 	.short	0x0030
        /*0014*/ 	.byte	0x00, 0xf0, 0x11, 0x00


	//----- nvinfo : EIATTR_KPARAM_INFO
	.align		4
.L_333:
        /*0018*/ 	.byte	0x04, 0x17
        /*001a*/ 	.short	(.L_335 - .L_334)
.L_334:
        /*001c*/ 	.word	0x00000000
        /*0020*/ 	.short	0x0006
        /*0022*/ 	.short	0x002c
        /*0024*/ 	.byte	0x00, 0xf0, 0x11, 0x00


	//----- nvinfo : EIATTR_KPARAM_INFO
	.align		4
.L_335:
        /*0028*/ 	.byte	0x04, 0x17
        /*002a*/ 	.short	(.L_337 - .L_336)
.L_336:
        /*002c*/ 	.word	0x00000000
        /*0030*/ 	.short	0x0005
        /*0032*/ 	.short	0x0028
        /*0034*/ 	.byte	0x00, 0xf0, 0x11, 0x00


	//----- nvinfo : EIATTR_KPARAM_INFO
	.align		4
.L_337:
        /*0038*/ 	.byte	0x04, 0x17
        /*003a*/ 	.short	(.L_339 - .L_338)
.L_338:
        /*003c*/ 	.word	0x00000000
        /*0040*/ 	.short	0x0004
        /*0042*/ 	.short	0x0020
        /*0044*/ 	.byte	0x00, 0xf5, 0x21, 0x00


	//----- nvinfo : EIATTR_KPARAM_INFO
	.align		4
.L_339:
        /*0048*/ 	.byte	0x04, 0x17
        /*004a*/ 	.short	(.L_341 - .L_340)
.L_340:
        /*004c*/ 	.word	0x00000000
        /*0050*/ 	.short	0x0003
        /*0052*/ 	.short	0x0018
        /*0054*/ 	.byte	0x00, 0xf5, 0x21, 0x00


	//----- nvinfo : EIATTR_KPARAM_INFO
	.align		4
.L_341:
        /*0058*/ 	.byte	0x04, 0x17
        /*005a*/ 	.short	(.L_343 - .L_342)
.L_342:
        /*005c*/ 	.word	0x00000000
        /*0060*/ 	.short	0x0002
        /*0062*/ 	.short	0x0010
        /*0064*/ 	.byte	0x00, 0xf5, 0x21, 0x00


	//----- nvinfo : EIATTR_KPARAM_INFO
	.align		4
.L_343:
        /*0068*/ 	.byte	0x04, 0x17
        /*006a*/ 	.short	(.L_345 - .L_344)
.L_344:
        /*006c*/ 	.word	0x00000000
        /*0070*/ 	.short	0x0001
        /*0072*/ 	.short	0x0008
        /*0074*/ 	.byte	0x00, 0xf5, 0x21, 0x00


	//----- nvinfo : EIATTR_KPARAM_INFO
	.align		4
.L_345:
        /*0078*/ 	.byte	0x04, 0x17
        /*007a*/ 	.short	(.L_347 - .L_346)
.L_346:
        /*007c*/ 	.word	0x00000000
        /*0080*/ 	.short	0x0000
        /*0082*/ 	.short	0x0000
        /*0084*/ 	.byte	0x00, 0xf5, 0x21, 0x00


	//----- nvinfo : EIATTR_SPARSE_MMA_MASK
	.align		4
.L_347:
        /*0088*/ 	.byte	0x03, 0x50
        /*008a*/ 	.short	0x0000


	//----- nvinfo : EIATTR_MAXREG_COUNT
	.align		4
        /*008c*/ 	.byte	0x03, 0x1b
        /*008e*/ 	.short	0x00ff


	//----- nvinfo : EIATTR_MERCURY_ISA_VERSION
	.align		4
        /*0090*/ 	.byte	0x03, 0x5f
        /*0092*/ 	.short	0x0101


	//----- nvinfo : EIATTR_VRC_CTA_INIT_COUNT
	.align		4
        /*0094*/ 	.byte	0x02, 0x4a
	.zero		1
	.zero		1


	//----- nvinfo : EIATTR_EXIT_INSTR_OFFSETS
	.align		4
        /*0098*/ 	.byte	0x04, 0x1c
        /*009a*/ 	.short	(.L_349 - .L_348)


	//   ....[0]....
.L_348:
        /*009c*/ 	.word	0x00000090


	//   ....[1]....
        /*00a0*/ 	.word	0x00000b00


	//----- nvinfo : EIATTR_CBANK_PARAM_SIZE
	.align		4
.L_349:
        /*00a4*/ 	.byte	0x03, 0x19
        /*00a6*/ 	.short	0x0034


	//----- nvinfo : EIATTR_PARAM_CBANK
	.align		4
        /*00a8*/ 	.byte	0x04, 0x0a
        /*00aa*/ 	.short	(.L_351 - .L_350)
	.align		4
.L_350:
        /*00ac*/ 	.word	index@(.nv.constant0._Z20kernel_grid_backwardILj2ELj8ELj2EEvPKfS1_S1_PKiPfjjj)
        /*00b0*/ 	.short	0x0380
        /*00b2*/ 	.short	0x0034


	//----- nvinfo : EIATTR_SW_WAR
	.align		4
.L_351:
        /*00b4*/ 	.byte	0x04, 0x36
        /*00b6*/ 	.short	(.L_353 - .L_352)
.L_352:
        /*00b8*/ 	.word	0x00000008
.L_353:


//--------------------- .nv.info._Z21kernel_input_backwardILj2ELj4EEvPKfS1_Pfjj --------------------------
	.section	.nv.info._Z21kernel_input_backwardILj2ELj4EEvPKfS1_Pfjj,"",@"SHT_CUDA_INFO"
	.sectionflags	@""
	.align	4


	//----- nvinfo : EIATTR_CUDA_API_VERSION
	.align		4
        /*0000*/ 	.byte	0x04, 0x37
        /*0002*/ 	.short	(.L_355 - .L_354)
.L_354:
        /*0004*/ 	.word	0x00000082


	//----- nvinfo : EIATTR_KPARAM_INFO
	.align		4
.L_355:
        /*0008*/ 	.byte	0x04, 0x17
        /*000a*/ 	.short	(.L_357 - .L_356)
.L_356:
        /*000c*/ 	.word	0x00000000
        /*0010*/ 	.short	0x0004
        /*0012*/ 	.short	0x001c
        /*0014*/ 	.byte	0x00, 0xf0, 0x11, 0x00


	//----- nvinfo : EIATTR_KPARAM_INFO
	.align		4
.L_357:
        /*0018*/ 	.byte	0x04, 0x17
        /*001a*/ 	.short	(.L_359 - .L_358)
.L_358:
        /*001c*/ 	.word	0x00000000
        /*0020*/ 	.short	0x0003
        /*0022*/ 	.short	0x0018
        /*0024*/ 	.byte	0x00, 0xf0, 0x11, 0x00


	//----- nvinfo : EIATTR_KPARAM_INFO
	.align		4
.L_359:
        /*0028*/ 	.byte	0x04, 0x17
        /*002a*/ 	.short	(.L_361 - .L_360)
.L_360:
        /*002c*/ 	.word	0x00000000
        /*0030*/ 	.short	0x0002
        /*0032*/ 	.short	0x0010
        /*0034*/ 	.byte	0x00, 0xf5, 0x21, 0x00


	//----- nvinfo : EIATTR_KPARAM_INFO
	.align		4
.L_361:
        /*0038*/ 	.byte	0x04, 0x17
        /*003a*/ 	.short	(.L_363 - .L_362)
.L_362:
        /*003c*/ 	.word	0x00000000
        /*0040*/ 	.short	0x0001
        /*0042*/ 	.short	0x0008
        /*0044*/ 	.byte	0x00, 0xf5, 0x21, 0x00


	//----- nvinfo : EIATTR_KPARAM_INFO
	.align		4
.L_363:
        /*0048*/ 	.byte	0x04, 0x17
        /*004a*/ 	.short	(.L_365 - .L_364)
.L_364:
        /*004c*/ 	.word	0x00000000
        /*0050*/ 	.short	0x0000
        /*0052*/ 	.short	0x0000
        /*0054*/ 	.byte	0x00, 0xf5, 0x21, 0x00


	//----- nvinfo : EIATTR_SPARSE_MMA_MASK
	.align		4
.L_365:
        /*0058*/ 	.byte	0x03, 0x50
        /*005a*/ 	.short	0x0000


	//----- nvinfo : EIATTR_MAXREG_COUNT
	.align		4
        /*005c*/ 	.byte	0x03, 0x1b
        /*005e*/ 	.short	0x00ff


	//----- nvinfo : EIATTR_MERCURY_ISA_VERSION
	.align		4
        /*0060*/ 	.byte	0x03, 0x5f
        /*0062*/ 	.short	0x0101


	//----- nvinfo : EIATTR_VRC_CTA_INIT_COUNT
	.align		4
        /*0064*/ 	.byte	0x02, 0x4a
	.zero		1
	.zero		1


	//----- nvinfo : EIATTR_EXIT_INSTR_OFFSETS
	.align		4
        /*0068*/ 	.byte	0x04, 0x1c
        /*006a*/ 	.short	(.L_367 - .L_366)


	//   ....[0]....
.L_366:
        /*006c*/ 	.word	0x00000080


	//   ....[1]....
        /*0070*/ 	.word	0x000000b0


	//   ....[2]....
        /*0074*/ 	.word	0x00000630


	//----- nvinfo : EIATTR_CBANK_PARAM_SIZE
	.align		4
.L_367:
        /*0078*/ 	.byte	0x03, 0x19
        /*007a*/ 	.short	0x0020


	//----- nvinfo : EIATTR_PARAM_CBANK
	.align		4
        /*007c*/ 	.byte	0x04, 0x0a
        /*007e*/ 	.short	(.L_369 - .L_368)
	.align		4
.L_368:
        /*0080*/ 	.word	index@(.nv.constant0._Z21kernel_input_backwardILj2ELj4EEvPKfS1_Pfjj)
        /*0084*/ 	.short	0x0380
        /*0086*/ 	.short	0x0020


	//----- nvinfo : EIATTR_SW_WAR
	.align		4
.L_369:
        /*0088*/ 	.byte	0x04, 0x36
        /*008a*/ 	.short	(.L_371 - .L_370)
.L_370:
        /*008c*/ 	.word	0x00000008
.L_371:


//--------------------- .nv.info._Z20kernel_grid_backwardILj2ELj4ELj2EEvPKfS1_S1_PKiPfjjj --------------------------
	.section	.nv.info._Z20kernel_grid_backwardILj2ELj4ELj2EEvPKfS1_S1_PKiPfjjj,"",@"SHT_CUDA_INFO"
	.sectionflags	@""
	.align	4


	//----- nvinfo : EIATTR_CUDA_API_VERSION
	.align		4
        /*0000*/ 	.byte	0x04, 0x37
        /*0002*/ 	.short	(.L_373 - .L_372)
.L_372:
        /*0004*/ 	.word	0x00000082


	//----- nvinfo : EIATTR_KPARAM_INFO
	.align		4
.L_373:
        /*0008*/ 	.byte	0x04, 0x17
        /*000a*/ 	.short	(.L_375 - .L_374)
.L_374:
        /*000c*/ 	.word	0x00000000
        /*0010*/ 	.short	0x0007
        /*0012*/ 	.short	0x0030
        /*0014*/ 	.byte	0x00, 0xf0, 0x11, 0x00


	//----- nvinfo : EIATTR_KPARAM_INFO
	.align		4
.L_375:
        /*0018*/ 	.byte	0x04, 0x17
        /*001a*/ 	.short	(.L_377 - .L_376)
.L_376:
        /*001c*/ 	.word	0x00000000
        /*0020*/ 	.short	0x0006
        /*0022*/ 	.short	0x002c
        /*0024*/ 	.byte	0x00, 0xf0, 0x11, 0x00


	//----- nvinfo : EIATTR_KPARAM_INFO
	.align		4
.L_377:
        /*0028*/ 	.byte	0x04, 0x17
        /*002a*/ 	.short	(.L_379 - .L_378)
.L_378:
        /*002c*/ 	.word	0x00000000
        /*0030*/ 	.short	0x0005
        /*0032*/ 	.short	0x0028
        /*0034*/ 	.byte	0x00, 0xf0, 0x11, 0x00


	//----- nvinfo : EIATTR_KPARAM_INFO
	.align		4
.L_379:
        /*0038*/ 	.byte	0x04, 0x17
        /*003a*/ 	.short	(.L_381 - .L_380)
.L_380:
        /*003c*/ 	.word	0x00000000
        /*0040*/ 	.short	0x0004
        /*0042*/ 	.short	0x0020
        /*0044*/ 	.byte	0x00, 0xf5, 0x21, 0x00


	//----- nvinfo : EIATTR_KPARAM_INFO
	.align		4
.L_381:
        /*0048*/ 	.byte	0x04, 0x17
        /*004a*/ 	.short	(.L_383 - .L_382)
.L_382:
        /*004c*/ 	.word	0x00000000
        /*0050*/ 	.short	0x0003
        /*0052*/ 	.short	0x0018
        /*0054*/ 	.byte	0x00, 0xf5, 0x21, 0x00


	//----- nvinfo : EIATTR_KPARAM_INFO
	.align		4
.L_383:
        /*0058*/ 	.byte	0x04, 0x17
        /*005a*/ 	.short	(.L_385 - .L_384)
.L_384:
        /*005c*/ 	.word	0x00000000
        /*0060*/ 	.short	0x0002
        /*0062*/ 	.short	0x0010
        /*0064*/ 	.byte	0x00, 0xf5, 0x21, 0x00


	//----- nvinfo : EIATTR_KPARAM_INFO
	.align		4
.L_385:
        /*0068*/ 	.byte	0x04, 0x17
        /*006a*/ 	.short	(.L_387 - .L_386)
.L_386:
        /*006c*/ 	.word	0x00000000
        /*0070*/ 	.short	0x0001
        /*0072*/ 	.short	0x0008
        /*0074*/ 	.byte	0x00, 0xf5, 0x21, 0x00


	//----- nvinfo : EIATTR_KPARAM_INFO
	.align		4
.L_387:
        /*0078*/ 	.byte	0x04, 0x17
        /*007a*/ 	.short	(.L_389 - .L_388)
.L_388:
        /*007c*/ 	.word	0x00000000
        /*0080*/ 	.short	0x0000
        /*0082*/ 	.short	0x0000
        /*0084*/ 	.byte	0x00, 0xf5, 0x21, 0x00


	//----- nvinfo : EIATTR_SPARSE_MMA_MASK
	.align		4
.L_389:
        /*0088*/ 	.byte	0x03, 0x50
        /*008a*/ 	.short	0x0000


	//----- nvinfo : EIATTR_MAXREG_COUNT
	.align		4
        /*008c*/ 	.byte	0x03, 0x1b
        /*008e*/ 	.short	0x00ff


	//----- nvinfo : EIATTR_MERCURY_ISA_VERSION
	.align		4
        /*0090*/ 	.byte	0x03, 0x5f
        /*0092*/ 	.short	0x0101


	//----- nvinfo : EIATTR_VRC_CTA_INIT_COUNT
	.align		4
        /*0094*/ 	.byte	0x02, 0x4a
	.zero		1
	.zero		1


	//----- nvinfo : EIATTR_EXIT_INSTR_OFFSETS
	.align		4
        /*0098*/ 	.byte	0x04, 0x1c
        /*009a*/ 	.short	(.L_391 - .L_390)


	//   ....[0]....
.L_390:
        /*009c*/ 	.word	0x00000090


	//   ....[1]....
        /*00a0*/ 	.word	0x00000b00


	//----- nvinfo : EIATTR_CBANK_PARAM_SIZE
	.align		4
.L_391:
        /*00a4*/ 	.byte	0x03, 0x19
        /*00a6*/ 	.short	0x0034


	//----- nvinfo : EIATTR_PARAM_CBANK
	.align		4
        /*00a8*/ 	.byte	0x04, 0x0a
        /*00aa*/ 	.short	(.L_393 - .L_392)
	.align		4
.L_392:
        /*00ac*/ 	.word	index@(.nv.constant0._Z20kernel_grid_backwardILj2ELj4ELj2EEvPKfS1_S1_PKiPfjjj)
        /*00b0*/ 	.short	0x0380
        /*00b2*/ 	.short	0x0034


	//----- nvinfo : EIATTR_SW_WAR
	.align		4
.L_393:
        /*00b4*/ 	.byte	0x04, 0x36
        /*00b6*/ 	.short	(.L_395 - .L_394)
.L_394:
        /*00b8*/ 	.word	0x00000008
.L_395:


//--------------------- .nv.info._Z21kernel_input_backwardILj2ELj2EEvPKfS1_Pfjj --------------------------
	.section	.nv.info._Z21kernel_input_backwardILj2ELj2EEvPKfS1_Pfjj,"",@"SHT_CUDA_INFO"
	.sectionflags	@""
	.align	4


	//----- nvinfo : EIATTR_CUDA_API_VERSION
	.align		4
        /*0000*/ 	.byte	0x04, 0x37
        /*0002*/ 	.short	(.L_397 - .L_396)
.L_396:
        /*0004*/ 	.word	0x00000082


	//----- nvinfo : EIATTR_KPARAM_INFO
	.align		4
.L_397:
        /*0008*/ 	.byte	0x04, 0x17
        /*000a*/ 	.short	(.L_399 - .L_398)
.L_398:
        /*000c*/ 	.word	0x00000000
        /*0010*/ 	.short	0x0004
        /*0012*/ 	.short	0x001c
        /*0014*/ 	.byte	0x00, 0xf0, 0x11, 0x00


	//----- nvinfo : EIATTR_KPARAM_INFO
	.align		4
.L_399:
        /*0018*/ 	.byte	0x04, 0x17
        /*001a*/ 	.short	(.L_401 - .L_400)
.L_400:
        /*001c*/ 	.word	0x00000000
        /*0020*/ 	.short	0x0003
        /*0022*/ 	.short	0x0018
        /*0024*/ 	.byte	0x00, 0xf0, 0x11, 0x00


	//----- nvinfo : EIATTR_KPARAM_INFO
	.align		4
.L_401:
        /*0028*/ 	.byte	0x04, 0x17
        /*002a*/ 	.short	(.L_403 - .L_402)
.L_402:
        /*002c*/ 	.word	0x00000000
        /*0030*/ 	.short	0x0002
        /*0032*/ 	.short	0x0010
        /*0034*/ 	.byte	0x00, 0xf5, 0x21, 0x00


	//----- nvinfo : EIATTR_KPARAM_INFO
	.align		4
.L_403:
        /*0038*/ 	.byte	0x04, 0x17
        /*003a*/ 	.short	(.L_405 - .L_404)
.L_404:
        /*003c*/ 	.word	0x00000000
        /*0040*/ 	.short	0x0001
        /*0042*/ 	.short	0x0008
        /*0044*/ 	.byte	0x00, 0xf5, 0x21, 0x00


	//----- nvinfo : EIATTR_KPARAM_INFO
	.align		4
.L_405:
        /*0048*/ 	.byte	0x04, 0x17
        /*004a*/ 	.short	(.L_407 - .L_406)
.L_406:
        /*004c*/ 	.word	0x00000000
        /*0050*/ 	.short	0x0000
        /*0052*/ 	.short	0x0000
        /*0054*/ 	.byte	0x00, 0xf5, 0x21, 0x00


	//----- nvinfo : EIATTR_SPARSE_MMA_MASK
	.align		4
.L_407:
        /*0058*/ 	.byte	0x03, 0x50
        /*005a*/ 	.short	0x0000


	//----- nvinfo : EIATTR_MAXREG_COUNT
	.align		4
        /*005c*/ 	.byte	0x03, 0x1b
        /*005e*/ 	.short	0x00ff


	//----- nvinfo : EIATTR_MERCURY_ISA_VERSION
	.align		4
        /*0060*/ 	.byte	0x03, 0x5f
        /*0062*/ 	.short	0x0101


	//----- nvinfo : EIATTR_VRC_CTA_INIT_COUNT
	.align		4
        /*0064*/ 	.byte	0x02, 0x4a
	.zero		1
	.zero		1


	//----- nvinfo : EIATTR_EXIT_INSTR_OFFSETS
	.align		4
        /*0068*/ 	.byte	0x04, 0x1c
        /*006a*/ 	.short	(.L_409 - .L_408)


	//   ....[0]....
.L_408:
        /*006c*/ 	.word	0x00000080


	//   ....[1]....
        /*0070*/ 	.word	0x000000b0


	//   ....[2]....
        /*0074*/ 	.word	0x000008b0


	//----- nvinfo : EIATTR_CBANK_PARAM_SIZE
	.align		4
.L_409:
        /*0078*/ 	.byte	0x03, 0x19
        /*007a*/ 	.short	0x0020


	//----- nvinfo : EIATTR_PARAM_CBANK
	.align		4
        /*007c*/ 	.byte	0x04, 0x0a
        /*007e*/ 	.short	(.L_411 - .L_410)
	.align		4
.L_410:
        /*0080*/ 	.word	index@(.nv.constant0._Z21kernel_input_backwardILj2ELj2EEvPKfS1_Pfjj)
        /*0084*/ 	.short	0x0380
        /*0086*/ 	.short	0x0020


	//----- nvinfo : EIATTR_SW_WAR
	.align		4
.L_411:
        /*0088*/ 	.byte	0x04, 0x36
        /*008a*/ 	.short	(.L_413 - .L_412)
.L_412:
        /*008c*/ 	.word	0x00000008
.L_413:


//--------------------- .nv.info._Z20kernel_grid_backwardILj2ELj2ELj2EEvPKfS1_S1_PKiPfjjj --------------------------
	.section	.nv.info._Z20kernel_grid_backwardILj2ELj2ELj2EEvPKfS1_S1_PKiPfjjj,"",@"SHT_CUDA_INFO"
	.sectionflags	@""
	.align	4


	//----- nvinfo : EIATTR_CUDA_API_VERSION
	.align		4
        /*0000*/ 	.byte	0x04, 0x37
        /*0002*/ 	.short	(.L_415 - .L_414)
.L_414:
        /*0004*/ 	.word	0x00000082


	//----- nvinfo : EIATTR_KPARAM_INFO
	.align		4
.L_415:
        /*0008*/ 	.byte	0x04, 0x17
        /*000a*/ 	.short	(.L_417 - .L_416)
.L_416:
        /*000c*/ 	.word	0x00000000
        /*0010*/ 	.short	0x0007
        /*0012*/ 	.short	0x0030
        /*0014*/ 	.byte	0x00, 0xf0, 0x11, 0x00


	//----- nvinfo : EIATTR_KPARAM_INFO
	.align		4
.L_417:
        /*0018*/ 	.byte	0x04, 0x17
        /*001a*/ 	.short	(.L_419 - .L_418)
.L_418:
        /*001c*/ 	.word	0x00000000
        /*0020*/ 	.short	0x0006
        /*0022*/ 	.short	0x002c
        /*0024*/ 	.byte	0x00, 0xf0, 0x11, 0x00


	//----- nvinfo : EIATTR_KPARAM_INFO
	.align		4
.L_419:
        /*0028*/ 	.byte	0x04, 0x17
        /*002a*/ 	.short	(.L_421 - .L_420)
.L_420:
        /*002c*/ 	.word	0x00000000
        /*0030*/ 	.short	0x0005
        /*0032*/ 	.short	0x0028
        /*0034*/ 	.byte	0x00, 0xf0, 0x11, 0x00


	//----- nvinfo : EIATTR_KPARAM_INFO
	.align		4
.L_421:
        /*0038*/ 	.byte	0x04, 0x17
        /*003a*/ 	.short	(.L_423 - .L_422)
.L_422:
        /*003c*/ 	.word	0x00000000
        /*0040*/ 	.short	0x0004
        /*0042*/ 	.short	0x0020
        /*0044*/ 	.byte	0x00, 0xf5, 0x21, 0x00


	//----- nvinfo : EIATTR_KPARAM_INFO
	.align		4
.L_423:
        /*0048*/ 	.byte	0x04, 0x17
        /*004a*/ 	.short	(.L_425 - .L_424)
.L_424:
        /*004c*/ 	.word	0x00000000
        /*0050*/ 	.short	0x0003
        /*0052*/ 	.short	0x0018
        /*0054*/ 	.byte	0x00, 0xf5, 0x21, 0x00


	//----- nvinfo : EIATTR_KPARAM_INFO
	.align		4
.L_425:
        /*0058*/ 	.byte	0x04, 0x17
        /*005a*/ 	.short	(.L_427 - .L_426)
.L_426:
        /*005c*/ 	.word	0x00000000
        /*0060*/ 	.short	0x0002
        /*0062*/ 	.short	0x0010
        /*0064*/ 	.byte	0x00, 0xf5, 0x21, 0x00


	//----- nvinfo : EIATTR_KPARAM_INFO
	.align		4
.L_427:
        /*0068*/ 	.byte	0x04, 0x17
        /*006a*/ 	.short	(.L_429 - .L_428)
.L_428:
        /*006c*/ 	.word	0x00000000
        /*0070*/ 	.short	0x0001
        /*0072*/ 	.short	0x0008
        /*0074*/ 	.byte	0x00, 0xf5, 0x21, 0x00


	//----- nvinfo : EIATTR_KPARAM_INFO
	.align		4
.L_429:
        /*0078*/ 	.byte	0x04, 0x17
        /*007a*/ 	.short	(.L_431 - .L_430)
.L_430:
        /*007c*/ 	.word	0x00000000
        /*0080*/ 	.short	0x0000
        /*0082*/ 	.short	0x0000
        /*0084*/ 	.byte	0x00, 0xf5, 0x21, 0x00


	//----- nvinfo : EIATTR_SPARSE_MMA_MASK
	.align		4
.L_431:
        /*0088*/ 	.byte	0x03, 0x50
        /*008a*/ 	.short	0x0000


	//----- nvinfo : EIATTR_MAXREG_COUNT
	.align		4
        /*008c*/ 	.byte	0x03, 0x1b
        /*008e*/ 	.short	0x00ff


	//----- nvinfo : EIATTR_MERCURY_ISA_VERSION
	.align		4
        /*0090*/ 	.byte	0x03, 0x5f
        /*0092*/ 	.short	0x0101


	//----- nvinfo : EIATTR_VRC_CTA_INIT_COUNT
	.align		4
        /*0094*/ 	.byte	0x02, 0x4a
	.zero		1
	.zero		1


	//----- nvinfo : EIATTR_EXIT_INSTR_OFFSETS
	.align		4
        /*0098*/ 	.byte	0x04, 0x1c
        /*009a*/ 	.short	(.L_433 - .L_432)


	//   ....[0]....
.L_432:
        /*009c*/ 	.word	0x00000080


	//   ....[1]....
        /*00a0*/ 	.word	0x00000a90


	//----- nvinfo : EIATTR_CBANK_PARAM_SIZE
	.align		4
.L_433:
        /*00a4*/ 	.byte	0x03, 0x19
        /*00a6*/ 	.short	0x0034


	//----- nvinfo : EIATTR_PARAM_CBANK
	.align		4
        /*00a8*/ 	.byte	0x04, 0x0a
        /*00aa*/ 	.short	(.L_435 - .L_434)
	.align		4
.L_434:
        /*00ac*/ 	.word	index@(.nv.constant0._Z20kernel_grid_backwardILj2ELj2ELj2EEvPKfS1_S1_PKiPfjjj)
        /*00b0*/ 	.short	0x0380
        /*00b2*/ 	.short	0x0034


	//----- nvinfo : EIATTR_SW_WAR
	.align		4
.L_435:
        /*00b4*/ 	.byte	0x04, 0x36
        /*00b6*/ 	.short	(.L_437 - .L_436)
.L_436:
        /*00b8*/ 	.word	0x00000008
.L_437:


//--------------------- .nv.info._Z21kernel_input_backwardILj2ELj1EEvPKfS1_Pfjj --------------------------
	.section	.nv.info._Z21kernel_input_backwardILj2ELj1EEvPKfS1_Pfjj,"",@"SHT_CUDA_INFO"
	.sectionflags	@""
	.align	4


	//----- nvinfo : EIATTR_CUDA_API_VERSION
	.align		4
        /*0000*/ 	.byte	0x04, 0x37
        /*0002*/ 	.short	(.L_439 - .L_438)
.L_438:
        /*0004*/ 	.word	0x00000082


	//----- nvinfo : EIATTR_KPARAM_INFO
	.align		4
.L_439:
        /*0008*/ 	.byte	0x04, 0x17
        /*000a*/ 	.short	(.L_441 - .L_440)
.L_440:
        /*000c*/ 	.word	0x00000000
        /*0010*/ 	.short	0x0004
        /*0012*/ 	.short	0x001c
        /*0014*/ 	.byte	0x00, 0xf0, 0x11, 0x00


	//----- nvinfo : EIATTR_KPARAM_INFO
	.align		4
.L_441:
        /*0018*/ 	.byte	0x04, 0x17
        /*001a*/ 	.short	(.L_443 - .L_442)
.L_442:
        /*001c*/ 	.word	0x00000000
        /*0020*/ 	.short	0x0003
        /*0022*/ 	.short	0x0018
        /*0024*/ 	.byte	0x00, 0xf0, 0x11, 0x00


	//----- nvinfo : EIATTR_KPARAM_INFO
	.align		4
.L_443:
        /*0028*/ 	.byte	0x04, 0x17
        /*002a*/ 	.short	(.L_445 - .L_444)
.L_444:
        /*002c*/ 	.word	0x00000000
        /*0030*/ 	.short	0x0002
        /*0032*/ 	.short	0x0010
        /*0034*/ 	.byte	0x00, 0xf5, 0x21, 0x00


	//----- nvinfo : EIATTR_KPARAM_INFO
	.align		4
.L_445:
        /*0038*/ 	.byte	0x04, 0x17
        /*003a*/ 	.short	(.L_447 - .L_446)
.L_446:
        /*003c*/ 	.word	0x00000000
        /*0040*/ 	.short	0x0001
        /*0042*/ 	.short	0x0008
        /*0044*/ 	.byte	0x00, 0xf5, 0x21, 0x00


	//----- nvinfo : EIATTR_KPARAM_INFO
	.align		4
.L_447:
        /*0048*/ 	.byte	0x04, 0x17
        /*004a*/ 	.short	(.L_449 - .L_448)
.L_448:
        /*004c*/ 	.word	0x00000000
        /*0050*/ 	.short	0x0000
        /*0052*/ 	.short	0x0000
        /*0054*/ 	.byte	0x00, 0xf5, 0x21, 0x00


	//----- nvinfo : EIATTR_SPARSE_MMA_MASK
	.align		4
.L_449:
        /*0058*/ 	.byte	0x03, 0x50
        /*005a*/ 	.short	0x0000


	//----- nvinfo : EIATTR_MAXREG_COUNT
	.align		4
        /*005c*/ 	.byte	0x03, 0x1b
        /*005e*/ 	.short	0x00ff


	//----- nvinfo : EIATTR_MERCURY_ISA_VERSION
	.align		4
        /*0060*/ 	.byte	0x03, 0x5f
        /*0062*/ 	.short	0x0101


	//----- nvinfo : EIATTR_VRC_CTA_INIT_COUNT
	.align		4
        /*0064*/ 	.byte	0x02, 0x4a
	.zero		1
	.zero		1


	//----- nvinfo : EIATTR_EXIT_INSTR_OFFSETS
	.align		4
        /*0068*/ 	.byte	0x04, 0x1c
        /*006a*/ 	.short	(.L_451 - .L_450)


	//   ....[0]....
.L_450:
        /*006c*/ 	.word	0x00000080


	//   ....[1]....
        /*0070*/ 	.word	0x000000b0


	//   ....[2]....
        /*0074*/ 	.word	0x00000b40


	//----- nvinfo : EIATTR_CBANK_PARAM_SIZE
	.align		4
.L_451:
        /*0078*/ 	.byte	0x03, 0x19
        /*007a*/ 	.short	0x0020


	//----- nvinfo : EIATTR_PARAM_CBANK
	.align		4
        /*007c*/ 	.byte	0x04, 0x0a
        /*007e*/ 	.short	(.L_453 - .L_452)
	.align		4
.L_452:
        /*0080*/ 	.word	index@(.nv.constant0._Z21kernel_input_backwardILj2ELj1EEvPKfS1_Pfjj)
        /*0084*/ 	.short	0x0380
        /*0086*/ 	.short	0x0020


	//----- nvinfo : EIATTR_SW_WAR
	.align		4
.L_453:
        /*0088*/ 	.byte	0x04, 0x36
        /*008a*/ 	.short	(.L_455 - .L_454)
.L_454:
        /*008c*/ 	.word	0x00000008
.L_455:


//--------------------- .nv.info._Z20kernel_grid_backwardILj2ELj1ELj1EEvPKfS1_S1_PKiPfjjj --------------------------
	.section	.nv.info._Z20kernel_grid_backwardILj2ELj1ELj1EEvPKfS1_S1_PKiPfjjj,"",@"SHT_CUDA_INFO"
	.sectionflags	@""
	.align	4


	//----- nvinfo : EIATTR_CUDA_API_VERSION
	.align		4
        /*0000*/ 	.byte	0x04, 0x37
        /*0002*/ 	.short	(.L_457 - .L_456)
.L_456:
        /*0004*/ 	.word	0x00000082


	//----- nvinfo : EIATTR_KPARAM_INFO
	.align		4
.L_457:
        /*0008*/ 	.byte	0x04, 0x17
        /*000a*/ 	.short	(.L_459 - .L_458)
.L_458:
        /*000c*/ 	.word	0x00000000
        /*0010*/ 	.short	0x0007
        /*0012*/ 	.short	0x0030
        /*0014*/ 	.byte	0x00, 0xf0, 0x11, 0x00


	//----- nvinfo : EIATTR_KPARAM_INFO
	.align		4
.L_459:
        /*0018*/ 	.byte	0x04, 0x17
        /*001a*/ 	.short	(.L_461 - .L_460)
.L_460:
        /*001c*/ 	.word	0x00000000
        /*0020*/ 	.short	0x0006
        /*0022*/ 	.short	0x002c
        /*0024*/ 	.byte	0x00, 0xf0, 0x11, 0x00


	//----- nvinfo : EIATTR_KPARAM_INFO
	.align		4
.L_461:
        /*0028*/ 	.byte	0x04, 0x17
        /*002a*/ 	.short	(.L_463 - .L_462)
.L_462:
        /*002c*/ 	.word	0x00000000
        /*0030*/ 	.short	0x0005
        /*0032*/ 	.short	0x0028
        /*0034*/ 	.byte	0x00, 0xf0, 0x11, 0x00


	//----- nvinfo : EIATTR_KPARAM_INFO
	.align		4
.L_463:
        /*0038*/ 	.byte	0x04, 0x17
        /*003a*/ 	.short	(.L_465 - .L_464)
.L_464:
        /*003c*/ 	.word	0x00000000
        /*0040*/ 	.short	0x0004
        /*0042*/ 	.short	0x0020
        /*0044*/ 	.byte	0x00, 0xf5, 0x21, 0x00


	//----- nvinfo : EIATTR_KPARAM_INFO
	.align		4
.L_465:
        /*0048*/ 	.byte	0x04, 0x17
        /*004a*/ 	.short	(.L_467 - .L_466)
.L_466:
        /*004c*/ 	.word	0x00000000
        /*0050*/ 	.short	0x0003
        /*0052*/ 	.short	0x0018
        /*0054*/ 	.byte	0x00, 0xf5, 0x21, 0x00


	//----- nvinfo : EIATTR_KPARAM_INFO
	.align		4
.L_467:
        /*0058*/ 	.byte	0x04, 0x17
        /*005a*/ 	.short	(.L_469 - .L_468)
.L_468:
        /*005c*/ 	.word	0x00000000
        /*0060*/ 	.short	0x0002
        /*0062*/ 	.short	0x0010
        /*0064*/ 	.byte	0x00, 0xf5, 0x21, 0x00


	//----- nvinfo : EIATTR_KPARAM_INFO
	.align		4
.L_469:
        /*0068*/ 	.byte	0x04, 0x17
        /*006a*/ 	.short	(.L_471 - .L_470)
.L_470:
        /*006c*/ 	.word	0x00000000
        /*0070*/ 	.short	0x0001
        /*0072*/ 	.short	0x0008
        /*0074*/ 	.byte	0x00, 0xf5, 0x21, 0x00


	//----- nvinfo : EIATTR_KPARAM_INFO
	.align		4
.L_471:
        /*0078*/ 	.byte	0x04, 0x17
        /*007a*/ 	.short	(.L_473 - .L_472)
.L_472:
        /*007c*/ 	.word	0x00000000
        /*0080*/ 	.short	0x0000
        /*0082*/ 	.short	0x0000
        /*0084*/ 	.byte	0x00, 0xf5, 0x21, 0x00


	//----- nvinfo : EIATTR_SPARSE_MMA_MASK
	.align		4
.L_473:
        /*0088*/ 	.byte	0x03, 0x50
        /*008a*/ 	.short	0x0000


	//----- nvinfo : EIATTR_MAXREG_COUNT
	.align		4
        /*008c*/ 	.byte	0x03, 0x1b
        /*008e*/ 	.short	0x00ff


	//----- nvinfo : EIATTR_MERCURY_ISA_VERSION
	.align		4
        /*0090*/ 	.byte	0x03, 0x5f
        /*0092*/ 	.short	0x0101


	//----- nvinfo : EIATTR_VRC_CTA_INIT_COUNT
	.align		4
        /*0094*/ 	.byte	0x02, 0x4a
	.zero		1
	.zero		1


	//----- nvinfo : EIATTR_EXIT_INSTR_OFFSETS
	.align		4
        /*0098*/ 	.byte	0x04, 0x1c
        /*009a*/ 	.short	(.L_475 - .L_474)


	//   ....[0]....
.L_474:
        /*009c*/ 	.word	0x00000070


	//   ....[1]....
        /*00a0*/ 	.word	0x000009e0


	//----- nvinfo : EIATTR_CBANK_PARAM_SIZE
	.align		4
.L_475:
        /*00a4*/ 	.byte	0x03, 0x19
        /*00a6*/ 	.short	0x0034


	//----- nvinfo : EIATTR_PARAM_CBANK
	.align		4
        /*00a8*/ 	.byte	0x04, 0x0a
        /*00aa*/ 	.short	(.L_477 - .L_476)
	.align		4
.L_476:
        /*00ac*/ 	.word	index@(.nv.constant0._Z20kernel_grid_backwardILj2ELj1ELj1EEvPKfS1_S1_PKiPfjjj)
        /*00b0*/ 	.short	0x0380
        /*00b2*/ 	.short	0x0034


	//----- nvinfo : EIATTR_SW_WAR
	.align		4
.L_477:
        /*00b4*/ 	.byte	0x04, 0x36
        /*00b6*/ 	.short	(.L_479 - .L_478)
.L_478:
        /*00b8*/ 	.word	0x00000008
.L_479:


//--------------------- .nv.info._Z11kernel_gridILj3ELj8EEvPKfS1_PKiPfjjjbS4_ --------------------------
	.section	.nv.info._Z11kernel_gridILj3ELj8EEvPKfS1_PKiPfjjjbS4_,"",@"SHT_CUDA_INFO"
	.sectionflags	@""
	.align	4


	//----- nvinfo : EIATTR_CUDA_API_VERSION
	.align		4
        /*0000*/ 	.byte	0x04, 0x37
        /*0002*/ 	.short	(.L_481 - .L_480)
.L_480:
        /*0004*/ 	.word	0x00000082


	//----- nvinfo : EIATTR_KPARAM_INFO
	.align		4
.L_481:
        /*0008*/ 	.byte	0x04, 0x17
        /*000a*/ 	.short	(.L_483 - .L_482)
.L_482:
        /*000c*/ 	.word	0x00000000
        /*0010*/ 	.short	0x0008
        /*0012*/ 	.short	0x0030
        /*0014*/ 	.byte	0x00, 0xf5, 0x21, 0x00


	//----- nvinfo : EIATTR_KPARAM_INFO
	.align		4
.L_483:
        /*0018*/ 	.byte	0x04, 0x17
        /*001a*/ 	.short	(.L_485 - .L_484)
.L_484:
        /*001c*/ 	.word	0x00000000
        /*0020*/ 	.short	0x0007
        /*0022*/ 	.short	0x002c
        /*0024*/ 	.byte	0x00, 0xf0, 0x05, 0x00


	//----- nvinfo : EIATTR_KPARAM_INFO
	.align		4
.L_485:
        /*0028*/ 	.byte	0x04, 0x17
        /*002a*/ 	.short	(.L_487 - .L_486)
.L_486:
        /*002c*/ 	.word	0x00000000
        /*0030*/ 	.short	0x0006
        /*0032*/ 	.short	0x0028
        /*0034*/ 	.byte	0x00, 0xf0, 0x11, 0x00


	//----- nvinfo : EIATTR_KPARAM_INFO
	.align		4
.L_487:
        /*0038*/ 	.byte	0x04, 0x17
        /*003a*/ 	.short	(.L_489 - .L_488)
.L_488:
        /*003c*/ 	.word	0x00000000
        /*0040*/ 	.short	0x0005
        /*0042*/ 	.short	0x0024
        /*0044*/ 	.byte	0x00, 0xf0, 0x11, 0x00


	//----- nvinfo : EIATTR_KPARAM_INFO
	.align		4
.L_489:
        /*0048*/ 	.byte	0x04, 0x17
        /*004a*/ 	.short	(.L_491 - .L_490)
.L_490:
        /*004c*/ 	.word	0x00000000
        /*0050*/ 	.short	0x0004
        /*0052*/ 	.short	0x0020
        /*0054*/ 	.byte	0x00, 0xf0, 0x11, 0x00


	//----- nvinfo : EIATTR_KPARAM_INFO
	.align		4
.L_491:
        /*0058*/ 	.byte	0x04, 0x17
        /*005a*/ 	.short	(.L_493 - .L_492)
.L_492:
        /*005c*/ 	.word	0x00000000
        /*0060*/ 	.short	0x0003
        /*0062*/ 	.short	0x0018
        /*0064*/ 	.byte	0x00, 0xf5, 0x21, 0x00


	//----- nvinfo : EIATTR_KPARAM_INFO
	.align		4
.L_493:
        /*0068*/ 	.byte	0x04, 0x17
        /*006a*/ 	.short	(.L_495 - .L_494)
.L_494:
        /*006c*/ 	.word	0x00000000
        /*0070*/ 	.short	0x0002
        /*0072*/ 	.short	0x0010
        /*0074*/ 	.byte	0x00, 0xf5, 0x21, 0x00


	//----- nvinfo : EIATTR_KPARAM_INFO
	.align		4
.L_495:
        /*0078*/ 	.byte	0x04, 0x17
        /*007a*/ 	.short	(.L_497 - .L_496)
.L_496:
        /*007c*/ 	.word	0x00000000
        /*0080*/ 	.short	0x0001
        /*0082*/ 	.short	0x0008
        /*0084*/ 	.byte	0x00, 0xf5, 0x21, 0x00


	//----- nvinfo : EIATTR_KPARAM_INFO
	.align		4
.L_497:
        /*0088*/ 	.byte	0x04, 0x17
        /*008a*/ 	.short	(.L_499 - .L_498)
.L_498:
        /*008c*/ 	.word	0x00000000
        /*0090*/ 	.short	0x0000
        /*0092*/ 	.short	0x0000
        /*0094*/ 	.byte	0x00, 0xf5, 0x21, 0x00


	//----- nvinfo : EIATTR_SPARSE_MMA_MASK
	.align		4
.L_499:
        /*0098*/ 	.byte	0x03, 0x50
        /*009a*/ 	.short	0x0000


	//----- nvinfo : EIATTR_MAXREG_COUNT
	.align		4
        /*009c*/ 	.byte	0x03, 0x1b
        /*009e*/ 	.short	0x00ff


	//----- nvinfo : EIATTR_MERCURY_ISA_VERSION
	.align		4
        /*00a0*/ 	.byte	0x03, 0x5f
        /*00a2*/ 	.short	0x0101


	//----- nvinfo : EIATTR_VRC_CTA_INIT_COUNT
	.align		4
        /*00a4*/ 	.byte	0x02, 0x4a
	.zero		1
	.zero		1


	//----- nvinfo : EIATTR_EXIT_INSTR_OFFSETS
	.align		4
        /*00a8*/ 	.byte	0x04, 0x1c
        /*00aa*/ 	.short	(.L_501 - .L_500)


	//   ....[0]....
.L_500:
        /*00ac*/ 	.word	0x00000070


	//   ....[1]....
        /*00b0*/ 	.word	0x00001c30


	//   ....[2]....
        /*00b4*/ 	.word	0x00005410


	//----- nvinfo : EIATTR_CBANK_PARAM_SIZE
	.align		4
.L_501:
        /*00b8*/ 	.byte	0x03, 0x19
        /*00ba*/ 	.short	0x0038


	//----- nvinfo : EIATTR_PARAM_CBANK
	.align		4
        /*00bc*/ 	.byte	0x04, 0x0a
        /*00be*/ 	.short	(.L_503 - .L_502)
	.align		4
.L_502:
        /*00c0*/ 	.word	index@(.nv.constant0._Z11kernel_gridILj3ELj8EEvPKfS1_PKiPfjjjbS4_)
        /*00c4*/ 	.short	0x0380
        /*00c6*/ 	.short	0x0038


	//----- nvinfo : EIATTR_SW_WAR
	.align		4
.L_503:
        /*00c8*/ 	.byte	0x04, 0x36
        /*00ca*/ 	.short	(.L_505 - .L_504)
.L_504:
        /*00cc*/ 	.word	0x00000008
.L_505:


//--------------------- .nv.info._Z11kernel_gridILj3ELj4EEvPKfS1_PKiPfjjjbS4_ --------------------------
	.section	.nv.info._Z11kernel_gridILj3ELj4EEvPKfS1_PKiPfjjjbS4_,"",@"SHT_CUDA_INFO"
	.sectionflags	@""
	.align	4


	//----- nvinfo : EIATTR_CUDA_API_VERSION
	.align		4
        /*0000*/ 	.byte	0x04, 0x37
        /*0002*/ 	.short	(.L_507 - .L_506)
.L_506:
        /*0004*/ 	.word	0x00000082


	//----- nvinfo : EIATTR_KPARAM_INFO
	.align		4
.L_507:
        /*0008*/ 	.byte	0x04, 0x17
        /*000a*/ 	.short	(.L_509 - .L_508)
.L_508:
        /*000c*/ 	.word	0x00000000
        /*0010*/ 	.short	0x0008
        /*0012*/ 	.short	0x0030
        /*0014*/ 	.byte	0x00, 0xf5, 0x21, 0x00


	//----- nvinfo : EIATTR_KPARAM_INFO
	.align		4
.L_509:
        /*0018*/ 	.byte	0x04, 0x17
        /*001a*/ 	.short	(.L_511 - .L_510)
.L_510:
        /*001c*/ 	.word	0x00000000
        /*0020*/ 	.short	0x0007
        /*0022*/ 	.short	0x002c
        /*0024*/ 	.byte	0x00, 0xf0, 0x05, 0x00


	//----- nvinfo : EIATTR_KPARAM_INFO
	.align		4
.L_511:
        /*0028*/ 	.byte	0x04, 0x17
        /*002a*/ 	.short	(.L_513 - .L_512)
.L_512:
        /*002c*/ 	.word	0x00000000
        /*0030*/ 	.short	0x0006
        /*0032*/ 	.short	0x0028
        /*0034*/ 	.byte	0x00, 0xf0, 0x11, 0x00


	//----- nvinfo : EIATTR_KPARAM_INFO
	.align		4
.L_513:
        /*0038*/ 	.byte	0x04, 0x17
        /*003a*/ 	.short	(.L_515 - .L_514)
.L_514:
        /*003c*/ 	.word	0x00000000
        /*0040*/ 	.short	0x0005
        /*0042*/ 	.short	0x0024
        /*0044*/ 	.byte	0x00, 0xf0, 0x11, 0x00


	//----- nvinfo : EIATTR_KPARAM_INFO
	.align		4
.L_515:
        /*0048*/ 	.byte	0x04, 0x17
        /*004a*/ 	.short	(.L_517 - .L_516)
.L_516:
        /*004c*/ 	.word	0x00000000
        /*0050*/ 	.short	0x0004
        /*0052*/ 	.short	0x0020
        /*0054*/ 	.byte	0x00, 0xf0, 0x11, 0x00


	//----- nvinfo : EIATTR_KPARAM_INFO
	.align		4
.L_517:
        /*0058*/ 	.byte	0x04, 0x17
        /*005a*/ 	.short	(.L_519 - .L_518)
.L_518:
        /*005c*/ 	.word	0x00000000
        /*0060*/ 	.short	0x0003
        /*0062*/ 	.short	0x0018
        /*0064*/ 	.byte	0x00, 0xf5, 0x21, 0x00


	//----- nvinfo : EIATTR_KPARAM_INFO
	.align		4
.L_519:
        /*0068*/ 	.byte	0x04, 0x17
        /*006a*/ 	.short	(.L_521 - .L_520)
.L_520:
        /*006c*/ 	.word	0x00000000
        /*0070*/ 	.short	0x0002
        /*0072*/ 	.short	0x0010
        /*0074*/ 	.byte	0x00, 0xf5, 0x21, 0x00


	//----- nvinfo : EIATTR_KPARAM_INFO
	.align		4
.L_521:
        /*0078*/ 	.byte	0x04, 0x17
        /*007a*/ 	.short	(.L_523 - .L_522)
.L_522:
        /*007c*/ 	.word	0x00000000
        /*0080*/ 	.short	0x0001
        /*0082*/ 	.short	0x0008
        /*0084*/ 	.byte	0x00, 0xf5, 0x21, 0x00


	//----- nvinfo : EIATTR_KPARAM_INFO
	.align		4
.L_523:
        /*0088*/ 	.byte	0x04, 0x17
        /*008a*/ 	.short	(.L_525 - .L_524)
.L_524:
        /*008c*/ 	.word	0x00000000
        /*0090*/ 	.short	0x0000
        /*0092*/ 	.short	0x0000
        /*0094*/ 	.byte	0x00, 0xf5, 0x21, 0x00


	//----- nvinfo : EIATTR_SPARSE_MMA_MASK
	.align		4
.L_525:
        /*0098*/ 	.byte	0x03, 0x50
        /*009a*/ 	.short	0x0000


	//----- nvinfo : EIATTR_MAXREG_COUNT
	.align		4
        /*009c*/ 	.byte	0x03, 0x1b
        /*009e*/ 	.short	0x00ff


	//----- nvinfo : EIATTR_MERCURY_ISA_VERSION
	.align		4
        /*00a0*/ 	.byte	0x03, 0x5f
        /*00a2*/ 	.short	0x0101


	//----- nvinfo : EIATTR_VRC_CTA_INIT_COUNT
	.align		4
        /*00a4*/ 	.byte	0x02, 0x4a
	.zero		1
	.zero		1


	//----- nvinfo : EIATTR_EXIT_INSTR_OFFSETS
	.align		4
        /*00a8*/ 	.byte	0x04, 0x1c
        /*00aa*/ 	.short	(.L_527 - .L_526)


	//   ....[0]....
.L_526:
        /*00ac*/ 	.word	0x00000070


	//   ....[1]....
        /*00b0*/ 	.word	0x000016c0


	//   ....[2]....
        /*00b4*/ 	.word	0x000040b0


	//----- nvinfo : EIATTR_CBANK_PARAM_SIZE
	.align		4
.L_527:
        /*00b8*/ 	.byte	0x03, 0x19
        /*00ba*/ 	.short	0x0038


	//----- nvinfo : EIATTR_PARAM_CBANK
	.align		4
        /*00bc*/ 	.byte	0x04, 0x0a
        /*00be*/ 	.short	(.L_529 - .L_528)
	.align		4
.L_528:
        /*00c0*/ 	.word	index@(.nv.constant0._Z11kernel_gridILj3ELj4EEvPKfS1_PKiPfjjjbS4_)
        /*00c4*/ 	.short	0x0380
        /*00c6*/ 	.short	0x0038


	//----- nvinfo : EIATTR_SW_WAR
	.align		4
.L_529:
        /*00c8*/ 	.byte	0x04, 0x36
        /*00ca*/ 	.short	(.L_531 - .L_530)
.L_530:
        /*00cc*/ 	.word	0x00000008
.L_531:


//--------------------- .nv.info._Z11kernel_gridILj3ELj2EEvPKfS1_PKiPfjjjbS4_ --------------------------
	.section	.nv.info._Z11kernel_gridILj3ELj2EEvPKfS1_PKiPfjjjbS4_,"",@"SHT_CUDA_INFO"
	.sectionflags	@""
	.align	4


	//----- nvinfo : EIATTR_CUDA_API_VERSION
	.align		4
        /*0000*/ 	.byte	0x04, 0x37
        /*0002*/ 	.short	(.L_533 - .L_532)
.L_532:
        /*0004*/ 	.word	0x00000082


	//----- nvinfo : EIATTR_KPARAM_INFO
	.align		4
.L_533:
        /*0008*/ 	.byte	0x04, 0x17
        /*000a*/ 	.short	(.L_535 - .L_534)
.L_534:
        /*000c*/ 	.word	0x00000000
        /*0010*/ 	.short	0x0008
        /*0012*/ 	.short	0x0030
        /*0014*/ 	.byte	0x00, 0xf5, 0x21, 0x00


	//----- nvinfo : EIATTR_KPARAM_INFO
	.align		4
.L_535:
        /*0018*/ 	.byte	0x04, 0x17
        /*001a*/ 	.short	(.L_537 - .L_536)
.L_536:
        /*001c*/ 	.word	0x00000000
        /*0020*/ 	.short	0x0007
        /*0022*/ 	.short	0x002c
        /*0024*/ 	.byte	0x00, 0xf0, 0x05, 0x00


	//----- nvinfo : EIATTR_KPARAM_INFO
	.align		4
.L_537:
        /*0028*/ 	.byte	0x04, 0x17
        /*002a*/ 	.short	(.L_539 - .L_538)
.L_538:
        /*002c*/ 	.word	0x00000000
        /*0030*/ 	.short	0x0006
        /*0032*/ 	.short	0x0028
        /*0034*/ 	.byte	0x00, 0xf0, 0x11, 0x00


	//----- nvinfo : EIATTR_KPARAM_INFO
	.align		4
.L_539:
        /*0038*/ 	.byte	0x04, 0x17
        /*003a*/ 	.short	(.L_541 - .L_540)
.L_540:
        /*003c*/ 	.word	0x00000000
        /*0040*/ 	.short	0x0005
        /*0042*/ 	.short	0x0024
        /*0044*/ 	.byte	0x00, 0xf0, 0x11, 0x00


	//----- nvinfo : EIATTR_KPARAM_INFO
	.align		4
.L_541:
        /*0048*/ 	.byte	0x04, 0x17
        /*004a*/ 	.short	(.L_543 - .L_542)
.L_542:
        /*004c*/ 	.word	0x00000000
        /*0050*/ 	.short	0x0004
        /*0052*/ 	.short	0x0020
        /*0054*/ 	.byte	0x00, 0xf0, 0x11, 0x00


	//----- nvinfo : EIATTR_KPARAM_INFO
	.align		4
.L_543:
        /*0058*/ 	.byte	0x04, 0x17
        /*005a*/ 	.short	(.L_545 - .L_544)
.L_544:
        /*005c*/ 	.word	0x00000000
        /*0060*/ 	.short	0x0003
        /*0062*/ 	.short	0x0018
        /*0064*/ 	.byte	0x00, 0xf5, 0x21, 0x00


	//----- nvinfo : EIATTR_KPARAM_INFO
	.align		4
.L_545:
        /*0068*/ 	.byte	0x04, 0x17
        /*006a*/ 	.short	(.L_547 - .L_546)
.L_546:
        /*006c*/ 	.word	0x00000000
        /*0070*/ 	.short	0x0002
        /*0072*/ 	.short	0x0010
        /*0074*/ 	.byte	0x00, 0xf5, 0x21, 0x00


	//----- nvinfo : EIATTR_KPARAM_INFO
	.align		4
.L_547:
        /*0078*/ 	.byte	0x04, 0x17
        /*007a*/ 	.short	(.L_549 - .L_548)
.L_548:
        /*007c*/ 	.word	0x00000000
        /*0080*/ 	.short	0x0001
        /*0082*/ 	.short	0x0008
        /*0084*/ 	.byte	0x00, 0xf5, 0x21, 0x00


	//----- nvinfo : EIATTR_KPARAM_INFO
	.align		4
.L_549:
        /*0088*/ 	.byte	0x04, 0x17
        /*008a*/ 	.short	(.L_551 - .L_550)
.L_550:
        /*008c*/ 	.word	0x00000000
        /*0090*/ 	.short	0x0000
        /*0092*/ 	.short	0x0000
        /*0094*/ 	.byte	0x00, 0xf5, 0x21, 0x00


	//----- nvinfo : EIATTR_SPARSE_MMA_MASK
	.align		4
.L_551:
        /*0098*/ 	.byte	0x03, 0x50
        /*009a*/ 	.short	0x0000


	//----- nvinfo : EIATTR_MAXREG_COUNT
	.align		4
        /*009c*/ 	.byte	0x03, 0x1b
        /*009e*/ 	.short	0x00ff


	//----- nvinfo : EIATTR_MERCURY_ISA_VERSION
	.align		4
        /*00a0*/ 	.byte	0x03, 0x5f
        /*00a2*/ 	.short	0x0101


	//----- nvinfo : EIATTR_VRC_CTA_INIT_COUNT
	.align		4
        /*00a4*/ 	.byte	0x02, 0x4a
	.zero		1
	.zero		1


	//----- nvinfo : EIATTR_EXIT_INSTR_OFFSETS
	.align		4
        /*00a8*/ 	.byte	0x04, 0x1c
        /*00aa*/ 	.short	(.L_553 - .L_552)


	//   ....[0]....
.L_552:
        /*00ac*/ 	.word	0x00000070


	//   ....[1]....
        /*00b0*/ 	.word	0x00001460


	//   ....[2]....
        /*00b4*/ 	.word	0x000037a0


	//----- nvinfo : EIATTR_CBANK_PARAM_SIZE
	.align		4
.L_553:
        /*00b8*/ 	.byte	0x03, 0x19
        /*00ba*/ 	.short	0x0038


	//----- nvinfo : EIATTR_PARAM_CBANK
	.align		4
        /*00bc*/ 	.byte	0x04, 0x0a
        /*00be*/ 	.short	(.L_555 - .L_554)
	.align		4
.L_554:
        /*00c0*/ 	.word	index@(.nv.constant0._Z11kernel_gridILj3ELj2EEvPKfS1_PKiPfjjjbS4_)
        /*00c4*/ 	.short	0x0380
        /*00c6*/ 	.short	0x0038


	//----- nvinfo : EIATTR_SW_WAR
	.align		4
.L_555:
        /*00c8*/ 	.byte	0x04, 0x36
        /*00ca*/ 	.short	(.L_557 - .L_556)
.L_556:
        /*00cc*/ 	.word	0x00000008
.L_557:


//--------------------- .nv.info._Z11kernel_gridILj3ELj1EEvPKfS1_PKiPfjjjbS4_ --------------------------
	.section	.nv.info._Z11kernel_gridILj3ELj1EEvPKfS1_PKiPfjjjbS4_,"",@"SHT_CUDA_INFO"
	.sectionflags	@""
	.align	4


	//----- nvinfo : EIATTR_CUDA_API_VERSION
	.align		4
        /*0000*/ 	.byte	0x04, 0x37
        /*0002*/ 	.short	(.L_559 - .L_558)
.L_558:
        /*0004*/ 	.word	0x00000082


	//----- nvinfo : EIATTR_KPARAM_INFO
	.align		4
.L_559:
        /*0008*/ 	.byte	0x04, 0x17
        /*000a*/ 	.short	(.L_561 - .L_560)
.L_560:
        /*000c*/ 	.word	0x00000000
        /*0010*/ 	.short	0x0008
        /*0012*/ 	.short	0x0030
        /*0014*/ 	.byte	0x00, 0xf5, 0x21, 0x00


	//----- nvinfo : EIATTR_KPARAM_INFO
	.align		4
.L_561:
        /*0018*/ 	.byte	0x04, 0x17
        /*001a*/ 	.short	(.L_563 - .L_562)
.L_562:
        /*001c*/ 	.word	0x00000000
        /*0020*/ 	.short	0x0007
        /*0022*/ 	.short	0x002c
        /*0024*/ 	.byte	0x00, 0xf0, 0x05, 0x00


	//----- nvinfo : EIATTR_KPARAM_INFO
	.align		4
.L_563:
        /*0028*/ 	.byte	0x04, 0x17
        /*002a*/ 	.short	(.L_565 - .L_564)
.L_564:
        /*002c*/ 	.word	0x00000000
        /*0030*/ 	.short	0x0006
        /*0032*/ 	.short	0x0028
        /*0034*/ 	.byte	0x00, 0xf0, 0x11, 0x00


	//----- nvinfo : EIATTR_KPARAM_INFO
	.align		4
.L_565:
        /*0038*/ 	.byte	0x04, 0x17
        /*003a*/ 	.short	(.L_567 - .L_566)
.L_566:
        /*003c*/ 	.word	0x00000000
        /*0040*/ 	.short	0x0005
        /*0042*/ 	.short	0x0024
        /*0044*/ 	.byte	0x00, 0xf0, 0x11, 0x00


	//----- nvinfo : EIATTR_KPARAM_INFO
	.align		4
.L_567:
        /*0048*/ 	.byte	0x04, 0x17
        /*004a*/ 	.short	(.L_569 - .L_568)
.L_568:
        /*004c*/ 	.word	0x00000000
        /*0050*/ 	.short	0x0004
        /*0052*/ 	.short	0x0020
        /*0054*/ 	.byte	0x00, 0xf0, 0x11, 0x00


	//----- nvinfo : EIATTR_KPARAM_INFO
	.align		4
.L_569:
        /*0058*/ 	.byte	0x04, 0x17
        /*005a*/ 	.short	(.L_571 - .L_570)
.L_570:
        /*005c*/ 	.word	0x00000000
        /*0060*/ 	.short	0x0003
        /*0062*/ 	.short	0x0018
        /*0064*/ 	.byte	0x00, 0xf5, 0x21, 0x00


	//----- nvinfo : EIATTR_KPARAM_INFO
	.align		4
.L_571:
        /*0068*/ 	.byte	0x04, 0x17
        /*006a*/ 	.short	(.L_573 - .L_572)
.L_572:
        /*006c*/ 	.word	0x00000000
        /*0070*/ 	.short	0x0002
        /*0072*/ 	.short	0x0010
        /*0074*/ 	.byte	0x00, 0xf5, 0x21, 0x00


	//----- nvinfo : EIATTR_KPARAM_INFO
	.align		4
.L_573:
        /*0078*/ 	.byte	0x04, 0x17
        /*007a*/ 	.short	(.L_575 - .L_574)
.L_574:
        /*007c*/ 	.word	0x00000000
        /*0080*/ 	.short	0x0001
        /*0082*/ 	.short	0x0008
        /*0084*/ 	.byte	0x00, 0xf5, 0x21, 0x00


	//----- nvinfo : EIATTR_KPARAM_INFO
	.align		4
.L_575:
        /*0088*/ 	.byte	0x04, 0x17
        /*008a*/ 	.short	(.L_577 - .L_576)
.L_576:
        /*008c*/ 	.word	0x00000000
        /*0090*/ 	.short	0x0000
        /*0092*/ 	.short	0x0000
        /*0094*/ 	.byte	0x00, 0xf5, 0x21, 0x00


	//----- nvinfo : EIATTR_SPARSE_MMA_MASK
	.align		4
.L_577:
        /*0098*/ 	.byte	0x03, 0x50
        /*009a*/ 	.short	0x0000


	//----- nvinfo : EIATTR_MAXREG_COUNT
	.align		4
        /*009c*/ 	.byte	0x03, 0x1b
        /*009e*/ 	.short	0x00ff


	//----- nvinfo : EIATTR_MERCURY_ISA_VERSION
	.align		4
        /*00a0*/ 	.byte	0x03, 0x5f
        /*00a2*/ 	.short	0x0101


	//----- nvinfo : EIATTR_VRC_CTA_INIT_COUNT
	.align		4
        /*00a4*/ 	.byte	0x02, 0x4a
	.zero		1
	.zero		1


	//----- nvinfo : EIATTR_EXIT_INSTR_OFFSETS
	.align		4
        /*00a8*/ 	.byte	0x04, 0x1c
        /*00aa*/ 	.short	(.L_579 - .L_578)


	//   ....[0]....
.L_578:
        /*00ac*/ 	.word	0x00000070


	//   ....[1]....
        /*00b0*/ 	.word	0x00001280


	//   ....[2]....
        /*00b4*/ 	.word	0x000030e0


	//----- nvinfo : EIATTR_CBANK_PARAM_SIZE
	.align		4
.L_579:
        /*00b8*/ 	.byte	0x03, 0x19
        /*00ba*/ 	.short	0x0038


	//----- nvinfo : EIATTR_PARAM_CBANK
	.align		4
        /*00bc*/ 	.byte	0x04, 0x0a
        /*00be*/ 	.short	(.L_581 - .L_580)
	.align		4
.L_580:
        /*00c0*/ 	.word	index@(.nv.constant0._Z11kernel_gridILj3ELj1EEvPKfS1_PKiPfjjjbS4_)
        /*00c4*/ 	.short	0x0380
        /*00c6*/ 	.short	0x0038


	//----- nvinfo : EIATTR_SW_WAR
	.align		4
.L_581:
        /*00c8*/ 	.byte	0x04, 0x36
        /*00ca*/ 	.short	(.L_583 - .L_582)
.L_582:
        /*00cc*/ 	.word	0x00000008
.L_583:


//--------------------- .nv.info._Z11kernel_gridILj2ELj8EEvPKfS1_PKiPfjjjbS4_ --------------------------
	.section	.nv.info._Z11kernel_gridILj2ELj8EEvPKfS1_PKiPfjjjbS4_,"",@"SHT_CUDA_INFO"
	.sectionflags	@""
	.align	4


	//----- nvinfo : EIATTR_CUDA_API_VERSION
	.align		4
        /*0000*/ 	.byte	0x04, 0x37
        /*0002*/ 	.short	(.L_585 - .L_584)
.L_584:
        /*0004*/ 	.word	0x00000082


	//----- nvinfo : EIATTR_KPARAM_INFO
	.align		4
.L_585:
        /*0008*/ 	.byte	0x04, 0x17
        /*000a*/ 	.short	(.L_587 - .L_586)
.L_586:
        /*000c*/ 	.word	0x00000000
        /*0010*/ 	.short	0x0008
        /*0012*/ 	.short	0x0030
        /*0014*/ 	.byte	0x00, 0xf5, 0x21, 0x00


	//----- nvinfo : EIATTR_KPARAM_INFO
	.align		4
.L_587:
        /*0018*/ 	.byte	0x04, 0x17
        /*001a*/ 	.short	(.L_589 - .L_588)
.L_588:
        /*001c*/ 	.word	0x00000000
        /*0020*/ 	.short	0x0007
        /*0022*/ 	.short	0x002c
        /*0024*/ 	.byte	0x00, 0xf0, 0x05, 0x00


	//----- nvinfo : EIATTR_KPARAM_INFO
	.align		4
.L_589:
        /*0028*/ 	.byte	0x04, 0x17
        /*002a*/ 	.short	(.L_591 - .L_590)
.L_590:
        /*002c*/ 	.word	0x00000000
        /*0030*/ 	.short	0x0006
        /*0032*/ 	.short	0x0028
        /*0034*/ 	.byte	0x00, 0xf0, 0x11, 0x00


	//----- nvinfo : EIATTR_KPARAM_INFO
	.align		4
.L_591:
        /*0038*/ 	.byte	0x04, 0x17
        /*003a*/ 	.short	(.L_593 - .L_592)
.L_592:
        /*003c*/ 	.word	0x00000000
        /*0040*/ 	.short	0x0005
        /*0042*/ 	.short	0x0024
        /*0044*/ 	.byte	0x00, 0xf0, 0x11, 0x00


	//----- nvinfo : EIATTR_KPARAM_INFO
	.align		4
.L_593:
        /*0048*/ 	.byte	0x04, 0x17
        /*004a*/ 	.short	(.L_595 - .L_594)
.L_594:
        /*004c*/ 	.word	0x00000000
        /*0050*/ 	.short	0x0004
        /*0052*/ 	.short	0x0020
        /*0054*/ 	.byte	0x00, 0xf0, 0x11, 0x00


	//----- nvinfo : EIATTR_KPARAM_INFO
	.align		4
.L_595:
        /*0058*/ 	.byte	0x04, 0x17
        /*005a*/ 	.short	(.L_597 - .L_596)
.L_596:
        /*005c*/ 	.word	0x00000000
        /*0060*/ 	.short	0x0003
        /*0062*/ 	.short	0x0018
        /*0064*/ 	.byte	0x00, 0xf5, 0x21, 0x00


	//----- nvinfo : EIATTR_KPARAM_INFO
	.align		4
.L_597:
        /*0068*/ 	.byte	0x04, 0x17
        /*006a*/ 	.short	(.L_599 - .L_598)
.L_598:
        /*006c*/ 	.word	0x00000000
        /*0070*/ 	.short	0x0002
        /*0072*/ 	.short	0x0010
        /*0074*/ 	.byte	0x00, 0xf5, 0x21, 0x00


	//----- nvinfo : EIATTR_KPARAM_INFO
	.align		4
.L_599:
        /*0078*/ 	.byte	0x04, 0x17
        /*007a*/ 	.short	(.L_601 - .L_600)
.L_600:
        /*007c*/ 	.word	0x00000000
        /*0080*/ 	.short	0x0001
        /*0082*/ 	.short	0x0008
        /*0084*/ 	.byte	0x00, 0xf5, 0x21, 0x00


	//----- nvinfo : EIATTR_KPARAM_INFO
	.align		4
.L_601:
        /*0088*/ 	.byte	0x04, 0x17
        /*008a*/ 	.short	(.L_603 - .L_602)
.L_602:
        /*008c*/ 	.word	0x00000000
        /*0090*/ 	.short	0x0000
        /*0092*/ 	.short	0x0000
        /*0094*/ 	.byte	0x00, 0xf5, 0x21, 0x00


	//----- nvinfo : EIATTR_SPARSE_MMA_MASK
	.align		4
.L_603:
        /*0098*/ 	.byte	0x03, 0x50
        /*009a*/ 	.short	0x0000


	//----- nvinfo : EIATTR_MAXREG_COUNT
	.align		4
        /*009c*/ 	.byte	0x03, 0x1b
        /*009e*/ 	.short	0x00ff


	//----- nvinfo : EIATTR_MERCURY_ISA_VERSION
	.align		4
        /*00a0*/ 	.byte	0x03, 0x5f
        /*00a2*/ 	.short	0x0101


	//----- nvinfo : EIATTR_VRC_CTA_INIT_COUNT
	.align		4
        /*00a4*/ 	.byte	0x02, 0x4a
	.zero		1
	.zero		1


	//----- nvinfo : EIATTR_EXIT_INSTR_OFFSETS
	.align		4
        /*00a8*/ 	.byte	0x04, 0x1c
        /*00aa*/ 	.short	(.L_605 - .L_604)


	//   ....[0]....
.L_604:
        /*00ac*/ 	.word	0x00000070


	//   ....[1]....
        /*00b0*/ 	.word	0x00000ea0


	//   ....[2]....
        /*00b4*/ 	.word	0x00001c40


	//----- nvinfo : EIATTR_CBANK_PARAM_SIZE
	.align		4
.L_605:
        /*00b8*/ 	.byte	0x03, 0x19
        /*00ba*/ 	.short	0x0038


	//----- nvinfo : EIATTR_PARAM_CBANK
	.align		4
        /*00bc*/ 	.byte	0x04, 0x0a
        /*00be*/ 	.short	(.L_607 - .L_606)
	.align		4
.L_606:
        /*00c0*/ 	.word	index@(.nv.constant0._Z11kernel_gridILj2ELj8EEvPKfS1_PKiPfjjjbS4_)
        /*00c4*/ 	.short	0x0380
        /*00c6*/ 	.short	0x0038


	//----- nvinfo : EIATTR_SW_WAR
	.align		4
.L_607:
        /*00c8*/ 	.byte	0x04, 0x36
        /*00ca*/ 	.short	(.L_609 - .L_608)
.L_608:
        /*00cc*/ 	.word	0x00000008
.L_609:


//--------------------- .nv.info._Z11kernel_gridILj2ELj4EEvPKfS1_PKiPfjjjbS4_ --------------------------
	.section	.nv.info._Z11kernel_gridILj2ELj4EEvPKfS1_PKiPfjjjbS4_,"",@"SHT_CUDA_INFO"
	.sectionflags	@""
	.align	4


	//----- nvinfo : EIATTR_CUDA_API_VERSION
	.align		4
        /*0000*/ 	.byte	0x04, 0x37
        /*0002*/ 	.short	(.L_611 - .L_610)
.L_610:
        /*0004*/ 	.word	0x00000082


	//----- nvinfo : EIATTR_KPARAM_INFO
	.align		4
.L_611:
        /*0008*/ 	.byte	0x04, 0x17
        /*000a*/ 	.short	(.L_613 - .L_612)
.L_612:
        /*000c*/ 	.word	0x00000000
        /*0010*/ 	.short	0x0008
        /*0012*/ 	.short	0x0030
        /*0014*/ 	.byte	0x00, 0xf5, 0x21, 0x00


	//----- nvinfo : EIATTR_KPARAM_INFO
	.align		4
.L_613:
        /*0018*/ 	.byte	0x04, 0x17
        /*001a*/ 	.short	(.L_615 - .L_614)
.L_614:
        /*001c*/ 	.word	0x00000000
        /*0020*/ 	.short	0x0007
        /*0022*/ 	.short	0x002c
        /*0024*/ 	.byte	0x00, 0xf0, 0x05, 0x00


	//----- nvinfo : EIATTR_KPARAM_INFO
	.align		4
.L_615:
        /*0028*/ 	.byte	0x04, 0x17
        /*002a*/ 	.short	(.L_617 - .L_616)
.L_616:
        /*002c*/ 	.word	0x00000000
        /*0030*/ 	.short	0x0006
        /*0032*/ 	.short	0x0028
        /*0034*/ 	.byte	0x00, 0xf0, 0x11, 0x00


	//----- nvinfo : EIATTR_KPARAM_INFO
	.align		4
.L_617:
        /*0038*/ 	.byte	0x04, 0x17
        /*003a*/ 	.short	(.L_619 - .L_618)
.L_618:
        /*003c*/ 	.word	0x00000000
        /*0040*/ 	.short	0x0005
        /*0042*/ 	.short	0x0024
        /*0044*/ 	.byte	0x00, 0xf0, 0x11, 0x00


	//----- nvinfo : EIATTR_KPARAM_INFO
	.align		4
.L_619:
        /*0048*/ 	.byte	0x04, 0x17
        /*004a*/ 	.short	(.L_621 - .L_620)
.L_620:
        /*004c*/ 	.word	0x00000000
        /*0050*/ 	.short	0x0004
        /*0052*/ 	.short	0x0020
        /*0054*/ 	.byte	0x00, 0xf0, 0x11, 0x00


	//----- nvinfo : EIATTR_KPARAM_INFO
	.align		4
.L_621:
        /*0058*/ 	.byte	0x04, 0x17
        /*005a*/ 	.short	(.L_623 - .L_622)
.L_622:
        /*005c*/ 	.word	0x00000000
        /*0060*/ 	.short	0x0003
        /*0062*/ 	.short	0x0018
        /*0064*/ 	.byte	0x00, 0xf5, 0x21, 0x00


	//----- nvinfo : EIATTR_KPARAM_INFO
	.align		4
.L_623:
        /*0068*/ 	.byte	0x04, 0x17
        /*006a*/ 	.short	(.L_625 - .L_624)
.L_624:
        /*006c*/ 	.word	0x00000000
        /*0070*/ 	.short	0x0002
        /*0072*/ 	.short	0x0010
        /*0074*/ 	.byte	0x00, 0xf5, 0x21, 0x00


	//----- nvinfo : EIATTR_KPARAM_INFO
	.align		4
.L_625:
        /*0078*/ 	.byte	0x04, 0x17
        /*007a*/ 	.short	(.L_627 - .L_626)
.L_626:
        /*007c*/ 	.word	0x00000000
        /*0080*/ 	.short	0x0001
        /*0082*/ 	.short	0x0008
        /*0084*/ 	.byte	0x00, 0xf5, 0x21, 0x00


	//----- nvinfo : EIATTR_KPARAM_INFO
	.align		4
.L_627:
        /*0088*/ 	.byte	0x04, 0x17
        /*008a*/ 	.short	(.L_629 - .L_628)
.L_628:
        /*008c*/ 	.word	0x00000000
        /*0090*/ 	.short	0x0000
        /*0092*/ 	.short	0x0000
        /*0094*/ 	.byte	0x00, 0xf5, 0x21, 0x00


	//----- nvinfo : EIATTR_SPARSE_MMA_MASK
	.align		4
.L_629:
        /*0098*/ 	.byte	0x03, 0x50
        /*009a*/ 	.short	0x0000


	//----- nvinfo : EIATTR_MAXREG_COUNT
	.align		4
        /*009c*/ 	.byte	0x03, 0x1b
        /*009e*/ 	.short	0x00ff


	//----- nvinfo : EIATTR_MERCURY_ISA_VERSION
	.align		4
        /*00a0*/ 	.byte	0x03, 0x5f
        /*00a2*/ 	.short	0x0101


	//----- nvinfo : EIATTR_VRC_CTA_INIT_COUNT
	.align		4
        /*00a4*/ 	.byte	0x02, 0x4a
	.zero		1
	.zero		1


	//----- nvinfo : EIATTR_EXIT_INSTR_OFFSETS
	.align		4
        /*00a8*/ 	.byte	0x04, 0x1c
        /*00aa*/ 	.short	(.L_631 - .L_630)


	//   ....[0]....
.L_630:
        /*00ac*/ 	.word	0x00000070


	//   ....[1]....
        /*00b0*/ 	.word	0x00000bf0


	//   ....[2]....
        /*00b4*/ 	.word	0x00001560


	//----- nvinfo : EIATTR_CBANK_PARAM_SIZE
	.align		4
.L_631:
        /*00b8*/ 	.byte	0x03, 0x19
        /*00ba*/ 	.short	0x0038


	//----- nvinfo : EIATTR_PARAM_CBANK
	.align		4
        /*00bc*/ 	.byte	0x04, 0x0a
        /*00be*/ 	.short	(.L_633 - .L_632)
	.align		4
.L_632:
        /*00c0*/ 	.word	index@(.nv.constant0._Z11kernel_gridILj2ELj4EEvPKfS1_PKiPfjjjbS4_)
        /*00c4*/ 	.short	0x0380
        /*00c6*/ 	.short	0x0038


	//----- nvinfo : EIATTR_SW_WAR
	.align		4
.L_633:
        /*00c8*/ 	.byte	0x04, 0x36
        /*00ca*/ 	.short	(.L_635 - .L_634)
.L_634:
        /*00cc*/ 	.word	0x00000008
.L_635:


//--------------------- .nv.info._Z11kernel_gridILj2ELj2EEvPKfS1_PKiPfjjjbS4_ --------------------------
	.section	.nv.info._Z11kernel_gridILj2ELj2EEvPKfS1_PKiPfjjjbS4_,"",@"SHT_CUDA_INFO"
	.sectionflags	@""
	.align	4


	//----- nvinfo : EIATTR_CUDA_API_VERSION
	.align		4
        /*0000*/ 	.byte	0x04, 0x37
        /*0002*/ 	.short	(.L_637 - .L_636)
.L_636:
        /*0004*/ 	.word	0x00000082


	//----- nvinfo : EIATTR_KPARAM_INFO
	.align		4
.L_637:
        /*0008*/ 	.byte	0x04, 0x17
        /*000a*/ 	.short	(.L_639 - .L_638)
.L_638:
        /*000c*/ 	.word	0x00000000
        /*0010*/ 	.short	0x0008
        /*0012*/ 	.short	0x0030
        /*0014*/ 	.byte	0x00, 0xf5, 0x21, 0x00


	//----- nvinfo : EIATTR_KPARAM_INFO
	.align		4
.L_639:
        /*0018*/ 	.byte	0x04, 0x17
        /*001a*/ 	.short	(.L_641 - .L_640)
.L_640:
        /*001c*/ 	.word	0x00000000
        /*0020*/ 	.short	0x0007
        /*0022*/ 	.short	0x002c
        /*0024*/ 	.byte	0x00, 0xf0, 0x05, 0x00


	//----- nvinfo : EIATTR_KPARAM_INFO
	.align		4
.L_641:
        /*0028*/ 	.byte	0x04, 0x17
        /*002a*/ 	.short	(.L_643 - .L_642)
.L_642:
        /*002c*/ 	.word	0x00000000
        /*0030*/ 	.short	0x0006
        /*0032*/ 	.short	0x0028
        /*0034*/ 	.byte	0x00, 0xf0, 0x11, 0x00


	//----- nvinfo : EIATTR_KPARAM_INFO
	.align		4
.L_643:
        /*0038*/ 	.byte	0x04, 0x17
        /*003a*/ 	.short	(.L_645 - .L_644)
.L_644:
        /*003c*/ 	.word	0x00000000
        /*0040*/ 	.short	0x0005
        /*0042*/ 	.short	0x0024
        /*0044*/ 	.byte	0x00, 0xf0, 0x11, 0x00


	//----- nvinfo : EIATTR_KPARAM_INFO
	.align		4
.L_645:
        /*0048*/ 	.byte	0x04, 0x17
        /*004a*/ 	.short	(.L_647 - .L_646)
.L_646:
        /*004c*/ 	.word	0x00000000
        /*0050*/ 	.short	0x0004
        /*0052*/ 	.short	0x0020
        /*0054*/ 	.byte	0x00, 0xf0, 0x11, 0x00


	//----- nvinfo : EIATTR_KPARAM_INFO
	.align		4
.L_647:
        /*0058*/ 	.byte	0x04, 0x17
        /*005a*/ 	.short	(.L_649 - .L_648)
.L_648:
        /*005c*/ 	.word	0x00000000
        /*0060*/ 	.short	0x0003
        /*0062*/ 	.short	0x0018
        /*0064*/ 	.byte	0x00, 0xf5, 0x21, 0x00


	//----- nvinfo : EIATTR_KPARAM_INFO
	.align		4
.L_649:
        /*0068*/ 	.byte	0x04, 0x17
        /*006a*/ 	.short	(.L_651 - .L_650)
.L_650:
        /*006c*/ 	.word	0x00000000
        /*0070*/ 	.short	0x0002
        /*0072*/ 	.short	0x0010
        /*0074*/ 	.byte	0x00, 0xf5, 0x21, 0x00


	//----- nvinfo : EIATTR_KPARAM_INFO
	.align		4
.L_651:
        /*0078*/ 	.byte	0x04, 0x17
        /*007a*/ 	.short	(.L_653 - .L_652)
.L_652:
        /*007c*/ 	.word	0x00000000
        /*0080*/ 	.short	0x0001
        /*0082*/ 	.short	0x0008
        /*0084*/ 	.byte	0x00, 0xf5, 0x21, 0x00


	//----- nvinfo : EIATTR_KPARAM_INFO
	.align		4
.L_653:
        /*0088*/ 	.byte	0x04, 0x17
        /*008a*/ 	.short	(.L_655 - .L_654)
.L_654:
        /*008c*/ 	.word	0x00000000
        /*0090*/ 	.short	0x0000
        /*0092*/ 	.short	0x0000
        /*0094*/ 	.byte	0x00, 0xf5, 0x21, 0x00


	//----- nvinfo : EIATTR_SPARSE_MMA_MASK
	.align		4
.L_655:
        /*0098*/ 	.byte	0x03, 0x50
        /*009a*/ 	.short	0x0000


	//----- nvinfo : EIATTR_MAXREG_COUNT
	.align		4
        /*009c*/ 	.byte	0x03, 0x1b
        /*009e*/ 	.short	0x00ff


	//----- nvinfo : EIATTR_MERCURY_ISA_VERSION
	.align		4
        /*00a0*/ 	.byte	0x03, 0x5f
        /*00a2*/ 	.short	0x0101


	//----- nvinfo : EIATTR_VRC_CTA_INIT_COUNT
	.align		4
        /*00a4*/ 	.byte	0x02, 0x4a
	.zero		1
	.zero		1


	//----- nvinfo : EIATTR_EXIT_INSTR_OFFSETS
	.align		4
        /*00a8*/ 	.byte	0x04, 0x1c
        /*00aa*/ 	.short	(.L_657 - .L_656)


	//   ....[0]....
.L_656:
        /*00ac*/ 	.word	0x00000070


	//   ....[1]....
        /*00b0*/ 	.word	0x00000ad0


	//   ....[2]....
        /*00b4*/ 	.word	0x00001210


	//----- nvinfo : EIATTR_CBANK_PARAM_SIZE
	.align		4
.L_657:
        /*00b8*/ 	.byte	0x03, 0x19
        /*00ba*/ 	.short	0x0038


	//----- nvinfo : EIATTR_PARAM_CBANK
	.align		4
        /*00bc*/ 	.byte	0x04, 0x0a
        /*00be*/ 	.short	(.L_659 - .L_658)
	.align		4
.L_658:
        /*00c0*/ 	.word	index@(.nv.constant0._Z11kernel_gridILj2ELj2EEvPKfS1_PKiPfjjjbS4_)
        /*00c4*/ 	.short	0x0380
        /*00c6*/ 	.short	0x0038


	//----- nvinfo : EIATTR_SW_WAR
	.align		4
.L_659:
        /*00c8*/ 	.byte	0x04, 0x36
        /*00ca*/ 	.short	(.L_661 - .L_660)
.L_660:
        /*00cc*/ 	.word	0x00000008
.L_661:


//--------------------- .nv.info._Z11kernel_gridILj2ELj1EEvPKfS1_PKiPfjjjbS4_ --------------------------
	.section	.nv.info._Z11kernel_gridILj2ELj1EEvPKfS1_PKiPfjjjbS4_,"",@"SHT_CUDA_INFO"
	.sectionflags	@""
	.align	4


	//----- nvinfo : EIATTR_CUDA_API_VERSION
	.align		4
        /*0000*/ 	.byte	0x04, 0x37
        /*0002*/ 	.short	(.L_663 - .L_662)
.L_662:
        /*0004*/ 	.word	0x00000082


	//----- nvinfo : EIATTR_KPARAM_INFO
	.align		4
.L_663:
        /*0008*/ 	.byte	0x04, 0x17
        /*000a*/ 	.short	(.L_665 - .L_664)
.L_664:
        /*000c*/ 	.word	0x00000000
        /*0010*/ 	.short	0x0008
        /*0012*/ 	.short	0x0030
        /*0014*/ 	.byte	0x00, 0xf5, 0x21, 0x00


	//----- nvinfo : EIATTR_KPARAM_INFO
	.align		4
.L_665:
        /*0018*/ 	.byte	0x04, 0x17
        /*001a*/ 	.short	(.L_667 - .L_666)
.L_666:
        /*001c*/ 	.word	0x00000000
        /*0020*/ 	.short	0x0007
        /*0022*/ 	.short	0x002c
        /*0024*/ 	.byte	0x00, 0xf0, 0x05, 0x00


	//----- nvinfo : EIATTR_KPARAM_INFO
	.align		4
.L_667:
        /*0028*/ 	.byte	0x04, 0x17
        /*002a*/ 	.short	(.L_669 - .L_668)
.L_668:
        /*002c*/ 	.word	0x00000000
        /*0030*/ 	.short	0x0006
        /*0032*/ 	.short	0x0028
        /*0034*/ 	.byte	0x00, 0xf0, 0x11, 0x00


	//----- nvinfo : EIATTR_KPARAM_INFO
	.align		4
.L_669:
        /*0038*/ 	.byte	0x04, 0x17
        /*003a*/ 	.short	(.L_671 - .L_670)
.L_670:
        /*003c*/ 	.word	0x00000000
        /*0040*/ 	.short	0x0005
        /*0042*/ 	.short	0x0024
        /*0044*/ 	.byte	0x00, 0xf0, 0x11, 0x00


	//----- nvinfo : EIATTR_KPARAM_INFO
	.align		4
.L_671:
        /*0048*/ 	.byte	0x04, 0x17
        /*004a*/ 	.short	(.L_673 - .L_672)
.L_672:
        /*004c*/ 	.word	0x00000000
        /*0050*/ 	.short	0x0004
        /*0052*/ 	.short	0x0020
        /*0054*/ 	.byte	0x00, 0xf0, 0x11, 0x00


	//----- nvinfo : EIATTR_KPARAM_INFO
	.align		4
.L_673:
        /*0058*/ 	.byte	0x04, 0x17
        /*005a*/ 	.short	(.L_675 - .L_674)
.L_674:
        /*005c*/ 	.word	0x00000000
        /*0060*/ 	.short	0x0003
        /*0062*/ 	.short	0x0018
        /*0064*/ 	.byte	0x00, 0xf5, 0x21, 0x00


	//----- nvinfo : EIATTR_KPARAM_INFO
	.align		4
.L_675:
        /*0068*/ 	.byte	0x04, 0x17
        /*006a*/ 	.short	(.L_677 - .L_676)
.L_676:
        /*006c*/ 	.word	0x00000000
        /*0070*/ 	.short	0x0002
        /*0072*/ 	.short	0x0010
        /*0074*/ 	.byte	0x00, 0xf5, 0x21, 0x00


	//----- nvinfo : EIATTR_KPARAM_INFO
	.align		4
.L_677:
        /*0078*/ 	.byte	0x04, 0x17
        /*007a*/ 	.short	(.L_679 - .L_678)
.L_678:
        /*007c*/ 	.word	0x00000000
        /*0080*/ 	.short	0x0001
        /*0082*/ 	.short	0x0008
        /*0084*/ 	.byte	0x00, 0xf5, 0x21, 0x00


	//----- nvinfo : EIATTR_KPARAM_INFO
	.align		4
.L_679:
        /*0088*/ 	.byte	0x04, 0x17
        /*008a*/ 	.short	(.L_681 - .L_680)
.L_680:
        /*008c*/ 	.word	0x00000000
        /*0090*/ 	.short	0x0000
        /*0092*/ 	.short	0x0000
        /*0094*/ 	.byte	0x00, 0xf5, 0x21, 0x00


	//----- nvinfo : EIATTR_SPARSE_MMA_MASK
	.align		4
.L_681:
        /*0098*/ 	.byte	0x03, 0x50
        /*009a*/ 	.short	0x0000


	//----- nvinfo : EIATTR_MAXREG_COUNT
	.align		4
        /*009c*/ 	.byte	0x03, 0x1b
        /*009e*/ 	.short	0x00ff


	//----- nvinfo : EIATTR_MERCURY_ISA_VERSION
	.align		4
        /*00a0*/ 	.byte	0x03, 0x5f
        /*00a2*/ 	.short	0x0101


	//----- nvinfo : EIATTR_VRC_CTA_INIT_COUNT
	.align		4
        /*00a4*/ 	.byte	0x02, 0x4a
	.zero		1
	.zero		1


	//----- nvinfo : EIATTR_EXIT_INSTR_OFFSETS
	.align		4
        /*00a8*/ 	.byte	0x04, 0x1c
        /*00aa*/ 	.short	(.L_683 - .L_682)


	//   ....[0]....
.L_682:
        /*00ac*/ 	.word	0x00000070


	//   ....[1]....
        /*00b0*/ 	.word	0x000009a0


	//   ....[2]....
        /*00b4*/ 	.word	0x00000f60


	//----- nvinfo : EIATTR_CBANK_PARAM_SIZE
	.align		4
.L_683:
        /*00b8*/ 	.byte	0x03, 0x19
        /*00ba*/ 	.short	0x0038


	//----- nvinfo : EIATTR_PARAM_CBANK
	.align		4
        /*00bc*/ 	.byte	0x04, 0x0a
        /*00be*/ 	.short	(.L_685 - .L_684)
	.align		4
.L_684:
        /*00c0*/ 	.word	index@(.nv.constant0._Z11kernel_gridILj2ELj1EEvPKfS1_PKiPfjjjbS4_)
        /*00c4*/ 	.short	0x0380
        /*00c6*/ 	.short	0x0038


	//----- nvinfo : EIATTR_SW_WAR
	.align		4
.L_685:
        /*00c8*/ 	.byte	0x04, 0x36
        /*00ca*/ 	.short	(.L_687 - .L_686)
.L_686:
        /*00cc*/ 	.word	0x00000008
.L_687:


//--------------------- .nv.callgraph             --------------------------
	.section	.nv.callgraph,"",@"SHT_CUDA_CALLGRAPH"
	.align	4
	.sectionentsize	8
	.align		4
        /*0000*/ 	.word	0x00000000
	.align		4
        /*0004*/ 	.word	0xffffffff
	.align		4
        /*0008*/ 	.word	0x00000000
	.align		4
        /*000c*/ 	.word	0xfffffffe
	.align		4
        /*0010*/ 	.word	0x00000000
	.align		4
        /*0014*/ 	.word	0xfffffffd
	.align		4
        /*0018*/ 	.word	0x00000000
	.align		4
        /*001c*/ 	.word	0xfffffffc


//--------------------- .text._Z21kernel_input_backwardILj3ELj8EEvPKfS1_Pfjj --------------------------
	.section	.text._Z21kernel_input_backwardILj3ELj8EEvPKfS1_Pfjj,"ax",@progbits
	.align	128
        .global         _Z21kernel_input_backwardILj3ELj8EEvPKfS1_Pfjj
        .type           _Z21kernel_input_backwardILj3ELj8EEvPKfS1_Pfjj,@function
        .size           _Z21kernel_input_backwardILj3ELj8EEvPKfS1_Pfjj,(.L_x_210 - _Z21kernel_input_backwardILj3ELj8EEvPKfS1_Pfjj)
        .other          _Z21kernel_input_backwardILj3ELj8EEvPKfS1_Pfjj,@"STO_CUDA_ENTRY STV_DEFAULT"
_Z21kernel_input_backwardILj3ELj8EEvPKfS1_Pfjj:
.text._Z21kernel_input_backwardILj3ELj8EEvPKfS1_Pfjj:
[----:B------:R-:W-:Y:S01]  /*0000*/  LDC R1, c[0x0][0x37c] ;  /* 0x0000df00ff017b82 */ /* 0x000fe20000000800 */
[----:B------:R-:W0:Y:S07]  /*0010*/  S2R R5, SR_TID.X ;  /* 0x0000000000057919 */ /* 0x000e2e0000002100 */
[----:B------:R-:W0:Y:S01]  /*0020*/  S2UR UR5, SR_CTAID.X ;  /* 0x00000000000579c3 */ /* 0x000e220000002500 */
[----:B------:R-:W1:Y:S07]  /*0030*/  LDCU UR4, c[0x0][0x398] ;  /* 0x00007300ff0477ac */ /* 0x000e6e0008000800 */
[----:B------:R-:W0:Y:S01]  /*0040*/  LDC R0, c[0x0][0x360] ;  /* 0x0000d800ff007b82 */ /* 0x000e220000000800 */
[----:B-1----:R-:W-:Y:S01]  /*0050*/  UIMAD UR4, UR4, 0x3, URZ ;  /* 0x00000003040478a4 */ /* 0x002fe2000f8e02ff */
[----:B0-----:R-:W-:-:S05]  /*0060*/  IMAD R5, R0, UR5, R5 ;  /* 0x0000000500057c24 */ /* 0x001fca000f8e0205 */
[----:B------:R-:W-:-:S13]  /*0070*/  ISETP.GE.U32.AND P0, PT, R5, UR4, PT ;  /* 0x0000000405007c0c */ /* 0x000fda000bf06070 */
[----:B------:R-:W-:Y:S05]  /*0080*/  @P0 EXIT ;  /* 0x000000000000094d */ /* 0x000fea0003800000 */
[----:B------:R-:W0:Y:S02]  /*0090*/  LDCU UR4, c[0x0][0x39c] ;  /* 0x00007380ff0477ac */ /* 0x000e240008000800 */
[----:B0-----:R-:W-:-:S13]  /*00a0*/  ISETP.NE.AND P0, PT, RZ, UR4, PT ;  /* 0x00000004ff007c0c */ /* 0x001fda000bf05270 */
[----:B------:R-:W-:Y:S05]  /*00b0*/  @!P0 EXIT ;  /* 0x000000000000894d */ /* 0x000fea0003800000 */
[----:B------:R-:W0:Y:S01]  /*00c0*/  LDC.64 R2, c[0x0][0x390] ;  /* 0x0000e400ff027b82 */ /* 0x000e220000000a00 */
[----:B------:R-:W1:Y:S01]  /*00d0*/  LDCU.64 UR6, c[0x0][0x358] ;  /* 0x00006b00ff0677ac */ /* 0x000e620008000a00 */
[C---:B------:R-:W-:Y:S01]  /*00e0*/  IMAD.HI.U32 R0, R5.reuse, -0x55555555, RZ ;  /* 0xaaaaaaab05007827 */ /* 0x040fe200078e00ff */
[----:B------:R-:W2:Y:S03]  /*00f0*/  LDCU.128 UR8, c[0x0][0x380] ;  /* 0x00007000ff0877ac */ /* 0x000ea60008000c00 */
[----:B0-----:R-:W-:-:S05]  /*0100*/  IMAD.WIDE.U32 R2, R5, 0x4, R2 ;  /* 0x0000000405027825 */ /* 0x001fca00078e0002 */
[----:B-1----:R0:W5:Y:S01]  /*0110*/  LDG.E R15, desc[UR6][R2.64] ;  /* 0x00000006020f7981 */ /* 0x002162000c1e1900 */
[----:B------:R-:W-:Y:S01]  /*0120*/  SHF.R.U32.HI R0, RZ, 0x1, R0 ;  /* 0x00000001ff007819 */ /* 0x000fe20000011600 */
[----:B------:R-:W-:-:S04]  /*0130*/  UIADD3 UR5, UPT, UPT, -UR4, URZ, URZ ;  /* 0x000000ff04057290 */ /* 0x000fc8000fffe1ff */
[C---:B------:R-:W-:Y:S02]  /*0140*/  IMAD R5, R0.reuse, 0x1ffffffd, R5 ;  /* 0x1ffffffd00057824 */ /* 0x040fe400078e0205 */
[----:B------:R-:W-:Y:S01]  /*0150*/  IMAD R0, R0, UR4, RZ ;  /* 0x0000000400007c24 */ /* 0x000fe2000f8e02ff */
[----:B------:R-:W-:Y:S02]  /*0160*/  UMOV UR4, URZ ;  /* 0x000000ff00047c82 */ /* 0x000fe40008000000 */
[----:B0-2---:R-:W-:-:S07]  /*0170*/  SHF.L.U32 R8, R5, 0x3, RZ ;  /* 0x0000000305087819 */ /* 0x005fce00000006ff */
.L_x_0:
[C---:B------:R-:W-:Y:S01]  /*0180*/  IMAD R5, R0.reuse, 0x18, RZ ;  /* 0x0000001800057824 */ /* 0x040fe200078e02ff */
[----:B------:R-:W-:-:S04]  /*0190*/  LEA R7, P1, R0, UR4, 0x3 ;  /* 0x0000000400077c11 */ /* 0x000fc8000f8218ff */
[----:B------:R-:W-:Y:S02]  /*01a0*/  IADD3 R5, P0, PT, R5, R8, RZ ;  /* 0x0000000805057210 */ /* 0x000fe40007f1e0ff */
[----:B------:R-:W-:Y:S02]  /*01b0*/  IADD3.X R12, PT, PT, RZ, RZ, RZ, P1, !PT ;  /* 0x000000ffff0c7210 */ /* 0x000fe40000ffe4ff */
[----:B------:R-:W-:Y:S02]  /*01c0*/  IADD3.X R10, PT, PT, RZ, RZ, RZ, P0, !PT ;  /* 0x000000ffff0a7210 */ /* 0x000fe400007fe4ff */
[----:B------:R-:W-:Y:S02]  /*01d0*/  LEA R6, P1, R7, UR8, 0x2 ;  /* 0x0000000807067c11 */ /* 0x000fe4000f8210ff */
[----:B------:R-:W-:Y:S02]  /*01e0*/  LEA R4, P0, R5, UR10, 0x2 ;  /* 0x0000000a05047c11 */ /* 0x000fe4000f8010ff */
[----:B------:R-:W-:-:S02]  /*01f0*/  LEA.HI.X R7, R7, UR9, R12, 0x2, P1 ;  /* 0x0000000907077c11 */ /* 0x000fc400088f140c */
[----:B------:R-:W-:-:S03]  /*0200*/  LEA.HI.X R5, R5, UR11, R10, 0x2, P0 ;  /* 0x0000000b05057c11 */ /* 0x000fc600080f140a */
[----:B------:R-:W2:Y:S04]  /*0210*/  LDG.E.CONSTANT R14, desc[UR6][R6.64] ;  /* 0x00000006060e7981 */ /* 0x000ea8000c1e9900 */
[----:B------:R-:W2:Y:S04]  /*0220*/  LDG.E.CONSTANT R16, desc[UR6][R4.64] ;  /* 0x0000000604107981 */ /* 0x000ea8000c1e9900 */
[----:B------:R-:W3:Y:S04]  /*0230*/  LDG.E.CONSTANT R17, desc[UR6][R6.64+0x4] ;  /* 0x0000040606117981 */ /* 0x000ee8000c1e9900 */
[----:B------:R-:W3:Y:S04]  /*0240*/  LDG.E.CONSTANT R18, desc[UR6][R4.64+0x4] ;  /* 0x0000040604127981 */ /* 0x000ee8000c1e9900 */
[----:B------:R-:W4:Y:S04]  /*0250*/  LDG.E.CONSTANT R19, desc[UR6][R6.64+0x8] ;  /* 0x0000080606137981 */ /* 0x000f28000c1e9900 */
        /* <DEDUP_REMOVED lines=10> */
[----:B------:R-:W4:Y:S01]  /*0300*/  LDG.E.CONSTANT R25, desc[UR6][R4.64+0x1c] ;  /* 0x00001c0604197981 */ /* 0x000f22000c1e9900 */
[----:B------:R-:W-:Y:S01]  /*0310*/  UIADD3 UR5, UPT, UPT, UR5, 0x1, URZ ;  /* 0x0000000105057890 */ /* 0x000fe2000fffe0ff */
[----:B------:R-:W-:Y:S01]  /*0320*/  IADD3 R8, PT, PT, R8, 0x18, RZ ;  /* 0x0000001808087810 */ /* 0x000fe20007ffe0ff */
[----:B------:R-:W-:-:S02]  /*0330*/  UIADD3 UR4, UPT, UPT, UR4, 0x8, URZ ;  /* 0x0000000804047890 */ /* 0x000fc4000fffe0ff */
[----:B------:R-:W-:Y:S01]  /*0340*/  UISETP.NE.AND UP0, UPT, UR5, URZ, UPT ;  /* 0x000000ff0500728c */ /* 0x000fe2000bf05270 */
[----:B--2--5:R-:W-:-:S04]  /*0350*/  FFMA R14, R14, R16, R15 ;  /* 0x000000100e0e7223 */ /* 0x024fc8000000000f */
[----:B---3--:R-:W-:-:S04]  /*0360*/  FFMA R14, R17, R18, R14 ;  /* 0x00000012110e7223 */ /* 0x008fc8000000000e */
[----:B----4-:R-:W-:-:S04]  /*0370*/  FFMA R14, R19, R20, R14 ;  /* 0x00000014130e7223 */ /* 0x010fc8000000000e */
[----:B------:R-:W-:-:S04]  /*0380*/  FFMA R14, R21, R22, R14 ;  /* 0x00000016150e7223 */ /* 0x000fc8000000000e */
[----:B------:R-:W-:-:S04]  /*0390*/  FFMA R23, R23, R24, R14 ;  /* 0x0000001817177223 */ /* 0x000fc8000000000e */
[----:B------:R-:W-:-:S04]  /*03a0*/  FFMA R12, R12, R13, R23 ;  /* 0x0000000d0c0c7223 */ /* 0x000fc80000000017 */
[----:B------:R-:W-:-:S04]  /*03b0*/  FFMA R10, R9, R10, R12 ;  /* 0x0000000a090a7223 */ /* 0x000fc8000000000c */
[----:B------:R-:W-:Y:S01]  /*03c0*/  FFMA R15, R11, R25, R10 ;  /* 0x000000190b0f7223 */ /* 0x000fe2000000000a */
[----:B------:R-:W-:Y:S06]  /*03d0*/  BRA.U UP0, `(.L_x_0) ;  /* 0xfffffffd00687547 */ /* 0x000fec000b83ffff */
[----:B------:R-:W-:Y:S01]  /*03e0*/  STG.E desc[UR6][R2.64], R15 ;  /* 0x0000000f02007986 */ /* 0x000fe2000c101906 */
[----:B------:R-:W-:Y:S05]  /*03f0*/  EXIT ;  /* 0x000000000000794d */ /* 0x000fea0003800000 */
.L_x_1:
[----:B------:R-:W-:-:S00]  /*0400*/  BRA `(.L_x_1) ;  /* 0xfffffffc00fc7947 */ /* 0x000fc0000383ffff */
[----:B------:R-:W-:-:S00]  /*0410*/  NOP ;  /* 0x0000000000007918 */ /* 0x000fc00000000000 */
        /* <DEDUP_REMOVED lines=14> */
.L_x_210:


//--------------------- .text._Z20kernel_grid_backwardILj3ELj8ELj2EEvPKfS1_S1_PKiPfjjj --------------------------
	.section	.text._Z20kernel_grid_backwardILj3ELj8ELj2EEvPKfS1_S1_PKiPfjjj,"ax",@progbits
	.align	128
        .global         _Z20kernel_grid_backwardILj3ELj8ELj2EEvPKfS1_S1_PKiPfjjj
        .type           _Z20kernel_grid_backwardILj3ELj8ELj2EEvPKfS1_S1_PKiPfjjj,@function
        .size           _Z20kernel_grid_backwardILj3ELj8ELj2EEvPKfS1_S1_PKiPfjjj,(.L_x_211 - _Z20kernel_grid_backwardILj3ELj8ELj2EEvPKfS1_S1_PKiPfjjj)
        .other          _Z20kernel_grid_backwardILj3ELj8ELj2EEvPKfS1_S1_PKiPfjjj,@"STO_CUDA_ENTRY STV_DEFAULT"
_Z20kernel_grid_backwardILj3ELj8ELj2EEvPKfS1_S1_PKiPfjjj:
.text._Z20kernel_grid_backwardILj3ELj8ELj2EEvPKfS1_S1_PKiPfjjj:
[----:B------:R-:W-:Y:S01]  /*0000*/  LDC R1, c[0x0][0x37c] ;  /* 0x0000df00ff017b82 */ /* 0x000fe20000000800 */
[----:B------:R-:W0:Y:S07]  /*0010*/  S2R R0, SR_TID.X ;  /* 0x0000000000007919 */ /* 0x000e2e0000002100 */
[----:B------:R-:W0:Y:S01]  /*0020*/  S2UR UR4, SR_CTAID.X ;  /* 0x00000000000479c3 */ /* 0x000e220000002500 */
[----:B------:R-:W1:Y:S07]  /*0030*/  LDCU UR5, c[0x0][0x3a8] ;  /* 0x00007500ff0577ac */ /* 0x000e6e0008000800 */
[----:B------:R-:W0:Y:S02]  /*0040*/  LDC R11, c[0x0][0x360] ;  /* 0x0000d800ff0b7b82 */ /* 0x000e240000000800 */
[----:B0-----:R-:W-:-:S05]  /*0050*/  IMAD R11, R11, UR4, R0 ;  /* 0x000000040b0b7c24 */ /* 0x001fca000f8e0200 */
[----:B------:R-:W-:-:S04]  /*0060*/  SHF.R.U32.HI R8, RZ, 0x2, R11 ;  /* 0x00000002ff087819 */ /* 0x000fc8000001160b */
[----:B------:R-:W-:-:S04]  /*0070*/  LOP3.LUT R0, R8, 0x1fffffff, RZ, 0xc0, !PT ;  /* 0x1fffffff08007812 */ /* 0x000fc800078ec0ff */
[----:B-1----:R-:W-:-:S13]  /*0080*/  ISETP.GE.U32.AND P0, PT, R0, UR5, PT ;  /* 0x0000000500007c0c */ /* 0x002fda000bf06070 */
[----:B------:R-:W-:Y:S05]  /*0090*/  @P0 EXIT ;  /* 0x000000000000094d */ /* 0x000fea0003800000 */
[----:B------:R-:W0:Y:S01]  /*00a0*/  S2R R15, SR_CTAID.Y ;  /* 0x00000000000f7919 */ /* 0x000e220000002600 */
[----:B------:R-:W0:Y:S01]  /*00b0*/  LDC.64 R4, c[0x0][0x398] ;  /* 0x0000e600ff047b82 */ /* 0x000e220000000a00 */
[----:B------:R-:W1:Y:S01]  /*00c0*/  LDCU.64 UR4, c[0x0][0x358] ;  /* 0x00006b00ff0477ac */ /* 0x000e620008000a00 */
[----:B------:R-:W-:Y:S01]  /*00d0*/  IMAD R3, R0, 0x3, RZ ;  /* 0x0000000300037824 */ /* 0x000fe200078e02ff */
[----:B------:R-:W2:Y:S05]  /*00e0*/  LDCU UR6, c[0x0][0x3b0] ;  /* 0x00007600ff0677ac */ /* 0x000eaa0008000800 */
[----:B------:R-:W3:Y:S01]  /*00f0*/  LDC.64 R6, c[0x0][0x388] ;  /* 0x0000e200ff067b82 */ /* 0x000ee20000000a00 */
[----:B------:R-:W4:Y:S01]  /*0100*/  LDCU UR7, c[0x0][0x3ac] ;  /* 0x00007580ff0777ac */ /* 0x000f220008000800 */
[----:B0-----:R-:W-:-:S04]  /*0110*/  IMAD.WIDE.U32 R4, R15, 0x4, R4 ;  /* 0x000000040f047825 */ /* 0x001fc800078e0004 */
[----:B---3--:R-:W-:Y:S01]  /*0120*/  IMAD.WIDE.U32 R6, R3, 0x4, R6 ;  /* 0x0000000403067825 */ /* 0x008fe200078e0006 */
[----:B-1----:R-:W3:Y:S01]  /*0130*/  LDG.E.CONSTANT R0, desc[UR4][R4.64] ;  /* 0x0000000404007981 */ /* 0x002ee2000c1e9900 */
[----:B------:R-:W-:Y:S01]  /*0140*/  I2FP.F32.U32 R10, R15 ;  /* 0x0000000f000a7245 */ /* 0x000fe20000201000 */
[----:B------:R-:W0:Y:S02]  /*0150*/  LDC.64 R2, c[0x0][0x380] ;  /* 0x0000e000ff027b82 */ /* 0x000e240000000a00 */
[----:B------:R-:W3:Y:S04]  /*0160*/  LDG.E.CONSTANT R9, desc[UR4][R4.64+0x4] ;  /* 0x0000040404097981 */ /* 0x000ee8000c1e9900 */
[----:B------:R-:W5:Y:S04]  /*0170*/  LDG.E.CONSTANT R20, desc[UR4][R6.64] ;  /* 0x0000000406147981 */ /* 0x000f68000c1e9900 */
[----:B------:R-:W5:Y:S04]  /*0180*/  LDG.E.CONSTANT R14, desc[UR4][R6.64+0x4] ;  /* 0x00000404060e7981 */ /* 0x000f68000c1e9900 */
[----:B------:R1:W5:Y:S01]  /*0190*/  LDG.E.CONSTANT R16, desc[UR4][R6.64+0x8] ;  /* 0x0000080406107981 */ /* 0x000362000c1e9900 */
[----:B------:R-:W-:-:S13]  /*01a0*/  FSETP.GEU.AND P0, PT, R10, -126, PT ;  /* 0xc2fc00000a00780b */ /* 0x000fda0003f0e000 */
[----:B------:R-:W-:-:S04]  /*01b0*/  @!P0 FMUL R10, R10, 0.5 ;  /* 0x3f0000000a0a8820 */ /* 0x000fc80000400000 */
[----:B------:R-:W4:Y:S01]  /*01c0*/  MUFU.EX2 R12, R10 ;  /* 0x0000000a000c7308 */ /* 0x000f220000000800 */
[----:B--2---:R-:W-:Y:S02]  /*01d0*/  I2FP.F32.U32 R13, UR6 ;  /* 0x00000006000d7c45 */ /* 0x004fe40008201000 */
[----:B------:R-:W-:-:S05]  /*01e0*/  SHF.L.U32 R8, R8, 0x3, RZ ;  /* 0x0000000308087819 */ /* 0x000fca00000006ff */
[----:B------:R-:W-:Y:S02]  /*01f0*/  IMAD R11, R11, 0x2, -R8 ;  /* 0x000000020b0b7824 */ /* 0x000fe400078e0a08 */
[----:B----4-:R-:W-:-:S04]  /*0200*/  @!P0 FMUL R12, R12, R12 ;  /* 0x0000000c0c0c8220 */ /* 0x010fc80000400000 */
[----:B------:R-:W-:Y:S01]  /*0210*/  FFMA R13, R12, R13, -1 ;  /* 0xbf8000000c0d7423 */ /* 0x000fe2000000000d */
[----:B-1----:R-:W-:-:S03]  /*0220*/  LEA R7, R15, R11, 0x3 ;  /* 0x0000000b0f077211 */ /* 0x002fc600078e18ff */
[----:B------:R1:W2:Y:S02]  /*0230*/  F2I.U32.CEIL.NTZ R5, R13 ;  /* 0x0000000d00057305 */ /* 0x0002a4000020b000 */
[----:B------:R-:W-:-:S04]  /*0240*/  IMAD R7, R8, UR7, R7 ;  /* 0x0000000708077c24 */ /* 0x000fc8000f8e0207 */
[----:B0-----:R-:W-:-:S04]  /*0250*/  IMAD.WIDE.U32 R22, R7, 0x4, R2 ;  /* 0x0000000407167825 */ /* 0x001fc800078e0002 */
[----:B------:R-:W-:Y:S02]  /*0260*/  HFMA2 R2, -RZ, RZ, 0, 0 ;  /* 0x00000000ff027431 */ /* 0x000fe400000001ff */
[----:B---3--:R-:W-:Y:S02]  /*0270*/  IMAD.IADD R10, R9, 0x1, -R0 ;  /* 0x00000001090a7824 */ /* 0x008fe400078e0a00 */
[----:B-----5:R-:W-:-:S03]  /*0280*/  FFMA R20, R13, R20, 0.5 ;  /* 0x3f0000000d147423 */ /* 0x020fc60000000014 */
[----:B------:R-:W-:Y:S01]  /*0290*/  ISETP.NE.AND P0, PT, R10, RZ, PT ;  /* 0x000000ff0a00720c */ /* 0x000fe20003f05270 */
[C---:B------:R-:W-:Y:S01]  /*02a0*/  FFMA R25, R13.reuse, R14, 0.5 ;  /* 0x3f0000000d197423 */ /* 0x040fe2000000000e */
[----:B------:R-:W-:Y:S01]  /*02b0*/  FFMA R4, R13, R16, 0.5 ;  /* 0x3f0000000d047423 */ /* 0x000fe20000000010 */
[----:B------:R0:W3:Y:S08]  /*02c0*/  F2I.U32.FLOOR.NTZ R12, R20 ;  /* 0x00000014000c7305 */ /* 0x0000f00000207000 */
[----:B------:R0:W4:Y:S08]  /*02d0*/  F2I.U32.FLOOR.NTZ R14, R25 ;  /* 0x00000019000e7305 */ /* 0x0001300000207000 */
[----:B------:R0:W0:Y:S01]  /*02e0*/  F2I.U32.FLOOR.NTZ R17, R4 ;  /* 0x0000000400117305 */ /* 0x0000220000207000 */
[----:B-1----:R-:W-:Y:S01]  /*02f0*/  IMAD.MOV.U32 R13, RZ, RZ, 0x1 ;  /* 0x00000001ff0d7424 */ /* 0x002fe200078e00ff */
[----:B--2---:R-:W-:Y:S01]  /*0300*/  IADD3 R9, PT, PT, R5, 0x2, RZ ;  /* 0x0000000205097810 */ /* 0x004fe20007ffe0ff */
[----:B---3--:R-:W-:Y:S06]  /*0310*/  @!P0 BRA `(.L_x_2) ;  /* 0x0000000000248947 */ /* 0x008fec0003800000 */
[----:B------:R-:W-:Y:S01]  /*0320*/  ISETP.GT.U32.AND P1, PT, R9, R10, PT ;  /* 0x0000000a0900720c */ /* 0x000fe20003f24070 */
[----:B------:R-:W-:Y:S01]  /*0330*/  IMAD.MOV.U32 R13, RZ, RZ, R9 ;  /* 0x000000ffff0d7224 */ /* 0x000fe200078e0009 */
[----:B------:R-:W-:-:S11]  /*0340*/  MOV R2, R12 ;  /* 0x0000000c00027202 */ /* 0x000fd60000000f00 */
[----:B------:R-:W-:Y:S05]  /*0350*/  @P1 BRA `(.L_x_2) ;  /* 0x0000000000141947 */ /* 0x000fea0003800000 */
[-C--:B------:R-:W-:Y:S02]  /*0360*/  IMAD R13, R9, R9.reuse, RZ ;  /* 0x00000009090d7224 */ /* 0x080fe400078e02ff */
[----:B----4-:R-:W-:-:S03]  /*0370*/  IMAD R2, R14, R9, R12 ;  /* 0x000000090e027224 */ /* 0x010fc600078e020c */
[----:B------:R-:W-:-:S13]  /*0380*/  ISETP.GT.U32.AND P1, PT, R13, R10, PT ;  /* 0x0000000a0d00720c */ /* 0x000fda0003f24070 */
[-C--:B0-----:R-:W-:Y:S02]  /*0390*/  @!P1 IMAD R2, R17, R13.reuse, R2 ;  /* 0x0000000d11029224 */ /* 0x081fe400078e0202 */
[----:B------:R-:W-:-:S07]  /*03a0*/  @!P1 IMAD R13, R9, R13, RZ ;  /* 0x0000000d090d9224 */ /* 0x000fce00078e02ff */
.L_x_2:
[----:B------:R-:W2:Y:S04]  /*03b0*/  LDG.E.CONSTANT R8, desc[UR4][R22.64] ;  /* 0x0000000416087981 */ /* 0x000ea8000c1e9900 */
[----:B------:R1:W3:Y:S01]  /*03c0*/  LDG.E.CONSTANT R7, desc[UR4][R22.64+0x4] ;  /* 0x0000040416077981 */ /* 0x0002e2000c1e9900 */
[----:B------:R-:W5:Y:S01]  /*03d0*/  I2F.U32.RP R6, R10 ;  /* 0x0000000a00067306 */ /* 0x000f620000209000 */
[-C--:B------:R-:W-:Y:S01]  /*03e0*/  IADD3 R5, PT, PT, RZ, -R10.reuse, RZ ;  /* 0x8000000aff057210 */ /* 0x080fe20007ffe0ff */
[----:B----4-:R-:W-:Y:S01]  /*03f0*/  IMAD R15, R14, 0x127409f, RZ ;  /* 0x0127409f0e0f7824 */ /* 0x010fe200078e02ff */
[----:B------:R-:W-:Y:S01]  /*0400*/  ISETP.GT.U32.AND P1, PT, R13, R10, PT ;  /* 0x0000000a0d00720c */ /* 0x000fe20003f24070 */
[----:B0-----:R-:W-:Y:S01]  /*0410*/  IMAD R18, R17, 0x4f9ffb7, RZ ;  /* 0x04f9ffb711127824 */ /* 0x001fe200078e02ff */
[----:B------:R-:W0:Y:S01]  /*0420*/  LDCU.64 UR6, c[0x0][0x3a0] ;  /* 0x00007400ff0677ac */ /* 0x000e220008000a00 */
[----:B------:R-:W-:Y:S01]  /*0430*/  IMAD.MOV.U32 R13, RZ, RZ, R5 ;  /* 0x000000ffff0d7224 */ /* 0x000fe200078e0005 */
[----:B------:R-:W-:Y:S01]  /*0440*/  MOV R5, R2 ;  /* 0x0000000200057202 */ /* 0x000fe20000000f00 */
[----:B------:R-:W-:Y:S01]  /*0450*/  IMAD.MOV.U32 R2, RZ, RZ, RZ ;  /* 0x000000ffff027224 */ /* 0x000fe200078e00ff */
[----:B------:R-:W-:Y:S01]  /*0460*/  LOP3.LUT R15, R15, R18, RZ, 0x3c, !PT ;  /* 0x000000120f0f7212 */ /* 0x000fe200078e3cff */
[----:B------:R-:W-:Y:S01]  /*0470*/  IMAD.SHL.U32 R0, R0, 0x8, RZ ;  /* 0x0000000800007824 */ /* 0x000fe200078e00ff */
[----:B-----5:R-:W4:Y:S05]  /*0480*/  MUFU.RCP R6, R6 ;  /* 0x0000000600067308 */ /* 0x020f2a0000001000 */
[----:B------:R-:W-:Y:S01]  /*0490*/  @P1 LOP3.LUT R5, R15, R12, RZ, 0x3c, !PT ;  /* 0x0000000c0f051212 */ /* 0x000fe200078e3cff */
[----:B----4-:R-:W-:-:S06]  /*04a0*/  VIADD R3, R6, 0xffffffe ;  /* 0x0ffffffe06037836 */ /* 0x010fcc0000000000 */
[----:B------:R-:W4:Y:S02]  /*04b0*/  F2I.FTZ.U32.TRUNC.NTZ R3, R3 ;  /* 0x0000000300037305 */ /* 0x000f24000021f000 */
[----:B----4-:R-:W-:-:S04]  /*04c0*/  IMAD R13, R13, R3, RZ ;  /* 0x000000030d0d7224 */ /* 0x010fc800078e02ff */
[----:B------:R-:W-:Y:S01]  /*04d0*/  IMAD.HI.U32 R6, R3, R13, R2 ;  /* 0x0000000d03067227 */ /* 0x000fe200078e0002 */
[----:B------:R-:W-:Y:S02]  /*04e0*/  I2FP.F32.U32 R3, R12 ;  /* 0x0000000c00037245 */ /* 0x000fe40000201000 */
[----:B------:R-:W-:-:S03]  /*04f0*/  I2FP.F32.U32 R13, R17 ;  /* 0x00000011000d7245 */ /* 0x000fc60000201000 */
[----:B------:R-:W-:-:S04]  /*0500*/  IMAD.HI.U32 R2, R6, R5, RZ ;  /* 0x0000000506027227 */ /* 0x000fc800078e00ff */
[----:B------:R-:W-:Y:S01]  /*0510*/  FADD R20, R20, -R3 ;  /* 0x8000000314147221 */ /* 0x000fe20000000000 */
[----:B------:R-:W-:Y:S01]  /*0520*/  FADD R4, R4, -R13 ;  /* 0x8000000d04047221 */ /* 0x000fe20000000000 */
[----:B------:R-:W-:Y:S02]  /*0530*/  IADD3 R2, PT, PT, -R2, RZ, RZ ;  /* 0x000000ff02027210 */ /* 0x000fe40007ffe1ff */
[----:B------:R-:W-:Y:S01]  /*0540*/  FADD R24, -R20, 1 ;  /* 0x3f80000014187421 */ /* 0x000fe20000000100 */
[----:B-1----:R-:W-:Y:S02]  /*0550*/  FADD R22, -R4, 1 ;  /* 0x3f80000004167421 */ /* 0x002fe40000000100 */
[----:B------:R-:W-:Y:S01]  /*0560*/  IMAD R19, R10, R2, R5 ;  /* 0x000000020a137224 */ /* 0x000fe200078e0205 */
[----:B------:R-:W-:Y:S02]  /*0570*/  LOP3.LUT R5, RZ, R10, RZ, 0x33, !PT ;  /* 0x0000000aff057212 */ /* 0x000fe400078e33ff */
[----:B------:R-:W-:-:S02]  /*0580*/  I2FP.F32.U32 R2, R14 ;  /* 0x0000000e00027245 */ /* 0x000fc40000201000 */
[----:B------:R-:W-:-:S03]  /*0590*/  ISETP.GE.U32.AND P1, PT, R19, R10, PT ;  /* 0x0000000a1300720c */ /* 0x000fc60003f26070 */
[----:B------:R-:W-:-:S10]  /*05a0*/  FADD R25, R25, -R2 ;  /* 0x8000000219197221 */ /* 0x000fd40000000000 */
[----:B------:R-:W-:Y:S01]  /*05b0*/  @P1 IMAD.IADD R19, R19, 0x1, -R10 ;  /* 0x0000000113131824 */ /* 0x000fe200078e0a0a */
[----:B------:R-:W-:-:S04]  /*05c0*/  ISETP.NE.U32.AND P1, PT, R10, RZ, PT ;  /* 0x000000ff0a00720c */ /* 0x000fc80003f25070 */
[----:B------:R-:W-:-:S13]  /*05d0*/  ISETP.GE.U32.AND P2, PT, R19, R10, PT ;  /* 0x0000000a1300720c */ /* 0x000fda0003f46070 */
[----:B------:R-:W-:-:S04]  /*05e0*/  @P2 IADD3 R19, PT, PT, -R10, R19, RZ ;  /* 0x000000130a132210 */ /* 0x000fc80007ffe1ff */
[----:B------:R-:W-:Y:S01]  /*05f0*/  SEL R16, R5, R19, !P1 ;  /* 0x0000001305107207 */ /* 0x000fe20004800000 */
[----:B------:R-:W-:-:S03]  /*0600*/  FADD R19, -R25, 1 ;  /* 0x3f80000019137421 */ /* 0x000fc60000000100 */
[----:B------:R-:W-:Y:S01]  /*0610*/  LEA R3, R16, R11, 0x3 ;  /* 0x0000000b10037211 */ /* 0x000fe200078e18ff */
[----:B------:R-:W-:-:S03]  /*0620*/  FMUL R13, R24, R19 ;  /* 0x00000013180d7220 */ /* 0x000fc60000400000 */
[----:B------:R-:W-:Y:S01]  /*0630*/  IADD3 R3, P2, PT, R0, R3, RZ ;  /* 0x0000000300037210 */ /* 0x000fe20007f5e0ff */
[----:B------:R-:W-:-:S04]  /*0640*/  FMUL R16, R13, R22 ;  /* 0x000000160d107220 */ /* 0x000fc80000400000 */
[----:B------:R-:W-:Y:S01]  /*0650*/  IMAD.X R26, RZ, RZ, RZ, P2 ;  /* 0x000000ffff1a7224 */ /* 0x000fe200010e06ff */
[----:B0-----:R-:W-:-:S04]  /*0660*/  LEA R2, P2, R3, UR6, 0x2 ;  /* 0x0000000603027c11 */ /* 0x001fc8000f8410ff */
[----:B------:R-:W-:Y:S01]  /*0670*/  LEA.HI.X R3, R3, UR7, R26, 0x2, P2 ;  /* 0x0000000703037c11 */ /* 0x000fe200090f141a */
[----:B------:R-:W-:Y:S01]  /*0680*/  IMAD.MOV.U32 R27, RZ, RZ, 0x1 ;  /* 0x00000001ff1b7424 */ /* 0x000fe200078e00ff */
[----:B------:R-:W-:Y:S01]  /*0690*/  MOV R26, RZ ;  /* 0x000000ff001a7202 */ /* 0x000fe20000000f00 */
[C---:B--2---:R-:W-:Y:S01]  /*06a0*/  FMUL R21, R16.reuse, R8 ;  /* 0x0000000810157220 */ /* 0x044fe20000400000 */
[----:B---3--:R-:W-:-:S04]  /*06b0*/  FMUL R23, R16, R7 ;  /* 0x0000000710177220 */ /* 0x008fc80000400000 */
[----:B------:R0:W-:Y:S01]  /*06c0*/  REDG.E.ADD.F32.FTZ.RN.STRONG.GPU desc[UR4][R2.64], R21 ;  /* 0x00000015020079a6 */ /* 0x0001e2000c12f304 */
[----:B------:R-:W-:-:S03]  /*06d0*/  IADD3 R16, PT, PT, R12, 0x1, RZ ;  /* 0x000000010c107810 */ /* 0x000fc60007ffe0ff */
[----:B------:R0:W-:Y:S01]  /*06e0*/  REDG.E.ADD.F32.FTZ.RN.STRONG.GPU desc[UR4][R2.64+0x4], R23 ;  /* 0x00000417020079a6 */ /* 0x0001e2000c12f304 */
[----:B------:R-:W-:Y:S05]  /*06f0*/  @!P0 BRA `(.L_x_3) ;  /* 0x0000000000248947 */ /* 0x000fea0003800000 */
[----:B------:R-:W-:Y:S01]  /*0700*/  ISETP.GT.U32.AND P2, PT, R9, R10, PT ;  /* 0x0000000a0900720c */ /* 0x000fe20003f44070 */
[----:B------:R-:W-:Y:S01]  /*0710*/  IMAD.MOV.U32 R27, RZ, RZ, R9 ;  /* 0x000000ffff1b7224 */ /* 0x000fe200078e0009 */
[----:B------:R-:W-:-:S11]  /*0720*/  MOV R26, R16 ;  /* 0x00000010001a7202 */ /* 0x000fd60000000f00 */
[----:B------:R-:W-:Y:S05]  /*0730*/  @P2 BRA `(.L_x_3) ;  /* 0x0000000000142947 */ /* 0x000fea0003800000 */
[-C--:B------:R-:W-:Y:S02]  /*0740*/  IMAD R27, R9, R9.reuse, RZ ;  /* 0x00000009091b7224 */ /* 0x080fe400078e02ff */
[----:B------:R-:W-:-:S03]  /*0750*/  IMAD R26, R14, R9, R16 ;  /* 0x000000090e1a7224 */ /* 0x000fc600078e0210 */
[----:B------:R-:W-:-:S13]  /*0760*/  ISETP.GT.U32.AND P2, PT, R27, R10, PT ;  /* 0x0000000a1b00720c */ /* 0x000fda0003f44070 */
[-C--:B------:R-:W-:Y:S02]  /*0770*/  @!P2 IMAD R26, R17, R27.reuse, R26 ;  /* 0x0000001b111aa224 */ /* 0x080fe400078e021a */
[----:B------:R-:W-:-:S07]  /*0780*/  @!P2 IMAD R27, R9, R27, RZ ;  /* 0x0000001b091ba224 */ /* 0x000fce00078e02ff */
.L_x_3:
[----:B------:R-:W-:-:S13]  /*0790*/  ISETP.GT.U32.AND P2, PT, R27, R10, PT ;  /* 0x0000000a1b00720c */ /* 0x000fda0003f44070 */
[----:B------:R-:W-:Y:S01]  /*07a0*/  @P2 LOP3.LUT R26, R15, R16, RZ, 0x3c, !PT ;  /* 0x000000100f1a2212 */ /* 0x000fe200078e3cff */
[----:B------:R-:W-:-:S04]  /*07b0*/  FMUL R15, R20, R19 ;  /* 0x00000013140f7220 */ /* 0x000fc80000400000 */
[----:B0-----:R-:W-:-:S04]  /*07c0*/  IMAD.HI.U32 R2, R6, R26, RZ ;  /* 0x0000001a06027227 */ /* 0x001fc800078e00ff */
[----:B------:R-:W-:Y:S01]  /*07d0*/  FMUL R19, R22, R15 ;  /* 0x0000000f16137220 */ /* 0x000fe20000400000 */
[----:B------:R-:W-:-:S03]  /*07e0*/  IMAD.MOV R3, RZ, RZ, -R2 ;  /* 0x000000ffff037224 */ /* 0x000fc600078e0a02 */
[-C--:B------:R-:W-:Y:S01]  /*07f0*/  FMUL R21, R8, R19.reuse ;  /* 0x0000001308157220 */ /* 0x080fe20000400000 */
[----:B------:R-:W-:Y:S01]  /*0800*/  FMUL R23, R7, R19 ;  /* 0x0000001307177220 */ /* 0x000fe20000400000 */
[----:B------:R-:W-:-:S05]  /*0810*/  IMAD R3, R10, R3, R26 ;  /* 0x000000030a037224 */ /* 0x000fca00078e021a */
[----:B------:R-:W-:-:S13]  /*0820*/  ISETP.GE.U32.AND P2, PT, R3, R10, PT ;  /* 0x0000000a0300720c */ /* 0x000fda0003f46070 */
[----:B------:R-:W-:-:S04]  /*0830*/  @P2 IADD3 R3, PT, PT, -R10, R3, RZ ;  /* 0x000000030a032210 */ /* 0x000fc80007ffe1ff */
[----:B------:R-:W-:-:S13]  /*0840*/  ISETP.GE.U32.AND P2, PT, R3, R10, PT ;  /* 0x0000000a0300720c */ /* 0x000fda0003f46070 */
[----:B------:R-:W-:-:S05]  /*0850*/  @P2 IMAD.IADD R3, R3, 0x1, -R10 ;  /* 0x0000000103032824 */ /* 0x000fca00078e0a0a */
[----:B------:R-:W-:-:S04]  /*0860*/  SEL R2, R5, R3, !P1 ;  /* 0x0000000305027207 */ /* 0x000fc80004800000 */
[----:B------:R-:W-:-:S04]  /*0870*/  LEA R3, R2, R11, 0x3 ;  /* 0x0000000b02037211 */ /* 0x000fc800078e18ff */
[----:B------:R-:W-:-:S05]  /*0880*/  IADD3 R3, P2, PT, R0, R3, RZ ;  /* 0x0000000300037210 */ /* 0x000fca0007f5e0ff */
[----:B------:R-:W-:Y:S01]  /*0890*/  IMAD.X R26, RZ, RZ, RZ, P2 ;  /* 0x000000ffff1a7224 */ /* 0x000fe200010e06ff */
[----:B------:R-:W-:-:S04]  /*08a0*/  LEA R2, P2, R3, UR6, 0x2 ;  /* 0x0000000603027c11 */ /* 0x000fc8000f8410ff */
[----:B------:R-:W-:Y:S01]  /*08b0*/  LEA.HI.X R3, R3, UR7, R26, 0x2, P2 ;  /* 0x0000000703037c11 */ /* 0x000fe200090f141a */
[----:B------:R-:W-:-:S04]  /*08c0*/  HFMA2 R26, -RZ, RZ, 0, 0 ;  /* 0x00000000ff1a7431 */ /* 0x000fc800000001ff */
[----:B------:R0:W-:Y:S01]  /*08d0*/  REDG.E.ADD.F32.FTZ.RN.STRONG.GPU desc[UR4][R2.64], R21 ;  /* 0x00000015020079a6 */ /* 0x0001e2000c12f304 */
[----:B------:R-:W-:-:S03]  /*08e0*/  IMAD.MOV.U32 R27, RZ, RZ, 0x1 ;  /* 0x00000001ff1b7424 */ /* 0x000fc600078e00ff */
[----:B------:R0:W-:Y:S01]  /*08f0*/  REDG.E.ADD.F32.FTZ.RN.STRONG.GPU desc[UR4][R2.64+0x4], R23 ;  /* 0x00000417020079a6 */ /* 0x0001e2000c12f304 */
[C---:B------:R-:W-:Y:S01]  /*0900*/  IMAD R28, R14.reuse, 0x127409f, RZ ;  /* 0x0127409f0e1c7824 */ /* 0x040fe200078e02ff */
[----:B------:R-:W-:Y:S01]  /*0910*/  IADD3 R19, PT, PT, R14, 0x1, RZ ;  /* 0x000000010e137810 */ /* 0x000fe20007ffe0ff */
[----:B------:R-:W-:Y:S06]  /*0920*/  @!P0 BRA `(.L_x_4) ;  /* 0x0000000000248947 */ /* 0x000fec0003800000 */
[----:B------:R-:W-:Y:S01]  /*0930*/  ISETP.GT.U32.AND P2, PT, R9, R10, PT ;  /* 0x0000000a0900720c */ /* 0x000fe20003f44070 */
[----:B------:R-:W-:Y:S01]  /*0940*/  IMAD.MOV.U32 R27, RZ, RZ, R9 ;  /* 0x000000ffff1b7224 */ /* 0x000fe200078e0009 */
[----:B------:R-:W-:-:S11]  /*0950*/  MOV R26, R12 ;  /* 0x0000000c001a7202 */ /* 0x000fd60000000f00 */
[----:B------:R-:W-:Y:S05]  /*0960*/  @P2 BRA `(.L_x_4) ;  /* 0x0000000000142947 */ /* 0x000fea0003800000 */
[C---:B------:R-:W-:Y:S02]  /*0970*/  IMAD R27, R9.reuse, R9, RZ ;  /* 0x00000009091b7224 */ /* 0x040fe400078e02ff */
[----:B------:R-:W-:-:S03]  /*0980*/  IMAD R26, R9, R19, R12 ;  /* 0x00000013091a7224 */ /* 0x000fc600078e020c */
[----:B------:R-:W-:-:S13]  /*0990*/  ISETP.GT.U32.AND P2, PT, R27, R10, PT ;  /* 0x0000000a1b00720c */ /* 0x000fda0003f44070 */
[-C--:B------:R-:W-:Y:S02]  /*09a0*/  @!P2 IMAD R26, R17, R27.reuse, R26 ;  /* 0x0000001b111aa224 */ /* 0x080fe400078e021a */
[----:B------:R-:W-:-:S07]  /*09b0*/  @!P2 IMAD R27, R9, R27, RZ ;  /* 0x0000001b091ba224 */ /* 0x000fce00078e02ff */
.L_x_4:
[----:B------:R-:W-:Y:S01]  /*09c0*/  ISETP.GT.U32.AND P2, PT, R27, R10, PT ;  /* 0x0000000a1b00720c */ /* 0x000fe20003f44070 */
[----:B0-----:R-:W-:Y:S02]  /*09d0*/  VIADD R21, R28, 0x127409f ;  /* 0x0127409f1c157836 */ /* 0x001fe40000000000 */
[----:B------:R-:W-:-:S03]  /*09e0*/  FMUL R23, R25, R24 ;  /* 0x0000001819177220 */ /* 0x000fc60000400000 */
[----:B------:R-:W-:Y:S01]  /*09f0*/  LOP3.LUT R27, R21, R18, RZ, 0x3c, !PT ;  /* 0x00000012151b7212 */ /* 0x000fe200078e3cff */
[----:B------:R-:W-:-:S04]  /*0a00*/  FMUL R22, R22, R23 ;  /* 0x0000001716167220 */ /* 0x000fc80000400000 */
[-C--:B------:R-:W-:Y:S01]  /*0a10*/  FMUL R29, R8, R22.reuse ;  /* 0x00000016081d7220 */ /* 0x080fe20000400000 */
[----:B------:R-:W-:Y:S01]  /*0a20*/  FMUL R22, R7, R22 ;  /* 0x0000001607167220 */ /* 0x000fe20000400000 */
[----:B------:R-:W-:-:S05]  /*0a30*/  @P2 LOP3.LUT R26, R27, R12, RZ, 0x3c, !PT ;  /* 0x0000000c1b1a2212 */ /* 0x000fca00078e3cff */
[----:B------:R-:W-:-:S05]  /*0a40*/  IMAD.HI.U32 R2, R6, R26, RZ ;  /* 0x0000001a06027227 */ /* 0x000fca00078e00ff */
[----:B------:R-:W-:-:S05]  /*0a50*/  IADD3 R3, PT, PT, -R2, RZ, RZ ;  /* 0x000000ff02037210 */ /* 0x000fca0007ffe1ff */
[----:B------:R-:W-:-:S05]  /*0a60*/  IMAD R3, R10, R3, R26 ;  /* 0x000000030a037224 */ /* 0x000fca00078e021a */
[----:B------:R-:W-:-:S13]  /*0a70*/  ISETP.GE.U32.AND P2, PT, R3, R10, PT ;  /* 0x0000000a0300720c */ /* 0x000fda0003f46070 */
[----:B------:R-:W-:-:S05]  /*0a80*/  @P2 IMAD.IADD R3, R3, 0x1, -R10 ;  /* 0x0000000103032824 */ /* 0x000fca00078e0a0a */
[----:B------:R-:W-:-:S13]  /*0a90*/  ISETP.GE.U32.AND P2, PT, R3, R10, PT ;  /* 0x0000000a0300720c */ /* 0x000fda0003f46070 */
[----:B------:R-:W-:-:S04]  /*0aa0*/  @P2 IADD3 R3, PT, PT, -R10, R3, RZ ;  /* 0x000000030a032210 */ /* 0x000fc80007ffe1ff */
[----:B------:R-:W-:-:S05]  /*0ab0*/  SEL R2, R5, R3, !P1 ;  /* 0x0000000305027207 */ /* 0x000fca0004800000 */
[----:B------:R-:W-:-:S05]  /*0ac0*/  IMAD R3, R2, 0x8, R11 ;  /* 0x0000000802037824 */ /* 0x000fca00078e020b */
[----:B------:R-:W-:-:S04]  /*0ad0*/  IADD3 R3, P2, PT, R0, R3, RZ ;  /* 0x0000000300037210 */ /* 0x000fc80007f5e0ff */
[----:B------:R-:W-:Y:S02]  /*0ae0*/  IADD3.X R24, PT, PT, RZ, RZ, RZ, P2, !PT ;  /* 0x000000ffff187210 */ /* 0x000fe400017fe4ff */
[----:B------:R-:W-:-:S04]  /*0af0*/  LEA R2, P2, R3, UR6, 0x2 ;  /* 0x0000000603027c11 */ /* 0x000fc8000f8410ff */
[----:B------:R-:W-:Y:S01]  /*0b00*/  LEA.HI.X R3, R3, UR7, R24, 0x2, P2 ;  /* 0x0000000703037c11 */ /* 0x000fe200090f1418 */
[----:B------:R-:W-:-:S04]  /*0b10*/  IMAD.MOV.U32 R24, RZ, RZ, RZ ;  /* 0x000000ffff187224 */ /* 0x000fc800078e00ff */
[----:B------:R0:W-:Y:S01]  /*0b20*/  REDG.E.ADD.F32.FTZ.RN.STRONG.GPU desc[UR4][R2.64], R29 ;  /* 0x0000001d020079a6 */ /* 0x0001e2000c12f304 */
[----:B------:R-:W-:-:S03]  /*0b30*/  MOV R26, 0x1 ;  /* 0x00000001001a7802 */ /* 0x000fc60000000f00 */
[----:B------:R0:W-:Y:S01]  /*0b40*/  REDG.E.ADD.F32.FTZ.RN.STRONG.GPU desc[UR4][R2.64+0x4], R22 ;  /* 0x00000416020079a6 */ /* 0x0001e2000c12f304 */
[----:B------:R-:W-:Y:S05]  /*0b50*/  @!P0 BRA `(.L_x_5) ;  /* 0x0000000000248947 */ /* 0x000fea0003800000 */
        /* <DEDUP_REMOVED lines=9> */
.L_x_5:
[----:B------:R-:W-:Y:S01]  /*0bf0*/  ISETP.GT.U32.AND P2, PT, R26, R10, PT ;  /* 0x0000000a1a00720c */ /* 0x000fe20003f44070 */
[----:B------:R-:W-:Y:S01]  /*0c00*/  FMUL R25, R20, R25 ;  /* 0x0000001914197220 */ /* 0x000fe20000400000 */
[----:B------:R-:W-:-:S04]  /*0c10*/  FADD R20, -R4, 1 ;  /* 0x3f80000004147421 */ /* 0x000fc80000000100 */
[----:B------:R-:W-:-:S04]  /*0c20*/  FMUL R20, R20, R25 ;  /* 0x0000001914147220 */ /* 0x000fc80000400000 */
[----:B0-----:R-:W-:-:S03]  /*0c30*/  FMUL R29, R7, R20 ;  /* 0x00000014071d7220 */ /* 0x001fc60000400000 */
[----:B------:R-:W-:Y:S01]  /*0c40*/  @P2 LOP3.LUT R24, R27, R16, RZ, 0x3c, !PT ;  /* 0x000000101b182212 */ /* 0x000fe200078e3cff */
[----:B------:R-:W-:-:S04]  /*0c50*/  FMUL R27, R8, R20 ;  /* 0x00000014081b7220 */ /* 0x000fc80000400000 */
[----:B------:R-:W-:-:S04]  /*0c60*/  IMAD.HI.U32 R2, R6, R24, RZ ;  /* 0x0000001806027227 */ /* 0x000fc800078e00ff */
[----:B------:R-:W-:-:S04]  /*0c70*/  IMAD.MOV R3, RZ, RZ, -R2 ;  /* 0x000000ffff037224 */ /* 0x000fc800078e0a02 */
        /* <DEDUP_REMOVED lines=15> */
[----:B------:R-:W-:Y:S01]  /*0d70*/  IADD3 R17, PT, PT, R17, 0x1, RZ ;  /* 0x0000000111117810 */ /* 0x000fe20007ffe0ff */
[----:B------:R-:W-:Y:S06]  /*0d80*/  @!P0 BRA `(.L_x_6) ;  /* 0x0000000000248947 */ /* 0x000fec0003800000 */
        /* <DEDUP_REMOVED lines=9> */
.L_x_6:
[----:B------:R-:W-:Y:S01]  /*0e20*/  ISETP.GT.U32.AND P2, PT, R22, R10, PT ;  /* 0x0000000a1600720c */ /* 0x000fe20003f44070 */
[----:B0-----:R-:W-:Y:S02]  /*0e30*/  IMAD R27, R14, 0x127409f, RZ ;  /* 0x0127409f0e1b7824 */ /* 0x001fe400078e02ff */
[----:B------:R-:W-:Y:S01]  /*0e40*/  FMUL R13, R4, R13 ;  /* 0x0000000d040d7220 */ /* 0x000fe20000400000 */
[----:B------:R-:W-:-:S03]  /*0e50*/  VIADD R18, R18, 0x4f9ffb7 ;  /* 0x04f9ffb712127836 */ /* 0x000fc60000000000 */
[-C--:B------:R-:W-:Y:S01]  /*0e60*/  FMUL R29, R8, R13.reuse ;  /* 0x0000000d081d7220 */ /* 0x080fe20000400000 */
[----:B------:R-:W-:Y:S01]  /*0e70*/  FMUL R13, R7, R13 ;  /* 0x0000000d070d7220 */ /* 0x000fe20000400000 */
[----:B------:R-:W-:-:S04]  /*0e80*/  LOP3.LUT R27, R27, R18, RZ, 0x3c, !PT ;  /* 0x000000121b1b7212 */ /* 0x000fc800078e3cff */
        /* <DEDUP_REMOVED lines=28> */
.L_x_7:
[----:B------:R-:W-:Y:S01]  /*1050*/  ISETP.GT.U32.AND P2, PT, R22, R10, PT ;  /* 0x0000000a1600720c */ /* 0x000fe20003f44070 */
[----:B------:R-:W-:-:S04]  /*1060*/  FMUL R15, R4, R15 ;  /* 0x0000000f040f7220 */ /* 0x000fc80000400000 */
[-C--:B0-----:R-:W-:Y:S01]  /*1070*/  FMUL R13, R8, R15.reuse ;  /* 0x0000000f080d7220 */ /* 0x081fe20000400000 */
[----:B------:R-:W-:-:S07]  /*1080*/  FMUL R15, R7, R15 ;  /* 0x0000000f070f7220 */ /* 0x000fce0000400000 */
[----:B------:R-:W-:-:S05]  /*1090*/  @P2 LOP3.LUT R20, R27, R16, RZ, 0x3c, !PT ;  /* 0x000000101b142212 */ /* 0x000fca00078e3cff */
        /* <DEDUP_REMOVED lines=27> */
.L_x_8:
[----:B------:R-:W-:Y:S01]  /*1250*/  ISETP.GT.U32.AND P2, PT, R27, R10, PT ;  /* 0x0000000a1b00720c */ /* 0x000fe20003f44070 */
[----:B------:R-:W-:Y:S01]  /*1260*/  FMUL R23, R4, R23 ;  /* 0x0000001704177220 */ /* 0x000fe20000400000 */
[----:B------:R-:W-:-:S03]  /*1270*/  LOP3.LUT R21, R21, R18, RZ, 0x3c, !PT ;  /* 0x0000001215157212 */ /* 0x000fc600078e3cff */
[-C--:B0-----:R-:W-:Y:S01]  /*1280*/  FMUL R13, R8, R23.reuse ;  /* 0x00000017080d7220 */ /* 0x081fe20000400000 */
[----:B------:R-:W-:-:S07]  /*1290*/  FMUL R23, R7, R23 ;  /* 0x0000001707177220 */ /* 0x000fce0000400000 */
[----:B------:R-:W-:-:S05]  /*12a0*/  @P2 LOP3.LUT R14, R21, R12, RZ, 0x3c, !PT ;  /* 0x0000000c150e2212 */ /* 0x000fca00078e3cff */
[----:B------:R-:W-:-:S05]  /*12b0*/  IMAD.HI.U32 R2, R6, R14, RZ ;  /* 0x0000000e06027227 */ /* 0x000fca00078e00ff */
[----:B------:R-:W-:-:S05]  /*12c0*/  IADD3 R3, PT, PT, -R2, RZ, RZ ;  /* 0x000000ff02037210 */ /* 0x000fca0007ffe1ff */
[----:B------:R-:W-:-:S05]  /*12d0*/  IMAD R3, R10, R3, R14 ;  /* 0x000000030a037224 */ /* 0x000fca00078e020e */
[----:B------:R-:W-:-:S13]  /*12e0*/  ISETP.GE.U32.AND P2, PT, R3, R10, PT ;  /* 0x0000000a0300720c */ /* 0x000fda0003f46070 */
[----:B------:R-:W-:-:S04]  /*12f0*/  @P2 IADD3 R3, PT, PT, -R10, R3, RZ ;  /* 0x000000030a032210 */ /* 0x000fc80007ffe1ff */
[----:B------:R-:W-:-:S13]  /*1300*/  ISETP.GE.U32.AND P2, PT, R3, R10, PT ;  /* 0x0000000a0300720c */ /* 0x000fda0003f46070 */
[----:B------:R-:W-:-:S05]  /*1310*/  @P2 IMAD.IADD R3, R3, 0x1, -R10 ;  /* 0x0000000103032824 */ /* 0x000fca00078e0a0a */
[----:B------:R-:W-:-:S04]  /*1320*/  SEL R2, R5, R3, !P1 ;  /* 0x0000000305027207 */ /* 0x000fc80004800000 */
[----:B------:R-:W-:-:S04]  /*1330*/  LEA R3, R2, R11, 0x3 ;  /* 0x0000000b02037211 */ /* 0x000fc800078e18ff */
        /* <DEDUP_REMOVED lines=18> */
.L_x_9:
[----:B------:R-:W-:Y:S01]  /*1460*/  ISETP.GT.U32.AND P0, PT, R15, R10, PT ;  /* 0x0000000a0f00720c */ /* 0x000fe20003f04070 */
[----:B------:R-:W-:-:S04]  /*1470*/  FMUL R4, R4, R25 ;  /* 0x0000001904047220 */ /* 0x000fc80000400000 */
[----:B------:R-:W-:-:S08]  /*1480*/  FMUL R7, R7, R4 ;  /* 0x0000000407077220 */ /* 0x000fd00000400000 */
[----:B------:R-:W-:-:S05]  /*1490*/  @P0 LOP3.LUT R12, R21, R16, RZ, 0x3c, !PT ;  /* 0x00000010150c0212 */ /* 0x000fca00078e3cff */
[----:B------:R-:W-:-:S05]  /*14a0*/  IMAD.HI.U32 R6, R6, R12, RZ ;  /* 0x0000000c06067227 */ /* 0x000fca00078e00ff */
[----:B0-----:R-:W-:-:S05]  /*14b0*/  IADD3 R3, PT, PT, -R6, RZ, RZ ;  /* 0x000000ff06037210 */ /* 0x001fca0007ffe1ff */
[----:B------:R-:W-:-:S05]  /*14c0*/  IMAD R3, R10, R3, R12 ;  /* 0x000000030a037224 */ /* 0x000fca00078e020c */
[----:B------:R-:W-:-:S13]  /*14d0*/  ISETP.GE.U32.AND P0, PT, R3, R10, PT ;  /* 0x0000000a0300720c */ /* 0x000fda0003f06070 */
[----:B------:R-:W-:-:S04]  /*14e0*/  @P0 IADD3 R3, PT, PT, -R10, R3, RZ ;  /* 0x000000030a030210 */ /* 0x000fc80007ffe1ff */
[----:B------:R-:W-:-:S13]  /*14f0*/  ISETP.GE.U32.AND P0, PT, R3, R10, PT ;  /* 0x0000000a0300720c */ /* 0x000fda0003f06070 */
[----:B------:R-:W-:-:S05]  /*1500*/  @P0 IMAD.IADD R3, R3, 0x1, -R10 ;  /* 0x0000000103030824 */ /* 0x000fca00078e0a0a */
[----:B------:R-:W-:Y:S01]  /*1510*/  SEL R2, R5, R3, !P1 ;  /* 0x0000000305027207 */ /* 0x000fe20004800000 */
[----:B------:R-:W-:-:S03]  /*1520*/  FMUL R5, R8, R4 ;  /* 0x0000000408057220 */ /* 0x000fc60000400000 */
[----:B------:R-:W-:-:S04]  /*1530*/  LEA R11, R2, R11, 0x3 ;  /* 0x0000000b020b7211 */ /* 0x000fc800078e18ff */
[----:B------:R-:W-:-:S04]  /*1540*/  IADD3 R11, P0, PT, R0, R11, RZ ;  /* 0x0000000b000b7210 */ /* 0x000fc80007f1e0ff */
[----:B------:R-:W-:Y:S02]  /*1550*/  IADD3.X R0, PT, PT, RZ, RZ, RZ, P0, !PT ;  /* 0x000000ffff007210 */ /* 0x000fe400007fe4ff */
[----:B------:R-:W-:-:S04]  /*1560*/  LEA R2, P0, R11, UR6, 0x2 ;  /* 0x000000060b027c11 */ /* 0x000fc8000f8010ff */
[----:B------:R-:W-:-:S05]  /*1570*/  LEA.HI.X R3, R11, UR7, R0, 0x2, P0 ;  /* 0x000000070b037c11 */ /* 0x000fca00080f1400 */
[----:B------:R-:W-:Y:S04]  /*1580*/  REDG.E.ADD.F32.FTZ.RN.STRONG.GPU desc[UR4][R2.64], R5 ;  /* 0x00000005020079a6 */ /* 0x000fe8000c12f304 */
[----:B------:R-:W-:Y:S01]  /*1590*/  REDG.E.ADD.F32.FTZ.RN.STRONG.GPU desc[UR4][R2.64+0x4], R7 ;  /* 0x00000407020079a6 */ /* 0x000fe2000c12f304 */
[----:B------:R-:W-:Y:S05]  /*15a0*/  EXIT ;  /* 0x000000000000794d */ /* 0x000fea0003800000 */
.L_x_10:
        /* <DEDUP_REMOVED lines=13> */
.L_x_211:


//--------------------- .text._Z21kernel_input_backwardILj3ELj4EEvPKfS1_Pfjj --------------------------
	.section	.text._Z21kernel_input_backwardILj3ELj4EEvPKfS1_Pfjj,"ax",@progbits
	.align	128
        .global         _Z21kernel_input_backwardILj3ELj4EEvPKfS1_Pfjj
        .type           _Z21kernel_input_backwardILj3ELj4EEvPKfS1_Pfjj,@function
        .size           _Z21kernel_input_backwardILj3ELj4EEvPKfS1_Pfjj,(.L_x_212 - _Z21kernel_input_backwardILj3ELj4EEvPKfS1_Pfjj)
        .other          _Z21kernel_input_backwardILj3ELj4EEvPKfS1_Pfjj,@"STO_CUDA_ENTRY STV_DEFAULT"
_Z21kernel_input_backwardILj3ELj4EEvPKfS1_Pfjj:
.text._Z21kernel_input_backwardILj3ELj4EEvPKfS1_Pfjj:
        /* <DEDUP_REMOVED lines=14> */
[----:B0-----:R-:W-:-:S05]  /*00e0*/  IMAD.WIDE.U32 R2, R5, 0x4, R2 ;  /* 0x0000000405027825 */ /* 0x001fca00078e0002 */
[----:B-1----:R0:W5:Y:S01]  /*00f0*/  LDG.E R23, desc[UR8][R2.64] ;  /* 0x0000000802177981 */ /* 0x002162000c1e1900 */
[----:B------:R-:W-:Y:S01]  /*0100*/  IMAD.HI.U32 R0, R5, -0x55555555, RZ ;  /* 0xaaaaaaab05007827 */ /* 0x000fe200078e00ff */
[----:B------:R-:W-:-:S03]  /*0110*/  UISETP.NE.AND UP0, UPT, UR5, 0x1, UPT ;  /* 0x000000010500788c */ /* 0x000fc6000bf05270 */
[----:B------:R-:W-:Y:S01]  /*0120*/  HFMA2 R10, -RZ, RZ, 0, 0 ;  /* 0x00000000ff0a7431 */ /* 0x000fe200000001ff */
[----:B------:R-:W-:-:S05]  /*0130*/  SHF.R.U32.HI R0, RZ, 0x1, R0 ;  /* 0x00000001ff007819 */ /* 0x000fca0000011600 */
[C---:B------:R-:W-:Y:S02]  /*0140*/  IMAD R11, R0.reuse, 0x3ffffffd, R5 ;  /* 0x3ffffffd000b7824 */ /* 0x040fe400078e0205 */
[----:B------:R-:W-:Y:S02]  /*0150*/  IMAD R0, R0, UR5, RZ ;  /* 0x0000000500007c24 */ /* 0x000fe4000f8e02ff */
[----:B------:R-:W-:Y:S02]  /*0160*/  IMAD.SHL.U32 R11, R11, 0x4, RZ ;  /* 0x000000040b0b7824 */ /* 0x000fe400078e00ff */
[C---:B------:R-:W-:Y:S01]  /*0170*/  IMAD R15, R0.reuse, 0xc, RZ ;  /* 0x0000000c000f7824 */ /* 0x040fe200078e02ff */
[----:B------:R-:W-:Y:S01]  /*0180*/  SHF.L.U32 R13, R0, 0x2, RZ ;  /* 0x00000002000d7819 */ /* 0x000fe200000006ff */
[----:B0-----:R-:W-:Y:S06]  /*0190*/  BRA.U !UP0, `(.L_x_11) ;  /* 0x0000000108c07547 */ /* 0x001fec000b800000 */
[----:B------:R-:W-:Y:S01]  /*01a0*/  ULOP3.LUT UR4, UR5, 0xfffffffe, URZ, 0xc0, !UPT ;  /* 0xfffffffe05047892 */ /* 0x000fe2000f8ec0ff */
[----:B------:R-:W-:Y:S01]  /*01b0*/  IMAD.MOV.U32 R0, RZ, RZ, R11 ;  /* 0x000000ffff007224 */ /* 0x000fe200078e000b */
[----:B------:R-:W0:Y:S02]  /*01c0*/  LDCU.128 UR12, c[0x0][0x380] ;  /* 0x00007000ff0c77ac */ /* 0x000e240008000c00 */
[----:B------:R-:W-:Y:S02]  /*01d0*/  UIADD3 UR6, UPT, UPT, -UR4, URZ, URZ ;  /* 0x000000ff04067290 */ /* 0x000fe4000fffe1ff */
[----:B------:R-:W-:Y:S01]  /*01e0*/  MOV R10, UR4 ;  /* 0x00000004000a7c02 */ /* 0x000fe20008000f00 */
[----:B------:R-:W-:-:S09]  /*01f0*/  UMOV UR4, URZ ;  /* 0x000000ff00047c82 */ /* 0x000fd20008000000 */
.L_x_12:
[----:B------:R-:W-:Y:S02]  /*0200*/  IADD3 R5, P0, PT, R13, UR4, RZ ;  /* 0x000000040d057c10 */ /* 0x000fe4000ff1e0ff */
[----:B------:R-:W-:-:S03]  /*0210*/  IADD3 R7, P1, PT, R15, R0, RZ ;  /* 0x000000000f077210 */ /* 0x000fc60007f3e0ff */
[----:B------:R-:W-:Y:S01]  /*0220*/  IMAD.X R8, RZ, RZ, RZ, P0 ;  /* 0x000000ffff087224 */ /* 0x000fe200000e06ff */
[----:B------:R-:W-:Y:S02]  /*0230*/  IADD3.X R12, PT, PT, RZ, RZ, RZ, P1, !PT ;  /* 0x000000ffff0c7210 */ /* 0x000fe40000ffe4ff */
[----:B0-----:R-:W-:Y:S02]  /*0240*/  LEA R4, P0, R5, UR12, 0x2 ;  /* 0x0000000c05047c11 */ /* 0x001fe4000f8010ff */
[----:B------:R-:W-:Y:S02]  /*0250*/  LEA R6, P1, R7, UR14, 0x2 ;  /* 0x0000000e07067c11 */ /* 0x000fe4000f8210ff */
[----:B------:R-:W-:Y:S01]  /*0260*/  LEA.HI.X R5, R5, UR13, R8, 0x2, P0 ;  /* 0x0000000d05057c11 */ /* 0x000fe200080f1408 */
[----:B------:R-:W-:Y:S01]  /*0270*/  VIADD R8, R0, 0xc ;  /* 0x0000000c00087836 */ /* 0x000fe20000000000 */
[----:B------:R-:W-:-:S03]  /*0280*/  LEA.HI.X R7, R7, UR15, R12, 0x2, P1 ;  /* 0x0000000f07077c11 */ /* 0x000fc600088f140c */
[----:B------:R-:W2:Y:S01]  /*0290*/  LDG.E.CONSTANT R16, desc[UR8][R4.64] ;  /* 0x0000000804107981 */ /* 0x000ea2000c1e9900 */
[----:B------:R-:W-:-:S03]  /*02a0*/  IADD3 R9, P0, PT, R15, R8, RZ ;  /* 0x000000080f097210 */ /* 0x000fc60007f1e0ff */
[----:B------:R-:W2:Y:S01]  /*02b0*/  LDG.E.CONSTANT R21, desc[UR8][R6.64] ;  /* 0x0000000806157981 */ /* 0x000ea2000c1e9900 */
[----:B------:R-:W-:-:S03]  /*02c0*/  IADD3.X R18, PT, PT, RZ, RZ, RZ, P0, !PT ;  /* 0x000000ffff127210 */ /* 0x000fc600007fe4ff */
[----:B------:R-:W3:Y:S01]  /*02d0*/  LDG.E.CONSTANT R14, desc[UR8][R4.64+0x4] ;  /* 0x00000408040e7981 */ /* 0x000ee2000c1e9900 */
[----:B------:R-:W-:-:S03]  /*02e0*/  LEA R8, P0, R9, UR14, 0x2 ;  /* 0x0000000e09087c11 */ /* 0x000fc6000f8010ff */
[----:B------:R-:W3:Y:S01]  /*02f0*/  LDG.E.CONSTANT R19, desc[UR8][R6.64+0x4] ;  /* 0x0000040806137981 */ /* 0x000ee2000c1e9900 */
[----:B------:R-:W-:-:S03]  /*0300*/  LEA.HI.X R9, R9, UR15, R18, 0x2, P0 ;  /* 0x0000000f09097c11 */ /* 0x000fc600080f1412 */
        /* <DEDUP_REMOVED lines=12> */
[----:B------:R-:W-:-:S04]  /*03d0*/  UIADD3 UR6, UPT, UPT, UR6, 0x2, URZ ;  /* 0x0000000206067890 */ /* 0x000fc8000fffe0ff */
[----:B------:R-:W-:Y:S01]  /*03e0*/  UISETP.NE.AND UP0, UPT, UR6, URZ, UPT ;  /* 0x000000ff0600728c */ /* 0x000fe2000bf05270 */
[----:B------:R-:W-:Y:S01]  /*03f0*/  VIADD R0, R0, 0x18 ;  /* 0x0000001800007836 */ /* 0x000fe20000000000 */
[----:B------:R-:W-:Y:S01]  /*0400*/  UIADD3 UR4, UPT, UPT, UR4, 0x8, URZ ;  /* 0x0000000804047890 */ /* 0x000fe2000fffe0ff */
        /* <DEDUP_REMOVED lines=9> */
.L_x_11:
[----:B------:R-:W-:-:S04]  /*04a0*/  ULOP3.LUT UR4, UR5, 0x1, URZ, 0xc0, !UPT ;  /* 0x0000000105047892 */ /* 0x000fc8000f8ec0ff */
[----:B------:R-:W-:-:S09]  /*04b0*/  UISETP.NE.U32.AND UP0, UPT, UR4, 0x1, UPT ;  /* 0x000000010400788c */ /* 0x000fd2000bf05070 */
[----:B------:R-:W-:Y:S05]  /*04c0*/  BRA.U UP0, `(.L_x_13) ;  /* 0x0000000100587547 */ /* 0x000fea000b800000 */
[----:B------:R-:W0:Y:S01]  /*04d0*/  LDCU.128 UR4, c[0x0][0x380] ;  /* 0x00007000ff0477ac */ /* 0x000e220008000c00 */
[C---:B------:R-:W-:Y:S01]  /*04e0*/  IMAD R0, R10.reuse, 0xc, R11 ;  /* 0x0000000c0a007824 */ /* 0x040fe200078e020b */
[----:B------:R-:W-:-:S04]  /*04f0*/  LEA R10, P2, R10, R13, 0x2 ;  /* 0x0000000d0a0a7211 */ /* 0x000fc800078410ff */
[----:B------:R-:W-:Y:S02]  /*0500*/  IADD3 R0, P1, PT, R15, R0, RZ ;  /* 0x000000000f007210 */ /* 0x000fe40007f3e0ff */
[----:B------:R-:W-:Y:S02]  /*0510*/  IADD3.X R7, PT, PT, RZ, RZ, RZ, P2, !PT ;  /* 0x000000ffff077210 */ /* 0x000fe400017fe4ff */
[----:B------:R-:W-:Y:S02]  /*0520*/  IADD3.X R5, PT, PT, RZ, RZ, RZ, P1, !PT ;  /* 0x000000ffff057210 */ /* 0x000fe40000ffe4ff */
[----:B0-----:R-:W-:Y:S02]  /*0530*/  LEA R6, P0, R10, UR4, 0x2 ;  /* 0x000000040a067c11 */ /* 0x001fe4000f8010ff */
        /* <DEDUP_REMOVED lines=10> */
[----:B------:R-:W4:Y:S01]  /*05e0*/  LDG.E.CONSTANT R14, desc[UR8][R4.64+0xc] ;  /* 0x00000c08040e7981 */ /* 0x000f22000c1e9900 */
[----:B--2--5:R-:W-:-:S04]  /*05f0*/  FFMA R0, R0, R8, R23 ;  /* 0x0000000800007223 */ /* 0x024fc80000000017 */
[----:B---3--:R-:W-:-:S04]  /*0600*/  FFMA R0, R9, R10, R0 ;  /* 0x0000000a09007223 */ /* 0x008fc80000000000 */
[----:B----4-:R-:W-:-:S04]  /*0610*/  FFMA R0, R11, R12, R0 ;  /* 0x0000000c0b007223 */ /* 0x010fc80000000000 */
[----:B------:R-:W-:-:S07]  /*0620*/  FFMA R23, R13, R14, R0 ;  /* 0x0000000e0d177223 */ /* 0x000fce0000000000 */
.L_x_13:
[----:B-----5:R-:W-:Y:S01]  /*0630*/  STG.E desc[UR8][R2.64], R23 ;  /* 0x0000001702007986 */ /* 0x020fe2000c101908 */
[----:B------:R-:W-:Y:S05]  /*0640*/  EXIT ;  /* 0x000000000000794d */ /* 0x000fea0003800000 */
.L_x_14:
        /* <DEDUP_REMOVED lines=11> */
.L_x_212:


//--------------------- .text._Z20kernel_grid_backwardILj3ELj4ELj2EEvPKfS1_S1_PKiPfjjj --------------------------
	.section	.text._Z20kernel_grid_backwardILj3ELj4ELj2EEvPKfS1_S1_PKiPfjjj,"ax",@progbits
	.align	128
        .global         _Z20kernel_grid_backwardILj3ELj4ELj2EEvPKfS1_S1_PKiPfjjj
        .type           _Z20kernel_grid_backwardILj3ELj4ELj2EEvPKfS1_S1_PKiPfjjj,@function
        .size           _Z20kernel_grid_backwardILj3ELj4ELj2EEvPKfS1_S1_PKiPfjjj,(.L_x_213 - _Z20kernel_grid_backwardILj3ELj4ELj2EEvPKfS1_S1_PKiPfjjj)
        .other          _Z20kernel_grid_backwardILj3ELj4ELj2EEvPKfS1_S1_PKiPfjjj,@"STO_CUDA_ENTRY STV_DEFAULT"
_Z20kernel_grid_backwardILj3ELj4ELj2EEvPKfS1_S1_PKiPfjjj:
.text._Z20kernel_grid_backwardILj3ELj4ELj2EEvPKfS1_S1_PKiPfjjj:
        /* <DEDUP_REMOVED lines=59> */
.L_x_15:
        /* <DEDUP_REMOVED lines=62> */
.L_x_16:
        /* <DEDUP_REMOVED lines=35> */
.L_x_17:
        /* <DEDUP_REMOVED lines=35> */
.L_x_18:
        /* <DEDUP_REMOVED lines=35> */
.L_x_19:
        /* <DEDUP_REMOVED lines=35> */
.L_x_20:
        /* <DEDUP_REMOVED lines=32> */
.L_x_21:
        /* <DEDUP_REMOVED lines=33> */
.L_x_22:
        /* <DEDUP_REMOVED lines=21> */
.L_x_23:
        /* <DEDUP_REMOVED lines=13> */
.L_x_213:


//--------------------- .text._Z21kernel_input_backwardILj3ELj2EEvPKfS1_Pfjj --------------------------
	.section	.text._Z21kernel_input_backwardILj3ELj2EEvPKfS1_Pfjj,"ax",@progbits
	.align	128
        .global         _Z21kernel_input_backwardILj3ELj2EEvPKfS1_Pfjj
        .type           _Z21kernel_input_backwardILj3ELj2EEvPKfS1_Pfjj,@function
        .size           _Z21kernel_input_backwardILj3ELj2EEvPKfS1_Pfjj,(.L_x_214 - _Z21kernel_input_backwardILj3ELj2EEvPKfS1_Pfjj)
        .other          _Z21kernel_input_backwardILj3ELj2EEvPKfS1_Pfjj,@"STO_CUDA_ENTRY STV_DEFAULT"
_Z21kernel_input_backwardILj3ELj2EEvPKfS1_Pfjj:
.text._Z21kernel_input_backwardILj3ELj2EEvPKfS1_Pfjj:
        /* <DEDUP_REMOVED lines=17> */
[----:B------:R-:W-:Y:S02]  /*0110*/  UISETP.GE.U32.AND UP0, UPT, UR4, 0x4, UPT ;  /* 0x000000040400788c */ /* 0x000fe4000bf06070 */
[----:B------:R-:W-:Y:S01]  /*0120*/  ULOP3.LUT UR5, UR4, 0x3, URZ, 0xc0, !UPT ;  /* 0x0000000304057892 */ /* 0x000fe2000f8ec0ff */
[----:B------:R-:W-:Y:S01]  /*0130*/  IMAD.MOV.U32 R13, RZ, RZ, RZ ;  /* 0x000000ffff0d7224 */ /* 0x000fe200078e00ff */
[----:B------:R-:W-:-:S05]  /*0140*/  SHF.R.U32.HI R0, RZ, 0x1, R0 ;  /* 0x00000001ff007819 */ /* 0x000fca0000011600 */
[C---:B------:R-:W-:Y:S02]  /*0150*/  IMAD R12, R0.reuse, 0x7ffffffd, R5 ;  /* 0x7ffffffd000c7824 */ /* 0x040fe400078e0205 */
[----:B------:R-:W-:Y:S02]  /*0160*/  IMAD R0, R0, UR4, RZ ;  /* 0x0000000400007c24 */ /* 0x000fe4000f8e02ff */
[----:B------:R-:W-:Y:S02]  /*0170*/  IMAD.SHL.U32 R12, R12, 0x2, RZ ;  /* 0x000000020c0c7824 */ /* 0x000fe400078e00ff */
[C---:B------:R-:W-:Y:S02]  /*0180*/  IMAD.SHL.U32 R14, R0.reuse, 0x2, RZ ;  /* 0x00000002000e7824 */ /* 0x040fe400078e00ff */
[----:B------:R-:W-:Y:S01]  /*0190*/  IMAD R15, R0, 0x6, RZ ;  /* 0x00000006000f7824 */ /* 0x000fe200078e02ff */
[----:B0-----:R-:W-:Y:S06]  /*01a0*/  BRA.U !UP0, `(.L_x_24) ;  /* 0x0000000108dc7547 */ /* 0x001fec000b800000 */
[----:B------:R-:W-:Y:S01]  /*01b0*/  ULOP3.LUT UR6, UR4, 0xfffffffc, URZ, 0xc0, !UPT ;  /* 0xfffffffc04067892 */ /* 0x000fe2000f8ec0ff */
[----:B------:R-:W-:Y:S01]  /*01c0*/  IMAD.MOV.U32 R0, RZ, RZ, RZ ;  /* 0x000000ffff007224 */ /* 0x000fe200078e00ff */
[----:B------:R-:W0:Y:S04]  /*01d0*/  LDCU.128 UR12, c[0x0][0x380] ;  /* 0x00007000ff0c77ac */ /* 0x000e280008000c00 */
[----:B------:R-:W-:-:S07]  /*01e0*/  MOV R13, UR6 ;  /* 0x00000006000d7c02 */ /* 0x000fce0008000f00 */
.L_x_25:
[C---:B------:R-:W-:Y:S01]  /*01f0*/  IMAD R6, R0.reuse, 0x6, R12 ;  /* 0x0000000600067824 */ /* 0x040fe200078e020c */
[----:B------:R-:W-:-:S03]  /*0200*/  LEA R5, P0, R0, R14, 0x1 ;  /* 0x0000000e00057211 */ /* 0x000fc600078008ff */
[----:B------:R-:W-:Y:S01]  /*0210*/  VIADD R4, R6, 0x6 ;  /* 0x0000000606047836 */ /* 0x000fe20000000000 */
[----:B------:R-:W-:Y:S01]  /*0220*/  IADD3 R9, P1, PT, R15, R6, RZ ;  /* 0x000000060f097210 */ /* 0x000fe20007f3e0ff */
[----:B------:R-:W-:-:S03]  /*0230*/  IMAD.X R16, RZ, RZ, RZ, P0 ;  /* 0x000000ffff107224 */ /* 0x000fc600000e06ff */
[----:B------:R-:W-:Y:S01]  /*0240*/  IADD3 R7, P2, PT, R15, R4, RZ ;  /* 0x000000040f077210 */ /* 0x000fe20007f5e0ff */
[----:B------:R-:W-:Y:S01]  /*0250*/  IMAD.X R20, RZ, RZ, RZ, P1 ;  /* 0x000000ffff147224 */ /* 0x000fe200008e06ff */
[----:B0-----:R-:W-:Y:S02]  /*0260*/  LEA R4, P0, R5, UR12, 0x2 ;  /* 0x0000000c05047c11 */ /* 0x001fe4000f8010ff */
[----:B------:R-:W-:Y:S02]  /*0270*/  LEA R10, P1, R9, UR14, 0x2 ;  /* 0x0000000e090a7c11 */ /* 0x000fe4000f8210ff */
[----:B------:R-:W-:Y:S02]  /*0280*/  IADD3.X R18, PT, PT, RZ, RZ, RZ, P2, !PT ;  /* 0x000000ffff127210 */ /* 0x000fe400017fe4ff */
[----:B------:R-:W-:Y:S01]  /*0290*/  LEA.HI.X R5, R5, UR13, R16, 0x2, P0 ;  /* 0x0000000d05057c11 */ /* 0x000fe200080f1410 */
[C---:B------:R-:W-:Y:S01]  /*02a0*/  VIADD R16, R6.reuse, 0xc ;  /* 0x0000000c06107836 */ /* 0x040fe20000000000 */
[----:B------:R-:W-:Y:S01]  /*02b0*/  LEA.HI.X R11, R9, UR15, R20, 0x2, P1 ;  /* 0x0000000f090b7c11 */ /* 0x000fe200088f1414 */
[----:B------:R-:W-:Y:S01]  /*02c0*/  VIADD R6, R6, 0x12 ;  /* 0x0000001206067836 */ /* 0x000fe20000000000 */
[C---:B------:R-:W-:Y:S01]  /*02d0*/  LEA R8, P2, R7.reuse, UR14, 0x2 ;  /* 0x0000000e07087c11 */ /* 0x040fe2000f8410ff */
[----:B------:R-:W2:Y:S03]  /*02e0*/  LDG.E.CONSTANT R20, desc[UR8][R4.64] ;  /* 0x0000000804147981 */ /* 0x000ea6000c1e9900 */
[----:B------:R-:W-:Y:S01]  /*02f0*/  LEA.HI.X R9, R7, UR15, R18, 0x2, P2 ;  /* 0x0000000f07097c11 */ /* 0x000fe200090f1412 */
[----:B------:R-:W2:Y:S01]  /*0300*/  LDG.E.CONSTANT R22, desc[UR8][R10.64] ;  /* 0x000000080a167981 */ /* 0x000ea2000c1e9900 */
[----:B------:R-:W-:-:S03]  /*0310*/  IADD3 R7, P0, PT, R15, R16, RZ ;  /* 0x000000100f077210 */ /* 0x000fc60007f1e0ff */
[----:B------:R0:W3:Y:S01]  /*0320*/  LDG.E.CONSTANT R21, desc[UR8][R10.64+0x4] ;  /* 0x000004080a157981 */ /* 0x0000e2000c1e9900 */
[----:B------:R-:W-:Y:S01]  /*0330*/  IADD3 R27, P1, PT, R15, R6, RZ ;  /* 0x000000060f1b7210 */ /* 0x000fe20007f3e0ff */
[----:B------:R-:W-:Y:S02]  /*0340*/  IMAD.X R24, RZ, RZ, RZ, P0 ;  /* 0x000000ffff187224 */ /* 0x000fe400000e06ff */
[----:B------:R-:W3:Y:S01]  /*0350*/  LDG.E.CONSTANT R18, desc[UR8][R4.64+0x4] ;  /* 0x0000040804127981 */ /* 0x000ee2000c1e9900 */
[----:B------:R-:W-:-:S03]  /*0360*/  LEA R6, P0, R7, UR14, 0x2 ;  /* 0x0000000e07067c11 */ /* 0x000fc6000f8010ff */
[----:B------:R-:W4:Y:S01]  /*0370*/  LDG.E.CONSTANT R16, desc[UR8][R4.64+0x8] ;  /* 0x0000080804107981 */ /* 0x000f22000c1e9900 */
[----:B------:R-:W-:-:S03]  /*0380*/  LEA.HI.X R7, R7, UR15, R24, 0x2, P0 ;  /* 0x0000000f07077c11 */ /* 0x000fc600080f1418 */
[----:B------:R-:W4:Y:S01]  /*0390*/  LDG.E.CONSTANT R19, desc[UR8][R8.64] ;  /* 0x0000000808137981 */ /* 0x000f22000c1e9900 */
[----:B------:R-:W-:-:S03]  /*03a0*/  IADD3.X R28, PT, PT, RZ, RZ, RZ, P1, !PT ;  /* 0x000000ffff1c7210 */ /* 0x000fc60000ffe4ff */
[----:B------:R-:W4:Y:S01]  /*03b0*/  LDG.E.CONSTANT R26, desc[UR8][R8.64+0x4] ;  /* 0x00000408081a7981 */ /* 0x000f22000c1e9900 */
[----:B0-----:R-:W-:-:S03]  /*03c0*/  LEA R10, P0, R27, UR14, 0x2 ;  /* 0x0000000e1b0a7c11 */ /* 0x001fc6000f8010ff */
[----:B------:R-:W4:Y:S01]  /*03d0*/  LDG.E.CONSTANT R25, desc[UR8][R4.64+0xc] ;  /* 0x00000c0804197981 */ /* 0x000f22000c1e9900 */
        /* <DEDUP_REMOVED lines=9> */
[----:B------:R-:W-:-:S05]  /*0470*/  VIADD R0, R0, 0x4 ;  /* 0x0000000400007836 */ /* 0x000fca0000000000 */
[----:B------:R-:W-:Y:S01]  /*0480*/  ISETP.NE.AND P0, PT, R0, R13, PT ;  /* 0x0000000d0000720c */ /* 0x000fe20003f05270 */
        /* <DEDUP_REMOVED lines=8> */
[----:B------:R-:W-:Y:S06]  /*0510*/  @P0 BRA `(.L_x_25) ;  /* 0xfffffffc00340947 */ /* 0x000fec000383ffff */
.L_x_24:
[----:B------:R-:W-:-:S09]  /*0520*/  UISETP.NE.AND UP0, UPT, UR5, URZ, UPT ;  /* 0x000000ff0500728c */ /* 0x000fd2000bf05270 */
[----:B------:R-:W-:Y:S05]  /*0530*/  BRA.U !UP0, `(.L_x_26) ;  /* 0x0000000108dc7547 */ /* 0x000fea000b800000 */
[----:B------:R-:W-:Y:S02]  /*0540*/  UISETP.NE.AND UP0, UPT, UR5, 0x1, UPT ;  /* 0x000000010500788c */ /* 0x000fe4000bf05270 */
[----:B------:R-:W-:-:S04]  /*0550*/  ULOP3.LUT UR4, UR4, 0x1, URZ, 0xc0, !UPT ;  /* 0x0000000104047892 */ /* 0x000fc8000f8ec0ff */
[----:B------:R-:W-:-:S03]  /*0560*/  UISETP.NE.U32.AND UP1, UPT, UR4, 0x1, UPT ;  /* 0x000000010400788c */ /* 0x000fc6000bf25070 */
[----:B------:R-:W-:Y:S08]  /*0570*/  BRA.U !UP0, `(.L_x_27) ;  /* 0x0000000108887547 */ /* 0x000ff0000b800000 */
[----:B------:R-:W0:Y:S01]  /*0580*/  LDCU.128 UR4, c[0x0][0x380] ;  /* 0x00007000ff0477ac */ /* 0x000e220008000c00 */
[C---:B------:R-:W-:Y:S02]  /*0590*/  IMAD.SHL.U32 R5, R13.reuse, 0x2, RZ ;  /* 0x000000020d057824 */ /* 0x040fe400078e00ff */
[----:B------:R-:W-:Y:S02]  /*05a0*/  IMAD R0, R13, 0x6, R12 ;  /* 0x000000060d007824 */ /* 0x000fe400078e020c */
[----:B------:R-:W-:Y:S01]  /*05b0*/  VIADD R7, R5, 0x2 ;  /* 0x0000000205077836 */ /* 0x000fe20000000000 */
[C---:B------:R-:W-:Y:S02]  /*05c0*/  IADD3 R11, P0, PT, R14.reuse, R5, RZ ;  /* 0x000000050e0b7210 */ /* 0x040fe40007f1e0ff */
[----:B------:R-:W-:Y:S02]  /*05d0*/  IADD3 R9, P1, PT, R15, R0, RZ ;  /* 0x000000000f097210 */ /* 0x000fe40007f3e0ff */
[----:B------:R-:W-:Y:S01]  /*05e0*/  IADD3 R5, P3, PT, R14, R7, RZ ;  /* 0x000000070e057210 */ /* 0x000fe20007f7e0ff */
[----:B------:R-:W-:Y:S01]  /*05f0*/  IMAD.X R18, RZ, RZ, RZ, P0 ;  /* 0x000000ffff127224 */ /* 0x000fe200000e06ff */
[----:B------:R-:W-:Y:S01]  /*0600*/  IADD3 R0, PT, PT, R0, 0x6, RZ ;  /* 0x0000000600007810 */ /* 0x000fe20007ffe0ff */
[----:B------:R-:W-:Y:S01]  /*0610*/  IMAD.X R16, RZ, RZ, RZ, P1 ;  /* 0x000000ffff107224 */ /* 0x000fe200008e06ff */
[----:B------:R-:W-:-:S02]  /*0620*/  IADD3.X R6, PT, PT, RZ, RZ, RZ, P3, !PT ;  /* 0x000000ffff067210 */ /* 0x000fc40001ffe4ff */
[----:B------:R-:W-:Y:S02]  /*0630*/  IADD3 R7, P3, PT, R15, R0, RZ ;  /* 0x000000000f077210 */ /* 0x000fe40007f7e0ff */
[----:B0-----:R-:W-:Y:S02]  /*0640*/  LEA R10, P2, R11, UR4, 0x2 ;  /* 0x000000040b0a7c11 */ /* 0x001fe4000f8410ff */
[----:B------:R-:W-:Y:S02]  /*0650*/  LEA R8, P1, R9, UR6, 0x2 ;  /* 0x0000000609087c11 */ /* 0x000fe4000f8210ff */
[----:B------:R-:W-:Y:S02]  /*0660*/  LEA R4, P0, R5, UR4, 0x2 ;  /* 0x0000000405047c11 */ /* 0x000fe4000f8010ff */
[----:B------:R-:W-:Y:S01]  /*0670*/  LEA.HI.X R11, R11, UR5, R18, 0x2, P2 ;  /* 0x000000050b0b7c11 */ /* 0x000fe200090f1412 */
[----:B------:R-:W-:Y:S01]  /*0680*/  IMAD.X R18, RZ, RZ, RZ, P3 ;  /* 0x000000ffff127224 */ /* 0x000fe200018e06ff */
[----:B------:R-:W-:-:S02]  /*0690*/  LEA.HI.X R9, R9, UR7, R16, 0x2, P1 ;  /* 0x0000000709097c11 */ /* 0x000fc400088f1410 */
[----:B------:R-:W-:Y:S01]  /*06a0*/  LEA.HI.X R5, R5, UR5, R6, 0x2, P0 ;  /* 0x0000000505057c11 */ /* 0x000fe200080f1406 */
[----:B------:R-:W2:Y:S01]  /*06b0*/  LDG.E.CONSTANT R0, desc[UR8][R10.64] ;  /* 0x000000080a007981 */ /* 0x000ea2000c1e9900 */
[----:B------:R-:W-:-:S03]  /*06c0*/  LEA R6, P0, R7, UR6, 0x2 ;  /* 0x0000000607067c11 */ /* 0x000fc6000f8010ff */
[----:B------:R-:W2:Y:S01]  /*06d0*/  LDG.E.CONSTANT R16, desc[UR8][R8.64] ;  /* 0x0000000808107981 */ /* 0x000ea2000c1e9900 */
[----:B------:R-:W-:-:S03]  /*06e0*/  LEA.HI.X R7, R7, UR7, R18, 0x2, P0 ;  /* 0x0000000707077c11 */ /* 0x000fc600080f1412 */
[----:B------:R-:W3:Y:S04]  /*06f0*/  LDG.E.CONSTANT R19, desc[UR8][R10.64+0x4] ;  /* 0x000004080a137981 */ /* 0x000ee8000c1e9900 */
[----:B------:R-:W3:Y:S04]  /*0700*/  LDG.E.CONSTANT R18, desc[UR8][R8.64+0x4] ;  /* 0x0000040808127981 */ /* 0x000ee8000c1e9900 */
[----:B------:R-:W4:Y:S04]  /*0710*/  LDG.E.CONSTANT R21, desc[UR8][R4.64] ;  /* 0x0000000804157981 */ /* 0x000f28000c1e9900 */
[----:B------:R-:W4:Y:S04]  /*0720*/  LDG.E.CONSTANT R20, desc[UR8][R6.64] ;  /* 0x0000000806147981 */ /* 0x000f28000c1e9900 */
[----:B------:R-:W4:Y:S04]  /*0730*/  LDG.E.CONSTANT R23, desc[UR8][R4.64+0x4] ;  /* 0x0000040804177981 */ /* 0x000f28000c1e9900 */
[----:B------:R-:W4:Y:S01]  /*0740*/  LDG.E.CONSTANT R22, desc[UR8][R6.64+0x4] ;  /* 0x0000040806167981 */ /* 0x000f22000c1e9900 */
[----:B------:R-:W-:-:S02]  /*0750*/  VIADD R13, R13, 0x2 ;  /* 0x000000020d0d7836 */ /* 0x000fc40000000000 */
[----:B--2--5:R-:W-:-:S04]  /*0760*/  FFMA R0, R0, R16, R17 ;  /* 0x0000001000007223 */ /* 0x024fc80000000011 */
[----:B---3--:R-:W-:-:S04]  /*0770*/  FFMA R0, R19, R18, R0 ;  /* 0x0000001213007223 */ /* 0x008fc80000000000 */
[----:B----4-:R-:W-:-:S04]  /*0780*/  FFMA R0, R21, R20, R0 ;  /* 0x0000001415007223 */ /* 0x010fc80000000000 */
[----:B------:R-:W-:-:S07]  /*0790*/  FFMA R17, R23, R22, R0 ;  /* 0x0000001617117223 */ /* 0x000fce0000000000 */
.L_x_27:
[----:B------:R-:W-:Y:S05]  /*07a0*/  BRA.U UP1, `(.L_x_26) ;  /* 0x0000000101407547 */ /* 0x000fea000b800000 */
[----:B------:R-:W0:Y:S01]  /*07b0*/  LDCU.128 UR4, c[0x0][0x380] ;  /* 0x00007000ff0477ac */ /* 0x000e220008000c00 */
[C---:B------:R-:W-:Y:S01]  /*07c0*/  IMAD R12, R13.reuse, 0x6, R12 ;  /* 0x000000060d0c7824 */ /* 0x040fe200078e020c */
[----:B------:R-:W-:-:S04]  /*07d0*/  LEA R13, P0, R13, R14, 0x1 ;  /* 0x0000000e0d0d7211 */ /* 0x000fc800078008ff */
[----:B------:R-:W-:Y:S02]  /*07e0*/  IADD3 R12, P2, PT, R15, R12, RZ ;  /* 0x0000000c0f0c7210 */ /* 0x000fe40007f5e0ff */
[----:B------:R-:W-:-:S03]  /*07f0*/  IADD3.X R0, PT, PT, RZ, RZ, RZ, P0, !PT ;  /* 0x000000ffff007210 */ /* 0x000fc600007fe4ff */
[----:B------:R-:W-:Y:S01]  /*0800*/  IMAD.X R7, RZ, RZ, RZ, P2 ;  /* 0x000000ffff077224 */ /* 0x000fe200010e06ff */
[C---:B0-----:R-:W-:Y:S02]  /*0810*/  LEA R4, P1, R13.reuse, UR4, 0x2 ;  /* 0x000000040d047c11 */ /* 0x041fe4000f8210ff */
[C---:B------:R-:W-:Y:S02]  /*0820*/  LEA R6, P0, R12.reuse, UR6, 0x2 ;  /* 0x000000060c067c11 */ /* 0x040fe4000f8010ff */
[----:B------:R-:W-:Y:S02]  /*0830*/  LEA.HI.X R5, R13, UR5, R0, 0x2, P1 ;  /* 0x000000050d057c11 */ /* 0x000fe400088f1400 */
[----:B------:R-:W-:-:S03]  /*0840*/  LEA.HI.X R7, R12, UR7, R7, 0x2, P0 ;  /* 0x000000070c077c11 */ /* 0x000fc600080f1407 */
[----:B------:R-:W2:Y:S04]  /*0850*/  LDG.E.CONSTANT R0, desc[UR8][R4.64] ;  /* 0x0000000804007981 */ /* 0x000ea8000c1e9900 */
[----:B------:R-:W2:Y:S04]  /*0860*/  LDG.E.CONSTANT R8, desc[UR8][R6.64] ;  /* 0x0000000806087981 */ /* 0x000ea8000c1e9900 */
[----:B------:R-:W3:Y:S04]  /*0870*/  LDG.E.CONSTANT R9, desc[UR8][R4.64+0x4] ;  /* 0x0000040804097981 */ /* 0x000ee8000c1e9900 */
[----:B------:R-:W3:Y:S01]  /*0880*/  LDG.E.CONSTANT R10, desc[UR8][R6.64+0x4] ;  /* 0x00000408060a7981 */ /* 0x000ee2000c1e9900 */
[----:B--2--5:R-:W-:-:S04]  /*0890*/  FFMA R0, R0, R8, R17 ;  /* 0x0000000800007223 */ /* 0x024fc80000000011 */
[----:B---3--:R-:W-:-:S07]  /*08a0*/  FFMA R17, R9, R10, R0 ;  /* 0x0000000a09117223 */ /* 0x008fce0000000000 */
.L_x_26:
[----:B-----5:R-:W-:Y:S01]  /*08b0*/  STG.E desc[UR8][R2.64], R17 ;  /* 0x0000001102007986 */ /* 0x020fe2000c101908 */
[----:B------:R-:W-:Y:S05]  /*08c0*/  EXIT ;  /* 0x000000000000794d */ /* 0x000fea0003800000 */
.L_x_28:
        /* <DEDUP_REMOVED lines=11> */
.L_x_214:


//--------------------- .text._Z20kernel_grid_backwardILj3ELj2ELj2EEvPKfS1_S1_PKiPfjjj --------------------------
	.section	.text._Z20kernel_grid_backwardILj3ELj2ELj2EEvPKfS1_S1_PKiPfjjj,"ax",@progbits
	.align	128
        .global         _Z20kernel_grid_backwardILj3ELj2ELj2EEvPKfS1_S1_PKiPfjjj
        .type           _Z20kernel_grid_backwardILj3ELj2ELj2EEvPKfS1_S1_PKiPfjjj,@function
        .size           _Z20kernel_grid_backwardILj3ELj2ELj2EEvPKfS1_S1_PKiPfjjj,(.L_x_215 - _Z20kernel_grid_backwardILj3ELj2ELj2EEvPKfS1_S1_PKiPfjjj)
        .other          _Z20kernel_grid_backwardILj3ELj2ELj2EEvPKfS1_S1_PKiPfjjj,@"STO_CUDA_ENTRY STV_DEFAULT"
_Z20kernel_grid_backwardILj3ELj2ELj2EEvPKfS1_S1_PKiPfjjj:
.text._Z20kernel_grid_backwardILj3ELj2ELj2EEvPKfS1_S1_PKiPfjjj:
[----:B------:R-:W-:Y:S01]  /*0000*/  LDC R1, c[0x0][0x37c] ;  /* 0x0000df00ff017b82 */ /* 0x000fe20000000800 */
[----:B------:R-:W0:Y:S07]  /*0010*/  S2R R3, SR_TID.X ;  /* 0x0000000000037919 */ /* 0x000e2e0000002100 */
[----:B------:R-:W0:Y:S01]  /*0020*/  S2UR UR4, SR_CTAID.X ;  /* 0x00000000000479c3 */ /* 0x000e220000002500 */
[----:B------:R-:W1:Y:S07]  /*0030*/  LDCU UR5, c[0x0][0x3a8] ;  /* 0x00007500ff0577ac */ /* 0x000e6e0008000800 */
[----:B------:R-:W0:Y:S02]  /*0040*/  LDC R8, c[0x0][0x360] ;  /* 0x0000d800ff087b82 */ /* 0x000e240000000800 */
[----:B0-----:R-:W-:-:S05]  /*0050*/  IMAD R8, R8, UR4, R3 ;  /* 0x0000000408087c24 */ /* 0x001fca000f8e0203 */
        /* <DEDUP_REMOVED lines=15> */
[----:B------:R1:W3:Y:S04]  /*0150*/  LDG.E.CONSTANT R9, desc[UR4][R4.64+0x4] ;  /* 0x0000040404097981 */ /* 0x0002e8000c1e9900 */
[----:B------:R-:W5:Y:S04]  /*0160*/  LDG.E.CONSTANT R12, desc[UR4][R6.64] ;  /* 0x00000004060c7981 */ /* 0x000f68000c1e9900 */
[----:B------:R-:W5:Y:S04]  /*0170*/  LDG.E.CONSTANT R22, desc[UR4][R6.64+0x4] ;  /* 0x0000040406167981 */ /* 0x000f68000c1e9900 */
[----:B------:R-:W5:Y:S01]  /*0180*/  LDG.E.CONSTANT R16, desc[UR4][R6.64+0x8] ;  /* 0x0000080406107981 */ /* 0x000f62000c1e9900 */
[----:B------:R-:W-:-:S13]  /*0190*/  FSETP.GEU.AND P0, PT, R11, -126, PT ;  /* 0xc2fc00000b00780b */ /* 0x000fda0003f0e000 */
[----:B------:R-:W-:-:S04]  /*01a0*/  @!P0 FMUL R11, R11, 0.5 ;  /* 0x3f0000000b0b8820 */ /* 0x000fc80000400000 */
[----:B------:R-:W1:Y:S01]  /*01b0*/  MUFU.EX2 R10, R11 ;  /* 0x0000000b000a7308 */ /* 0x000e620000000800 */
[----:B--2---:R-:W-:Y:S01]  /*01c0*/  I2FP.F32.U32 R13, UR7 ;  /* 0x00000007000d7c45 */ /* 0x004fe20008201000 */
[----:B----4-:R-:W-:Y:S02]  /*01d0*/  IMAD R19, R8, UR6, R15 ;  /* 0x0000000608137c24 */ /* 0x010fe4000f8e020f */
[----:B-1----:R-:W-:-:S04]  /*01e0*/  @!P0 FMUL R10, R10, R10 ;  /* 0x0000000a0a0a8220 */ /* 0x002fc80000400000 */
[----:B------:R-:W-:-:S04]  /*01f0*/  FFMA R13, R10, R13, -1 ;  /* 0xbf8000000a0d7423 */ /* 0x000fc8000000000d */
[----:B------:R-:W1:Y:S01]  /*0200*/  F2I.U32.CEIL.NTZ R5, R13 ;  /* 0x0000000d00057305 */ /* 0x000e62000020b000 */
[----:B------:R-:W-:-:S04]  /*0210*/  IMAD.SHL.U32 R19, R19, 0x2, RZ ;  /* 0x0000000213137824 */ /* 0x000fc800078e00ff */
[----:B0-----:R-:W-:-:S04]  /*0220*/  IMAD.WIDE.U32 R18, R19, 0x4, R2 ;  /* 0x0000000413127825 */ /* 0x001fc800078e0002 */
[----:B------:R-:W-:Y:S02]  /*0230*/  HFMA2 R2, -RZ, RZ, 0, 0 ;  /* 0x00000000ff027431 */ /* 0x000fe400000001ff */
[----:B------:R-:W-:Y:S01]  /*0240*/  IMAD.MOV.U32 R11, RZ, RZ, 0x1 ;  /* 0x00000001ff0b7424 */ /* 0x000fe200078e00ff */
[----:B---3--:R-:W-:Y:S01]  /*0250*/  IADD3 R10, PT, PT, -R0, R9, RZ ;  /* 0x00000009000a7210 */ /* 0x008fe20007ffe1ff */
[----:B-----5:R-:W-:-:S03]  /*0260*/  FFMA R21, R13, R12, 0.5 ;  /* 0x3f0000000d157423 */ /* 0x020fc6000000000c */
[----:B------:R-:W-:Y:S01]  /*0270*/  ISETP.NE.AND P0, PT, R10, RZ, PT ;  /* 0x000000ff0a00720c */ /* 0x000fe20003f05270 */
[C---:B------:R-:W-:Y:S01]  /*0280*/  FFMA R22, R13.reuse, R22, 0.5 ;  /* 0x3f0000000d167423 */ /* 0x040fe20000000016 */
[----:B------:R-:W-:Y:S01]  /*0290*/  FFMA R4, R13, R16, 0.5 ;  /* 0x3f0000000d047423 */ /* 0x000fe20000000010 */
[----:B------:R0:W2:Y:S08]  /*02a0*/  F2I.U32.FLOOR.NTZ R12, R21 ;  /* 0x00000015000c7305 */ /* 0x0000b00000207000 */
[----:B------:R0:W3:Y:S08]  /*02b0*/  F2I.U32.FLOOR.NTZ R14, R22 ;  /* 0x00000016000e7305 */ /* 0x0000f00000207000 */
[----:B------:R0:W4:Y:S01]  /*02c0*/  F2I.U32.FLOOR.NTZ R15, R4 ;  /* 0x00000004000f7305 */ /* 0x0001220000207000 */
[----:B-1----:R-:W-:Y:S01]  /*02d0*/  IADD3 R9, PT, PT, R5, 0x2, RZ ;  /* 0x0000000205097810 */ /* 0x002fe20007ffe0ff */
[----:B--2---:R-:W-:Y:S06]  /*02e0*/  @!P0 BRA `(.L_x_29) ;  /* 0x0000000000248947 */ /* 0x004fec0003800000 */
[----:B------:R-:W-:Y:S01]  /*02f0*/  ISETP.GT.U32.AND P1, PT, R9, R10, PT ;  /* 0x0000000a0900720c */ /* 0x000fe20003f24070 */
[----:B------:R-:W-:Y:S01]  /*0300*/  IMAD.MOV.U32 R11, RZ, RZ, R9 ;  /* 0x000000ffff0b7224 */ /* 0x000fe200078e0009 */
[----:B------:R-:W-:-:S11]  /*0310*/  MOV R2, R12 ;  /* 0x0000000c00027202 */ /* 0x000fd60000000f00 */
[----:B------:R-:W-:Y:S05]  /*0320*/  @P1 BRA `(.L_x_29) ;  /* 0x0000000000141947 */ /* 0x000fea0003800000 */
[-C--:B------:R-:W-:Y:S02]  /*0330*/  IMAD R11, R9, R9.reuse, RZ ;  /* 0x00000009090b7224 */ /* 0x080fe400078e02ff */
[----:B---3--:R-:W-:-:S03]  /*0340*/  IMAD R2, R14, R9, R12 ;  /* 0x000000090e027224 */ /* 0x008fc600078e020c */
[----:B------:R-:W-:-:S13]  /*0350*/  ISETP.GT.U32.AND P1, PT, R11, R10, PT ;  /* 0x0000000a0b00720c */ /* 0x000fda0003f24070 */
[-C--:B----4-:R-:W-:Y:S02]  /*0360*/  @!P1 IMAD R2, R15, R11.reuse, R2 ;  /* 0x0000000b0f029224 */ /* 0x090fe400078e0202 */
[----:B------:R-:W-:-:S07]  /*0370*/  @!P1 IMAD R11, R9, R11, RZ ;  /* 0x0000000b090b9224 */ /* 0x000fce00078e02ff */
.L_x_29:
[----:B------:R-:W2:Y:S04]  /*0380*/  LDG.E.CONSTANT R8, desc[UR4][R18.64] ;  /* 0x0000000412087981 */ /* 0x000ea8000c1e9900 */
[----:B------:R1:W5:Y:S01]  /*0390*/  LDG.E.CONSTANT R7, desc[UR4][R18.64+0x4] ;  /* 0x0000040412077981 */ /* 0x000362000c1e9900 */
[----:B------:R-:W0:Y:S01]  /*03a0*/  I2F.U32.RP R6, R10 ;  /* 0x0000000a00067306 */ /* 0x000e220000209000 */
[-C--:B------:R-:W-:Y:S01]  /*03b0*/  IADD3 R5, PT, PT, RZ, -R10.reuse, RZ ;  /* 0x8000000aff057210 */ /* 0x080fe20007ffe0ff */
[----:B---3--:R-:W-:Y:S01]  /*03c0*/  IMAD R20, R14, 0x127409f, RZ ;  /* 0x0127409f0e147824 */ /* 0x008fe200078e02ff */
[----:B------:R-:W-:Y:S01]  /*03d0*/  ISETP.GT.U32.AND P1, PT, R11, R10, PT ;  /* 0x0000000a0b00720c */ /* 0x000fe20003f24070 */
[----:B----4-:R-:W-:Y:S01]  /*03e0*/  IMAD R17, R15, 0x4f9ffb7, RZ ;  /* 0x04f9ffb70f117824 */ /* 0x010fe200078e02ff */
[----:B------:R-:W3:Y:S01]  /*03f0*/  LDCU.64 UR6, c[0x0][0x3a0] ;  /* 0x00007400ff0677ac */ /* 0x000ee20008000a00 */
[----:B------:R-:W-:Y:S01]  /*0400*/  IMAD.MOV.U32 R11, RZ, RZ, R5 ;  /* 0x000000ffff0b7224 */ /* 0x000fe200078e0005 */
[----:B------:R-:W-:Y:S01]  /*0410*/  MOV R5, R2 ;  /* 0x0000000200057202 */ /* 0x000fe20000000f00 */
[----:B------:R-:W-:Y:S01]  /*0420*/  IMAD.MOV.U32 R2, RZ, RZ, RZ ;  /* 0x000000ffff027224 */ /* 0x000fe200078e00ff */
[----:B------:R-:W-:Y:S01]  /*0430*/  LOP3.LUT R13, R20, R17, RZ, 0x3c, !PT ;  /* 0x00000011140d7212 */ /* 0x000fe200078e3cff */
[----:B------:R-:W-:Y:S01]  /*0440*/  IMAD.SHL.U32 R0, R0, 0x2, RZ ;  /* 0x0000000200007824 */ /* 0x000fe200078e00ff */
[----:B0-----:R-:W0:Y:S05]  /*0450*/  MUFU.RCP R6, R6 ;  /* 0x0000000600067308 */ /* 0x001e2a0000001000 */
[----:B------:R-:W-:Y:S01]  /*0460*/  @P1 LOP3.LUT R5, R13, R12, RZ, 0x3c, !PT ;  /* 0x0000000c0d051212 */ /* 0x000fe200078e3cff */
[----:B0-----:R-:W-:-:S06]  /*0470*/  VIADD R3, R6, 0xffffffe ;  /* 0x0ffffffe06037836 */ /* 0x001fcc0000000000 */
[----:B------:R-:W0:Y:S02]  /*0480*/  F2I.FTZ.U32.TRUNC.NTZ R3, R3 ;  /* 0x0000000300037305 */ /* 0x000e24000021f000 */
[----:B0-----:R-:W-:-:S04]  /*0490*/  IMAD R11, R11, R3, RZ ;  /* 0x000000030b0b7224 */ /* 0x001fc800078e02ff */
[----:B------:R-:W-:Y:S01]  /*04a0*/  IMAD.HI.U32 R6, R3, R11, R2 ;  /* 0x0000000b03067227 */ /* 0x000fe200078e0002 */
[----:B------:R-:W-:Y:S02]  /*04b0*/  I2FP.F32.U32 R3, R14 ;  /* 0x0000000e00037245 */ /* 0x000fe40000201000 */
[----:B------:R-:W-:-:S03]  /*04c0*/  I2FP.F32.U32 R11, R15 ;  /* 0x0000000f000b7245 */ /* 0x000fc60000201000 */
[----:B------:R-:W-:-:S04]  /*04d0*/  IMAD.HI.U32 R2, R6, R5, RZ ;  /* 0x0000000506027227 */ /* 0x000fc800078e00ff */
[----:B------:R-:W-:Y:S01]  /*04e0*/  FADD R22, R22, -R3 ;  /* 0x8000000316167221 */ /* 0x000fe20000000000 */
[----:B------:R-:W-:Y:S01]  /*04f0*/  FADD R4, R4, -R11 ;  /* 0x8000000b04047221 */ /* 0x000fe20000000000 */
[----:B------:R-:W-:Y:S02]  /*0500*/  IADD3 R2, PT, PT, -R2, RZ, RZ ;  /* 0x000000ff02027210 */ /* 0x000fe40007ffe1ff */
[----:B-1----:R-:W-:Y:S01]  /*0510*/  FADD R18, -R22, 1 ;  /* 0x3f80000016127421 */ /* 0x002fe20000000100 */
[----:B------:R-:W-:Y:S02]  /*0520*/  FADD R24, -R4, 1 ;  /* 0x3f80000004187421 */ /* 0x000fe40000000100 */
[----:B------:R-:W-:Y:S01]  /*0530*/  IMAD R19, R10, R2, R5 ;  /* 0x000000020a137224 */ /* 0x000fe200078e0205 */
[----:B------:R-:W-:Y:S02]  /*0540*/  I2FP.F32.U32 R2, R12 ;  /* 0x0000000c00027245 */ /* 0x000fe40000201000 */
[----:B------:R-:W-:-:S02]  /*0550*/  LOP3.LUT R5, RZ, R10, RZ, 0x33, !PT ;  /* 0x0000000aff057212 */ /* 0x000fc400078e33ff */
[----:B------:R-:W-:Y:S01]  /*0560*/  ISETP.GE.U32.AND P1, PT, R19, R10, PT ;  /* 0x0000000a1300720c */ /* 0x000fe20003f26070 */
[----:B------:R-:W-:-:S12]  /*0570*/  FADD R21, R21, -R2 ;  /* 0x8000000215157221 */ /* 0x000fd80000000000 */
[----:B------:R-:W-:Y:S01]  /*0580*/  @P1 IMAD.IADD R19, R19, 0x1, -R10 ;  /* 0x0000000113131824 */ /* 0x000fe200078e0a0a */
[----:B------:R-:W-:-:S04]  /*0590*/  ISETP.NE.U32.AND P1, PT, R10, RZ, PT ;  /* 0x000000ff0a00720c */ /* 0x000fc80003f25070 */
[----:B------:R-:W-:-:S13]  /*05a0*/  ISETP.GE.U32.AND P2, PT, R19, R10, PT ;  /* 0x0000000a1300720c */ /* 0x000fda0003f46070 */
[----:B------:R-:W-:-:S04]  /*05b0*/  @P2 IADD3 R19, PT, PT, -R10, R19, RZ ;  /* 0x000000130a132210 */ /* 0x000fc80007ffe1ff */
[----:B------:R-:W-:Y:S01]  /*05c0*/  SEL R3, R5, R19, !P1 ;  /* 0x0000001305037207 */ /* 0x000fe20004800000 */
[----:B------:R-:W-:-:S03]  /*05d0*/  FADD R19, -R21, 1 ;  /* 0x3f80000015137421 */ /* 0x000fc60000000100 */
[----:B------:R-:W-:Y:S01]  /*05e0*/  LEA R3, P2, R3, R0, 0x1 ;  /* 0x0000000003037211 */ /* 0x000fe200078408ff */
[----:B------:R-:W-:-:S03]  /*05f0*/  FMUL R11, R19, R18 ;  /* 0x00000012130b7220 */ /* 0x000fc60000400000 */
[----:B------:R-:W-:Y:S01]  /*0600*/  IADD3.X R26, PT, PT, RZ, RZ, RZ, P2, !PT ;  /* 0x000000ffff1a7210 */ /* 0x000fe200017fe4ff */
[----:B------:R-:W-:Y:S01]  /*0610*/  FMUL R16, R11, R24 ;  /* 0x000000180b107220 */ /* 0x000fe20000400000 */
[----:B---3--:R-:W-:-:S04]  /*0620*/  LEA R2, P2, R3, UR6, 0x2 ;  /* 0x0000000603027c11 */ /* 0x008fc8000f8410ff */
[----:B------:R-:W-:Y:S01]  /*0630*/  LEA.HI.X R3, R3, UR7, R26, 0x2, P2 ;  /* 0x0000000703037c11 */ /* 0x000fe200090f141a */
[----:B------:R-:W-:Y:S01]  /*0640*/  IMAD.MOV.U32 R26, RZ, RZ, RZ ;  /* 0x000000ffff1a7224 */ /* 0x000fe200078e00ff */
[----:B------:R-:W-:Y:S01]  /*0650*/  MOV R27, 0x1 ;  /* 0x00000001001b7802 */ /* 0x000fe20000000f00 */
[C---:B--2---:R-:W-:Y:S01]  /*0660*/  FMUL R23, R16.reuse, R8 ;  /* 0x0000000810177220 */ /* 0x044fe20000400000 */
[----:B-----5:R-:W-:-:S04]  /*0670*/  FMUL R25, R16, R7 ;  /* 0x0000000710197220 */ /* 0x020fc80000400000 */
[----:B------:R0:W-:Y:S01]  /*0680*/  REDG.E.ADD.F32.FTZ.RN.STRONG.GPU desc[UR4][R2.64], R23 ;  /* 0x00000017020079a6 */ /* 0x0001e2000c12f304 */
[----:B------:R-:W-:-:S03]  /*0690*/  VIADD R16, R12, 0x1 ;  /* 0x000000010c107836 */ /* 0x000fc60000000000 */
        /* <DEDUP_REMOVED lines=11> */
.L_x_30:
[----:B------:R-:W-:-:S13]  /*0750*/  ISETP.GT.U32.AND P2, PT, R27, R10, PT ;  /* 0x0000000a1b00720c */ /* 0x000fda0003f44070 */
[----:B------:R-:W-:Y:S01]  /*0760*/  @P2 LOP3.LUT R26, R13, R16, RZ, 0x3c, !PT ;  /* 0x000000100d1a2212 */ /* 0x000fe200078e3cff */
[----:B------:R-:W-:-:S04]  /*0770*/  FMUL R13, R21, R18 ;  /* 0x00000012150d7220 */ /* 0x000fc80000400000 */
[----:B0-----:R-:W-:-:S04]  /*0780*/  IMAD.HI.U32 R2, R6, R26, RZ ;  /* 0x0000001a06027227 */ /* 0x001fc800078e00ff */
[----:B------:R-:W-:Y:S01]  /*0790*/  FMUL R18, R24, R13 ;  /* 0x0000000d18127220 */ /* 0x000fe20000400000 */
[----:B------:R-:W-:-:S03]  /*07a0*/  IADD3 R3, PT, PT, -R2, RZ, RZ ;  /* 0x000000ff02037210 */ /* 0x000fc60007ffe1ff */
[-C--:B------:R-:W-:Y:S01]  /*07b0*/  FMUL R23, R8, R18.reuse ;  /* 0x0000001208177220 */ /* 0x080fe20000400000 */
[----:B------:R-:W-:Y:S01]  /*07c0*/  FMUL R25, R7, R18 ;  /* 0x0000001207197220 */ /* 0x000fe20000400000 */
[----:B------:R-:W-:-:S05]  /*07d0*/  IMAD R3, R10, R3, R26 ;  /* 0x000000030a037224 */ /* 0x000fca00078e021a */
[----:B------:R-:W-:-:S13]  /*07e0*/  ISETP.GE.U32.AND P2, PT, R3, R10, PT ;  /* 0x0000000a0300720c */ /* 0x000fda0003f46070 */
[----:B------:R-:W-:-:S05]  /*07f0*/  @P2 IMAD.IADD R3, R3, 0x1, -R10 ;  /* 0x0000000103032824 */ /* 0x000fca00078e0a0a */
[----:B------:R-:W-:-:S13]  /*0800*/  ISETP.GE.U32.AND P2, PT, R3, R10, PT ;  /* 0x0000000a0300720c */ /* 0x000fda0003f46070 */
[----:B------:R-:W-:-:S04]  /*0810*/  @P2 IADD3 R3, PT, PT, -R10, R3, RZ ;  /* 0x000000030a032210 */ /* 0x000fc80007ffe1ff */
[----:B------:R-:W-:-:S04]  /*0820*/  SEL R3, R5, R3, !P1 ;  /* 0x0000000305037207 */ /* 0x000fc80004800000 */
[----:B------:R-:W-:-:S05]  /*0830*/  LEA R3, P2, R3, R0, 0x1 ;  /* 0x0000000003037211 */ /* 0x000fca00078408ff */
        /* <DEDUP_REMOVED lines=18> */
.L_x_31:
[----:B------:R-:W-:Y:S01]  /*0960*/  ISETP.GT.U32.AND P2, PT, R27, R10, PT ;  /* 0x0000000a1b00720c */ /* 0x000fe20003f44070 */
[----:B------:R-:W-:Y:S02]  /*0970*/  VIADD R20, R20, 0x127409f ;  /* 0x0127409f14147836 */ /* 0x000fe40000000000 */
[----:B------:R-:W-:-:S03]  /*0980*/  FMUL R19, R22, R19 ;  /* 0x0000001316137220 */ /* 0x000fc60000400000 */
[----:B0-----:R-:W-:Y:S01]  /*0990*/  LOP3.LUT R23, R20, R17, RZ, 0x3c, !PT ;  /* 0x0000001114177212 */ /* 0x001fe200078e3cff */
        /* <DEDUP_REMOVED lines=16> */
[----:B------:R-:W-:-:S04]  /*0aa0*/  IMAD.MOV.U32 R29, RZ, RZ, 0x1 ;  /* 0x00000001ff1d7424 */ /* 0x000fc800078e00ff */
[----:B------:R0:W-:Y:S01]  /*0ab0*/  REDG.E.ADD.F32.FTZ.RN.STRONG.GPU desc[UR4][R2.64], R25 ;  /* 0x00000019020079a6 */ /* 0x0001e2000c12f304 */
[----:B------:R-:W-:-:S03]  /*0ac0*/  MOV R24, RZ ;  /* 0x000000ff00187202 */ /* 0x000fc60000000f00 */
        /* <DEDUP_REMOVED lines=11> */
.L_x_32:
[----:B------:R-:W-:Y:S01]  /*0b80*/  ISETP.GT.U32.AND P2, PT, R29, R10, PT ;  /* 0x0000000a1d00720c */ /* 0x000fe20003f44070 */
[----:B------:R-:W-:Y:S01]  /*0b90*/  FMUL R21, R21, R22 ;  /* 0x0000001615157220 */ /* 0x000fe20000400000 */
[----:B------:R-:W-:-:S04]  /*0ba0*/  FADD R22, -R4, 1 ;  /* 0x3f80000004167421 */ /* 0x000fc80000000100 */
[----:B------:R-:W-:-:S04]  /*0bb0*/  FMUL R22, R22, R21 ;  /* 0x0000001516167220 */ /* 0x000fc80000400000 */
[----:B0-----:R-:W-:-:S03]  /*0bc0*/  FMUL R25, R7, R22 ;  /* 0x0000001607197220 */ /* 0x001fc60000400000 */
[----:B------:R-:W-:Y:S01]  /*0bd0*/  @P2 LOP3.LUT R24, R23, R16, RZ, 0x3c, !PT ;  /* 0x0000001017182212 */ /* 0x000fe200078e3cff */
[----:B------:R-:W-:Y:S01]  /*0be0*/  FMUL R23, R8, R22 ;  /* 0x0000001608177220 */ /* 0x000fe20000400000 */
[----:B------:R-:W-:-:S03]  /*0bf0*/  HFMA2 R22, -RZ, RZ, 0, 0 ;  /* 0x00000000ff167431 */ /* 0x000fc600000001ff */
        /* <DEDUP_REMOVED lines=26> */
.L_x_33:
        /* <DEDUP_REMOVED lines=20> */
[----:B------:R-:W-:Y:S01]  /*0ee0*/  IMAD.MOV.U32 R27, RZ, RZ, 0x1 ;  /* 0x00000001ff1b7424 */ /* 0x000fe200078e00ff */
[----:B------:R-:W-:-:S03]  /*0ef0*/  MOV R22, RZ ;  /* 0x000000ff00167202 */ /* 0x000fc60000000f00 */
[----:B------:R0:W-:Y:S04]  /*0f00*/  REDG.E.ADD.F32.FTZ.RN.STRONG.GPU desc[UR4][R2.64], R25 ;  /* 0x00000019020079a6 */ /* 0x0001e8000c12f304 */
        /* <DEDUP_REMOVED lines=11> */
.L_x_34:
[----:B------:R-:W-:Y:S01]  /*0fc0*/  ISETP.GT.U32.AND P2, PT, R27, R10, PT ;  /* 0x0000000a1b00720c */ /* 0x000fe20003f44070 */
[----:B------:R-:W-:-:S04]  /*0fd0*/  FMUL R13, R4, R13 ;  /* 0x0000000d040d7220 */ /* 0x000fc80000400000 */
[-C--:B0-----:R-:W-:Y:S01]  /*0fe0*/  FMUL R11, R8, R13.reuse ;  /* 0x0000000d080b7220 */ /* 0x081fe20000400000 */
[----:B------:R-:W-:-:S07]  /*0ff0*/  FMUL R13, R7, R13 ;  /* 0x0000000d070d7220 */ /* 0x000fce0000400000 */
        /* <DEDUP_REMOVED lines=18> */
[----:B------:R-:W-:Y:S02]  /*1120*/  ISETP.GT.U32.AND P2, PT, R9, R10, PT ;  /* 0x0000000a0900720c */ /* 0x000fe40003f44070 */
[----:B------:R-:W-:Y:S02]  /*1130*/  MOV R23, R9 ;  /* 0x0000000900177202 */ /* 0x000fe40000000f00 */
[----:B------:R-:W-:-:S09]  /*1140*/  MOV R14, R12 ;  /* 0x0000000c000e7202 */ /* 0x000fd20000000f00 */
[----:B------:R-:W-:Y:S05]  /*1150*/  @P2 BRA `(.L_x_35) ;  /* 0x0000000000142947 */ /* 0x000fea0003800000 */
[C---:B------:R-:W-:Y:S02]  /*1160*/  IMAD R23, R9.reuse, R9, RZ ;  /* 0x0000000909177224 */ /* 0x040fe400078e02ff */
[----:B------:R-:W-:-:S03]  /*1170*/  IMAD R14, R9, R18, R12 ;  /* 0x00000012090e7224 */ /* 0x000fc600078e020c */
[----:B------:R-:W-:-:S13]  /*1180*/  ISETP.GT.U32.AND P2, PT, R23, R10, PT ;  /* 0x0000000a1700720c */ /* 0x000fda0003f44070 */
[-C--:B------:R-:W-:Y:S02]  /*1190*/  @!P2 IMAD R14, R15, R23.reuse, R14 ;  /* 0x000000170f0ea224 */ /* 0x080fe400078e020e */
[----:B------:R-:W-:-:S07]  /*11a0*/  @!P2 IMAD R23, R9, R23, RZ ;  /* 0x000000170917a224 */ /* 0x000fce00078e02ff */
.L_x_35:
[----:B------:R-:W-:Y:S01]  /*11b0*/  ISETP.GT.U32.AND P2, PT, R23, R10, PT ;  /* 0x0000000a1700720c */ /* 0x000fe20003f44070 */
[----:B------:R-:W-:Y:S01]  /*11c0*/  FMUL R19, R4, R19 ;  /* 0x0000001304137220 */ /* 0x000fe20000400000 */
[----:B------:R-:W-:-:S03]  /*11d0*/  LOP3.LUT R17, R20, R17, RZ, 0x3c, !PT ;  /* 0x0000001114117212 */ /* 0x000fc600078e3cff */
        /* <DEDUP_REMOVED lines=9> */
[----:B------:R-:W-:-:S04]  /*1270*/  @P2 IADD3 R3, PT, PT, -R10, R3, RZ ;  /* 0x000000030a032210 */ /* 0x000fc80007ffe1ff */
[----:B------:R-:W-:-:S04]  /*1280*/  SEL R3, R5, R3, !P1 ;  /* 0x0000000305037207 */ /* 0x000fc80004800000 */
[----:B------:R-:W-:-:S05]  /*1290*/  LEA R3, P2, R3, R0, 0x1 ;  /* 0x0000000003037211 */ /* 0x000fca00078408ff */
[----:B------:R-:W-:Y:S01]  /*12a0*/  IMAD.X R12, RZ, RZ, RZ, P2 ;  /* 0x000000ffff0c7224 */ /* 0x000fe200010e06ff */
[----:B------:R-:W-:-:S04]  /*12b0*/  LEA R2, P2, R3, UR6, 0x2 ;  /* 0x0000000603027c11 */ /* 0x000fc8000f8410ff */
[----:B------:R-:W-:Y:S02]  /*12c0*/  LEA.HI.X R3, R3, UR7, R12, 0x2, P2 ;  /* 0x0000000703037c11 */ /* 0x000fe400090f140c */
[----:B------:R-:W-:-:S03]  /*12d0*/  MOV R12, RZ ;  /* 0x000000ff000c7202 */ /* 0x000fc60000000f00 */
        /* <DEDUP_REMOVED lines=13> */
.L_x_36:
        /* <DEDUP_REMOVED lines=8> */
[----:B------:R-:W-:-:S05]  /*1430*/  @P0 IMAD.IADD R3, R3, 0x1, -R10 ;  /* 0x0000000103030824 */ /* 0x000fca00078e0a0a */
[----:B------:R-:W-:-:S13]  /*1440*/  ISETP.GE.U32.AND P0, PT, R3, R10, PT ;  /* 0x0000000a0300720c */ /* 0x000fda0003f06070 */
[----:B------:R-:W-:-:S04]  /*1450*/  @P0 IADD3 R3, PT, PT, -R10, R3, RZ ;  /* 0x000000030a030210 */ /* 0x000fc80007ffe1ff */
[----:B------:R-:W-:Y:S01]  /*1460*/  SEL R3, R5, R3, !P1 ;  /* 0x0000000305037207 */ /* 0x000fe20004800000 */
[----:B------:R-:W-:-:S03]  /*1470*/  FMUL R5, R8, R4 ;  /* 0x0000000408057220 */ /* 0x000fc60000400000 */
[----:B------:R-:W-:-:S04]  /*1480*/  LEA R3, P0, R3, R0, 0x1 ;  /* 0x0000000003037211 */ /* 0x000fc800078008ff */
[----:B------:R-:W-:Y:S02]  /*1490*/  IADD3.X R0, PT, PT, RZ, RZ, RZ, P0, !PT ;  /* 0x000000ffff007210 */ /* 0x000fe400007fe4ff */
[----:B------:R-:W-:-:S04]  /*14a0*/  LEA R2, P0, R3, UR6, 0x2 ;  /* 0x0000000603027c11 */ /* 0x000fc8000f8010ff */
[----:B------:R-:W-:-:S05]  /*14b0*/  LEA.HI.X R3, R3, UR7, R0, 0x2, P0 ;  /* 0x0000000703037c11 */ /* 0x000fca00080f1400 */
[----:B------:R-:W-:Y:S04]  /*14c0*/  REDG.E.ADD.F32.FTZ.RN.STRONG.GPU desc[UR4][R2.64], R5 ;  /* 0x00000005020079a6 */ /* 0x000fe8000c12f304 */
[----:B------:R-:W-:Y:S01]  /*14d0*/  REDG.E.ADD.F32.FTZ.RN.STRONG.GPU desc[UR4][R2.64+0x4], R7 ;  /* 0x00000407020079a6 */ /* 0x000fe2000c12f304 */
[----:B------:R-:W-:Y:S05]  /*14e0*/  EXIT ;  /* 0x000000000000794d */ /* 0x000fea0003800000 */
.L_x_37:
        /* <DEDUP_REMOVED lines=9> */
.L_x_215:


//--------------------- .text._Z21kernel_input_backwardILj3ELj1EEvPKfS1_Pfjj --------------------------
	.section	.text._Z21kernel_input_backwardILj3ELj1EEvPKfS1_Pfjj,"ax",@progbits
	.align	128
        .global         _Z21kernel_input_backwardILj3ELj1EEvPKfS1_Pfjj
        .type           _Z21kernel_input_backwardILj3ELj1EEvPKfS1_Pfjj,@function
        .size           _Z21kernel_input_backwardILj3ELj1EEvPKfS1_Pfjj,(.L_x_216 - _Z21kernel_input_backwardILj3ELj1EEvPKfS1_Pfjj)
        .other          _Z21kernel_input_backwardILj3ELj1EEvPKfS1_Pfjj,@"STO_CUDA_ENTRY STV_DEFAULT"
_Z21kernel_input_backwardILj3ELj1EEvPKfS1_Pfjj:
.text._Z21kernel_input_backwardILj3ELj1EEvPKfS1_Pfjj:
        /* <DEDUP_REMOVED lines=18> */
[----:B------:R-:W-:Y:S02]  /*0120*/  ULOP3.LUT UR7, UR6, 0x7, URZ, 0xc0, !UPT ;  /* 0x0000000706077892 */ /* 0x000fe4000f8ec0ff */
[----:B------:R-:W-:Y:S01]  /*0130*/  SHF.R.U32.HI R21, RZ, 0x1, R21 ;  /* 0x00000001ff157819 */ /* 0x000fe20000011615 */
[----:B------:R-:W-:-:S04]  /*0140*/  UMOV UR4, URZ ;  /* 0x000000ff00047c82 */ /* 0x000fc80008000000 */
[----:B------:R-:W-:-:S04]  /*0150*/  IMAD R22, R21, UR6, RZ ;  /* 0x0000000615167c24 */ /* 0x000fc8000f8e02ff */
[----:B------:R-:W-:Y:S01]  /*0160*/  IMAD R20, R22, 0x3, RZ ;  /* 0x0000000316147824 */ /* 0x000fe200078e02ff */
[----:B0-----:R-:W-:Y:S06]  /*0170*/  BRA.U !UP0, `(.L_x_38) ;  /* 0x00000005082c7547 */ /* 0x001fec000b800000 */
[----:B------:R-:W0:Y:S01]  /*0180*/  LDCU.128 UR12, c[0x0][0x380] ;  /* 0x00007000ff0c77ac */ /* 0x000e220008000c00 */
[----:B------:R-:W-:Y:S01]  /*0190*/  ULOP3.LUT UR4, UR6, 0xfffffff8, URZ, 0xc0, !UPT ;  /* 0xfffffff806047892 */ /* 0x000fe2000f8ec0ff */
[----:B------:R-:W-:-:S11]  /*01a0*/  UMOV UR5, URZ ;  /* 0x000000ff00057c82 */ /* 0x000fd60008000000 */
.L_x_39:
[----:B------:R-:W-:Y:S02]  /*01b0*/  IADD3 R25, PT, PT, -R21, UR5, RZ ;  /* 0x0000000515197c10 */ /* 0x000fe4000fffe1ff */
[----:B------:R-:W-:-:S03]  /*01c0*/  IADD3 R7, P0, PT, R22, UR5, RZ ;  /* 0x0000000516077c10 */ /* 0x000fc6000ff1e0ff */
[----:B------:R-:W-:Y:S02]  /*01d0*/  IMAD R25, R25, 0x3, R0 ;  /* 0x0000000319197824 */ /* 0x000fe400078e0200 */
[----:B------:R-:W-:Y:S01]  /*01e0*/  IMAD.X R8, RZ, RZ, RZ, P0 ;  /* 0x000000ffff087224 */ /* 0x000fe200000e06ff */
[----:B0-----:R-:W-:Y:S01]  /*01f0*/  LEA R6, P0, R7, UR12, 0x2 ;  /* 0x0000000c07067c11 */ /* 0x001fe2000f8010ff */
[C---:B------:R-:W-:Y:S01]  /*0200*/  VIADD R5, R25.reuse, 0x3 ;  /* 0x0000000319057836 */ /* 0x040fe20000000000 */
[C---:B------:R-:W-:Y:S01]  /*0210*/  IADD3 R4, P1, PT, R20.reuse, R25, RZ ;  /* 0x0000001914047210 */ /* 0x040fe20007f3e0ff */
[----:B------:R-:W-:Y:S01]  /*0220*/  VIADD R9, R25, 0x6 ;  /* 0x0000000619097836 */ /* 0x000fe20000000000 */
[----:B------:R-:W-:Y:S01]  /*0230*/  LEA.HI.X R7, R7, UR13, R8, 0x2, P0 ;  /* 0x0000000d07077c11 */ /* 0x000fe200080f1408 */
[C---:B------:R-:W-:Y:S01]  /*0240*/  VIADD R13, R25.reuse, 0x12 ;  /* 0x00000012190d7836 */ /* 0x040fe20000000000 */
[----:B------:R-:W-:Y:S01]  /*0250*/  IADD3 R10, P2, PT, R20, R5, RZ ;  /* 0x00000005140a7210 */ /* 0x000fe20007f5e0ff */
[----:B------:R-:W-:Y:S01]  /*0260*/  IMAD.X R11, RZ, RZ, RZ, P1 ;  /* 0x000000ffff0b7224 */ /* 0x000fe200008e06ff */
[----:B------:R-:W-:Y:S01]  /*0270*/  LEA R18, P1, R4, UR14, 0x2 ;  /* 0x0000000e04127c11 */ /* 0x000fe2000f8210ff */
[----:B------:R-:W2:Y:S01]  /*0280*/  LDG.E.CONSTANT R29, desc[UR10][R6.64+0x8] ;  /* 0x0000080a061d7981 */ /* 0x000ea2000c1e9900 */
[----:B------:R-:W-:Y:S01]  /*0290*/  IADD3 R5, P3, PT, R20, R9, RZ ;  /* 0x0000000914057210 */ /* 0x000fe20007f7e0ff */
[----:B------:R-:W-:Y:S01]  /*02a0*/  VIADD R9, R25, 0x9 ;  /* 0x0000000919097836 */ /* 0x000fe20000000000 */
[----:B------:R-:W-:Y:S01]  /*02b0*/  LEA.HI.X R19, R4, UR15, R11, 0x2, P1 ;  /* 0x0000000f04137c11 */ /* 0x000fe200088f140b */
[----:B------:R-:W-:Y:S01]  /*02c0*/  IMAD.X R11, RZ, RZ, RZ, P2 ;  /* 0x000000ffff0b7224 */ /* 0x000fe200010e06ff */
[C---:B------:R-:W-:Y:S01]  /*02d0*/  LEA R16, P0, R10.reuse, UR14, 0x2 ;  /* 0x0000000e0a107c11 */ /* 0x040fe2000f8010ff */
[----:B------:R-:W-:Y:S01]  /*02e0*/  IMAD.X R8, RZ, RZ, RZ, P3 ;  /* 0x000000ffff087224 */ /* 0x000fe200018e06ff */
[----:B------:R-:W-:Y:S01]  /*02f0*/  LEA R4, P1, R5, UR14, 0x2 ;  /* 0x0000000e05047c11 */ /* 0x000fe2000f8210ff */
[----:B------:R-:W3:Y:S01]  /*0300*/  LDG.E.CONSTANT R18, desc[UR10][R18.64] ;  /* 0x0000000a12127981 */ /* 0x000ee2000c1e9900 */
[----:B------:R-:W-:Y:S01]  /*0310*/  LEA.HI.X R17, R10, UR15, R11, 0x2, P0 ;  /* 0x0000000f0a117c11 */ /* 0x000fe200080f140b */
[C---:B------:R-:W-:Y:S01]  /*0320*/  VIADD R11, R25.reuse, 0xc ;  /* 0x0000000c190b7836 */ /* 0x040fe20000000000 */
[C---:B------:R-:W-:Y:S01]  /*0330*/  IADD3 R12, P0, PT, R20.reuse, R9, RZ ;  /* 0x00000009140c7210 */ /* 0x040fe20007f1e0ff */
[----:B------:R-:W-:Y:S01]  /*0340*/  VIADD R9, R25, 0xf ;  /* 0x0000000f19097836 */ /* 0x000fe20000000000 */
[----:B------:R-:W-:Y:S01]  /*0350*/  LEA.HI.X R5, R5, UR15, R8, 0x2, P1 ;  /* 0x0000000f05057c11 */ /* 0x000fe200088f1408 */
[----:B------:R-:W4:Y:S01]  /*0360*/  LDG.E.CONSTANT R16, desc[UR10][R16.64] ;  /* 0x0000000a10107981 */ /* 0x000f22000c1e9900 */
[C---:B------:R-:W-:Y:S01]  /*0370*/  IADD3 R10, P1, PT, R20.reuse, R11, RZ ;  /* 0x0000000b140a7210 */ /* 0x040fe20007f3e0ff */
[----:B------:R-:W-:Y:S01]  /*0380*/  IMAD.X R27, RZ, RZ, RZ, P0 ;  /* 0x000000ffff1b7224 */ /* 0x000fe200000e06ff */
[----:B------:R-:W-:Y:S01]  /*0390*/  IADD3 R11, P2, PT, R20, R9, RZ ;  /* 0x00000009140b7210 */ /* 0x000fe20007f5e0ff */
[----:B------:R-:W-:Y:S01]  /*03a0*/  VIADD R28, R25, 0x15 ;  /* 0x00000015191c7836 */ /* 0x000fe20000000000 */
[----:B------:R-:W-:Y:S01]  /*03b0*/  LEA R8, P0, R12, UR14, 0x2 ;  /* 0x0000000e0c087c11 */ /* 0x000fe2000f8010ff */
[----:B------:R-:W-:Y:S01]  /*03c0*/  IMAD.X R15, RZ, RZ, RZ, P1 ;  /* 0x000000ffff0f7224 */ /* 0x000fe200008e06ff */
[----:B------:R-:W-:Y:S01]  /*03d0*/  IADD3 R24, P3, PT, R20, R13, RZ ;  /* 0x0000000d14187210 */ /* 0x000fe20007f7e0ff */
[----:B------:R-:W-:Y:S01]  /*03e0*/  IMAD.X R26, RZ, RZ, RZ, P2 ;  /* 0x000000ffff1a7224 */ /* 0x000fe200010e06ff */
[----:B------:R-:W-:Y:S01]  /*03f0*/  LEA R14, P1, R10, UR14, 0x2 ;  /* 0x0000000e0a0e7c11 */ /* 0x000fe2000f8210ff */
[----:B------:R-:W2:Y:S01]  /*0400*/  LDG.E.CONSTANT R25, desc[UR10][R6.64+0xc] ;  /* 0x00000c0a06197981 */ /* 0x000ea2000c1e9900 */
[----:B------:R-:W-:Y:S01]  /*0410*/  LEA.HI.X R9, R12, UR15, R27, 0x2, P0 ;  /* 0x0000000f0c097c11 */ /* 0x000fe200080f141b */
[----:B------:R-:W-:Y:S01]  /*0420*/  IMAD.X R27, RZ, RZ, RZ, P3 ;  /* 0x000000ffff1b7224 */ /* 0x000fe200018e06ff */
[----:B------:R-:W-:Y:S01]  /*0430*/  LEA.HI.X R15, R10, UR15, R15, 0x2, P1 ;  /* 0x0000000f0a0f7c11 */ /* 0x000fe200088f140f */
[----:B------:R-:W2:Y:S01]  /*0440*/  LDG.E.CONSTANT R19, desc[UR10][R6.64+0x10] ;  /* 0x0000100a06137981 */ /* 0x000ea2000c1e9900 */
[----:B------:R-:W-:-:S02]  /*0450*/  LEA R12, P0, R11, UR14, 0x2 ;  /* 0x0000000e0b0c7c11 */ /* 0x000fc4000f8010ff */
[C---:B------:R-:W-:Y:S01]  /*0460*/  LEA R10, P1, R24.reuse, UR14, 0x2 ;  /* 0x0000000e180a7c11 */ /* 0x040fe2000f8210ff */
[----:B------:R-:W2:Y:S01]  /*0470*/  LDG.E.CONSTANT R8, desc[UR10][R8.64] ;  /* 0x0000000a08087981 */ /* 0x000ea2000c1e9900 */
[----:B------:R-:W-:Y:S02]  /*0480*/  LEA.HI.X R13, R11, UR15, R26, 0x2, P0 ;  /* 0x0000000f0b0d7c11 */ /* 0x000fe400080f141a */
[----:B------:R-:W-:Y:S01]  /*0490*/  LEA.HI.X R11, R24, UR15, R27, 0x2, P1 ;  /* 0x0000000f180b7c11 */ /* 0x000fe200088f141b */
[----:B------:R0:W2:Y:S04]  /*04a0*/  LDG.E.CONSTANT R26, desc[UR10][R4.64] ;  /* 0x0000000a041a7981 */ /* 0x0000a8000c1e9900 */
[----:B------:R-:W3:Y:S04]  /*04b0*/  LDG.E.CONSTANT R24, desc[UR10][R6.64] ;  /* 0x0000000a06187981 */ /* 0x000ee8000c1e9900 */
[----:B------:R-:W4:Y:S01]  /*04c0*/  LDG.E.CONSTANT R27, desc[UR10][R6.64+0x4] ;  /* 0x0000040a061b7981 */ /* 0x000f22000c1e9900 */
[----:B------:R-:W-:-:S03]  /*04d0*/  IADD3 R28, P0, PT, R20, R28, RZ ;  /* 0x0000001c141c7210 */ /* 0x000fc60007f1e0ff */
[----:B------:R-:W2:Y:S02]  /*04e0*/  LDG.E.CONSTANT R14, desc[UR10][R14.64] ;  /* 0x0000000a0e0e7981 */ /* 0x000ea4000c1e9900 */
[----:B0-----:R-:W-:Y:S01]  /*04f0*/  IMAD.X R5, RZ, RZ, RZ, P0 ;  /* 0x000000ffff057224 */ /* 0x001fe200000e06ff */
[C---:B------:R-:W-:Y:S01]  /*0500*/  LEA R4, P0, R28.reuse, UR14, 0x2 ;  /* 0x0000000e1c047c11 */ /* 0x040fe2000f8010ff */
[----:B------:R-:W2:Y:S04]  /*0510*/  LDG.E.CONSTANT R12, desc[UR10][R12.64] ;  /* 0x0000000a0c0c7981 */ /* 0x000ea8000c1e9900 */
[----:B------:R-:W2:Y:S01]  /*0520*/  LDG.E.CONSTANT R17, desc[UR10][R6.64+0x14] ;  /* 0x0000140a06117981 */ /* 0x000ea2000c1e9900 */
[----:B------:R-:W-:-:S03]  /*0530*/  LEA.HI.X R5, R28, UR15, R5, 0x2, P0 ;  /* 0x0000000f1c057c11 */ /* 0x000fc600080f1405 */
[----:B------:R-:W2:Y:S04]  /*0540*/  LDG.E.CONSTANT R10, desc[UR10][R10.64] ;  /* 0x0000000a0a0a7981 */ /* 0x000ea8000c1e9900 */
[----:B------:R-:W2:Y:S04]  /*0550*/  LDG.E.CONSTANT R9, desc[UR10][R6.64+0x18] ;  /* 0x0000180a06097981 */ /* 0x000ea8000c1e9900 */
[----:B------:R-:W2:Y:S04]  /*0560*/  LDG.E.CONSTANT R15, desc[UR10][R6.64+0x1c] ;  /* 0x00001c0a060f7981 */ /* 0x000ea8000c1e9900 */
[----:B------:R-:W2:Y:S01]  /*0570*/  LDG.E.CONSTANT R4, desc[UR10][R4.64] ;  /* 0x0000000a04047981 */ /* 0x000ea2000c1e9900 */
[----:B------:R-:W-:-:S04]  /*0580*/  UIADD3 UR5, UPT, UPT, UR5, 0x8, URZ ;  /* 0x0000000805057890 */ /* 0x000fc8000fffe0ff */
[----:B------:R-:W-:Y:S01]  /*0590*/  UISETP.NE.AND UP0, UPT, UR5, UR4, UPT ;  /* 0x000000040500728c */ /* 0x000fe2000bf05270 */
[----:B---3-5:R-:W-:-:S04]  /*05a0*/  FFMA R18, R24, R18, R23 ;  /* 0x0000001218127223 */ /* 0x028fc80000000017 */
[----:B----4-:R-:W-:-:S04]  /*05b0*/  FFMA R16, R27, R16, R18 ;  /* 0x000000101b107223 */ /* 0x010fc80000000012 */
[----:B--2---:R-:W-:-:S04]  /*05c0*/  FFMA R16, R29, R26, R16 ;  /* 0x0000001a1d107223 */ /* 0x004fc80000000010 */
[----:B------:R-:W-:-:S04]  /*05d0*/  FFMA R8, R25, R8, R16 ;  /* 0x0000000819087223 */ /* 0x000fc80000000010 */
[----:B------:R-:W-:-:S04]  /*05e0*/  FFMA R8, R19, R14, R8 ;  /* 0x0000000e13087223 */ /* 0x000fc80000000008 */
[----:B------:R-:W-:-:S04]  /*05f0*/  FFMA R8, R17, R12, R8 ;  /* 0x0000000c11087223 */ /* 0x000fc80000000008 */
[----:B------:R-:W-:-:S04]  /*0600*/  FFMA R8, R9, R10, R8 ;  /* 0x0000000a09087223 */ /* 0x000fc80000000008 */
[----:B------:R-:W-:Y:S01]  /*0610*/  FFMA R23, R15, R4, R8 ;  /* 0x000000040f177223 */ /* 0x000fe20000000008 */
[----:B------:R-:W-:Y:S06]  /*0620*/  BRA.U UP0, `(.L_x_39) ;  /* 0xfffffff900e07547 */ /* 0x000fec000b83ffff */
.L_x_38:
[----:B------:R-:W-:-:S09]  /*0630*/  UISETP.NE.AND UP0, UPT, UR7, URZ, UPT ;  /* 0x000000ff0700728c */ /* 0x000fd2000bf05270 */
[----:B------:R-:W-:Y:S05]  /*0640*/  BRA.U !UP0, `(.L_x_40) ;  /* 0x0000000508587547 */ /* 0x000fea000b800000 */
[----:B------:R-:W-:Y:S02]  /*0650*/  UISETP.GE.U32.AND UP0, UPT, UR7, 0x4, UPT ;  /* 0x000000040700788c */ /* 0x000fe4000bf06070 */
[----:B------:R-:W-:-:S04]  /*0660*/  ULOP3.LUT UR8, UR6, 0x3, URZ, 0xc0, !UPT ;  /* 0x0000000306087892 */ /* 0x000fc8000f8ec0ff */
[----:B------:R-:W-:-:S03]  /*0670*/  UISETP.NE.AND UP1, UPT, UR8, URZ, UPT ;  /* 0x000000ff0800728c */ /* 0x000fc6000bf25270 */
[----:B------:R-:W-:Y:S08]  /*0680*/  BRA.U !UP0, `(.L_x_41) ;  /* 0x00000001089c7547 */ /* 0x000ff0000b800000 */
[----:B------:R-:W0:Y:S01]  /*0690*/  LDCU.128 UR12, c[0x0][0x380] ;  /* 0x00007000ff0c77ac */ /* 0x000e220008000c00 */
[----:B------:R-:W-:-:S05]  /*06a0*/  IADD3 R5, PT, PT, -R21, UR4, RZ ;  /* 0x0000000415057c10 */ /* 0x000fca000fffe1ff */
[----:B------:R-:W-:-:S04]  /*06b0*/  IMAD R5, R5, 0x3, R0 ;  /* 0x0000000305057824 */ /* 0x000fc800078e0200 */
[C---:B------:R-:W-:Y:S01]  /*06c0*/  VIADD R7, R5.reuse, 0x3 ;  /* 0x0000000305077836 */ /* 0x040fe20000000000 */
[----:B------:R-:W-:Y:S01]  /*06d0*/  IADD3 R4, P0, PT, R20, R5, RZ ;  /* 0x0000000514047210 */ /* 0x000fe20007f1e0ff */
[----:B------:R-:W-:-:S04]  /*06e0*/  VIADD R9, R5, 0x6 ;  /* 0x0000000605097836 */ /* 0x000fc80000000000 */
[----:B------:R-:W-:Y:S01]  /*06f0*/  IMAD.X R11, RZ, RZ, RZ, P0 ;  /* 0x000000ffff0b7224 */ /* 0x000fe200000e06ff */
[----:B------:R-:W-:Y:S02]  /*0700*/  IADD3 R15, P0, PT, R22, UR4, RZ ;  /* 0x00000004160f7c10 */ /* 0x000fe4000ff1e0ff */
[----:B0-----:R-:W-:-:S03]  /*0710*/  LEA R12, P1, R4, UR14, 0x2 ;  /* 0x0000000e040c7c11 */ /* 0x001fc6000f8210ff */
[----:B------:R-:W-:Y:S01]  /*0720*/  IMAD.X R16, RZ, RZ, RZ, P0 ;  /* 0x000000ffff107224 */ /* 0x000fe200000e06ff */
[----:B------:R-:W-:Y:S02]  /*0730*/  LEA.HI.X R13, R4, UR15, R11, 0x2, P1 ;  /* 0x0000000f040d7c11 */ /* 0x000fe400088f140b */
[C---:B------:R-:W-:Y:S02]  /*0740*/  IADD3 R11, P3, PT, R20.reuse, R7, RZ ;  /* 0x00000007140b7210 */ /* 0x040fe40007f7e0ff */
[----:B------:R-:W-:Y:S01]  /*0750*/  LEA R4, P1, R15, UR12, 0x2 ;  /* 0x0000000c0f047c11 */ /* 0x000fe2000f8210ff */
[----:B------:R-:W2:Y:S01]  /*0760*/  LDG.E.CONSTANT R12, desc[UR10][R12.64] ;  /* 0x0000000a0c0c7981 */ /* 0x000ea2000c1e9900 */
[----:B------:R-:W-:Y:S01]  /*0770*/  IADD3 R7, P2, PT, R20, R9, RZ ;  /* 0x0000000914077210 */ /* 0x000fe20007f5e0ff */
[----:B------:R-:W-:Y:S01]  /*0780*/  IMAD.X R14, RZ, RZ, RZ, P3 ;  /* 0x000000ffff0e7224 */ /* 0x000fe200018e06ff */
[----:B------:R-:W-:Y:S01]  /*0790*/  LEA R10, P0, R11, UR14, 0x2 ;  /* 0x0000000e0b0a7c11 */ /* 0x000fe2000f8010ff */
[----:B------:R-:W-:Y:S01]  /*07a0*/  VIADD R9, R5, 0x9 ;  /* 0x0000000905097836 */ /* 0x000fe20000000000 */
[----:B------:R-:W-:Y:S01]  /*07b0*/  LEA.HI.X R5, R15, UR13, R16, 0x2, P1 ;  /* 0x0000000d0f057c11 */ /* 0x000fe200088f1410 */
[----:B------:R-:W-:Y:S01]  /*07c0*/  IMAD.X R8, RZ, RZ, RZ, P2 ;  /* 0x000000ffff087224 */ /* 0x000fe200010e06ff */
[----:B------:R-:W-:-:S02]  /*07d0*/  LEA.HI.X R11, R11, UR15, R14, 0x2, P0 ;  /* 0x0000000f0b0b7c11 */ /* 0x000fc400080f140e */
[----:B------:R-:W-:Y:S01]  /*07e0*/  IADD3 R9, P0, PT, R20, R9, RZ ;  /* 0x0000000914097210 */ /* 0x000fe20007f1e0ff */
[----:B------:R-:W2:Y:S01]  /*07f0*/  LDG.E.CONSTANT R14, desc[UR10][R4.64] ;  /* 0x0000000a040e7981 */ /* 0x000ea2000c1e9900 */
[----:B------:R-:W-:-:S03]  /*0800*/  LEA R6, P2, R7, UR14, 0x2 ;  /* 0x0000000e07067c11 */ /* 0x000fc6000f8410ff */
[----:B------:R-:W-:Y:S01]  /*0810*/  IMAD.X R16, RZ, RZ, RZ, P0 ;  /* 0x000000ffff107224 */ /* 0x000fe200000e06ff */
[----:B------:R-:W-:Y:S01]  /*0820*/  LEA.HI.X R7, R7, UR15, R8, 0x2, P2 ;  /* 0x0000000f07077c11 */ /* 0x000fe200090f1408 */
[----:B------:R-:W3:Y:S01]  /*0830*/  LDG.E.CONSTANT R10, desc[UR10][R10.64] ;  /* 0x0000000a0a0a7981 */ /* 0x000ee2000c1e9900 */
[----:B------:R-:W-:-:S03]  /*0840*/  LEA R8, P1, R9, UR14, 0x2 ;  /* 0x0000000e09087c11 */ /* 0x000fc6000f8210ff */
[----:B------:R-:W3:Y:S01]  /*0850*/  LDG.E.CONSTANT R15, desc[UR10][R4.64+0x4] ;  /* 0x0000040a040f7981 */ /* 0x000ee2000c1e9900 */
[----:B------:R-:W-:-:S03]  /*0860*/  LEA.HI.X R9, R9, UR15, R16, 0x2, P1 ;  /* 0x0000000f09097c11 */ /* 0x000fc600088f1410 */
[----:B------:R-:W4:Y:S04]  /*0870*/  LDG.E.CONSTANT R6, desc[UR10][R6.64] ;  /* 0x0000000a06067981 */ /* 0x000f28000c1e9900 */
[----:B------:R-:W4:Y:S04]  /*0880*/  LDG.E.CONSTANT R17, desc[UR10][R4.64+0x8] ;  /* 0x0000080a04117981 */ /* 0x000f28000c1e9900 */
[----:B------:R-:W4:Y:S04]  /*0890*/  LDG.E.CONSTANT R19, desc[UR10][R4.64+0xc] ;  /* 0x00000c0a04137981 */ /* 0x000f28000c1e9900 */
[----:B------:R-:W4:Y:S01]  /*08a0*/  LDG.E.CONSTANT R8, desc[UR10][R8.64] ;  /* 0x0000000a08087981 */ /* 0x000f22000c1e9900 */
[----:B------:R-:W-:Y:S01]  /*08b0*/  UIADD3 UR4, UPT, UPT, UR4, 0x4, URZ ;  /* 0x0000000404047890 */ /* 0x000fe2000fffe0ff */
[----:B--2--5:R-:W-:-:S04]  /*08c0*/  FFMA R12, R14, R12, R23 ;  /* 0x0000000c0e0c7223 */ /* 0x024fc80000000017 */
[----:B---3--:R-:W-:-:S04]  /*08d0*/  FFMA R12, R15, R10, R12 ;  /* 0x0000000a0f0c7223 */ /* 0x008fc8000000000c */
[----:B----4-:R-:W-:-:S04]  /*08e0*/  FFMA R12, R17, R6, R12 ;  /* 0x00000006110c7223 */ /* 0x010fc8000000000c */
[----:B------:R-:W-:-:S07]  /*08f0*/  FFMA R23, R19, R8, R12 ;  /* 0x0000000813177223 */ /* 0x000fce000000000c */
.L_x_41:
[----:B------:R-:W-:Y:S05]  /*0900*/  BRA.U !UP1, `(.L_x_40) ;  /* 0x0000000109a87547 */ /* 0x000fea000b800000 */
[----:B------:R-:W-:Y:S02]  /*0910*/  UISETP.NE.AND UP0, UPT, UR8, 0x1, UPT ;  /* 0x000000010800788c */ /* 0x000fe4000bf05270 */
[----:B------:R-:W-:-:S04]  /*0920*/  ULOP3.LUT UR5, UR6, 0x1, URZ, 0xc0, !UPT ;  /* 0x0000000106057892 */ /* 0x000fc8000f8ec0ff */
[----:B------:R-:W-:-:S03]  /*0930*/  UISETP.NE.U32.AND UP1, UPT, UR5, 0x1, UPT ;  /* 0x000000010500788c */ /* 0x000fc6000bf25070 */
[----:B------:R-:W-:Y:S08]  /*0940*/  BRA.U !UP0, `(.L_x_42) ;  /* 0x00000001085c7547 */ /* 0x000ff0000b800000 */
[----:B------:R-:W0:Y:S01]  /*0950*/  LDCU.128 UR12, c[0x0][0x380] ;  /* 0x00007000ff0c77ac */ /* 0x000e220008000c00 */
[----:B------:R-:W-:-:S05]  /*0960*/  IADD3 R5, PT, PT, -R21, UR4, RZ ;  /* 0x0000000415057c10 */ /* 0x000fca000fffe1ff */
[----:B------:R-:W-:Y:S01]  /*0970*/  IMAD R7, R5, 0x3, R0 ;  /* 0x0000000305077824 */ /* 0x000fe200078e0200 */
[----:B------:R-:W-:-:S04]  /*0980*/  IADD3 R5, P1, PT, R22, UR4, RZ ;  /* 0x0000000416057c10 */ /* 0x000fc8000ff3e0ff */
[C---:B------:R-:W-:Y:S01]  /*0990*/  IADD3 R9, P2, PT, R20.reuse, R7, RZ ;  /* 0x0000000714097210 */ /* 0x040fe20007f5e0ff */
[----:B------:R-:W-:Y:S02]  /*09a0*/  VIADD R7, R7, 0x3 ;  /* 0x0000000307077836 */ /* 0x000fe40000000000 */
[----:B------:R-:W-:Y:S02]  /*09b0*/  IMAD.X R8, RZ, RZ, RZ, P1 ;  /* 0x000000ffff087224 */ /* 0x000fe400008e06ff */
[----:B------:R-:W-:Y:S01]  /*09c0*/  IMAD.X R10, RZ, RZ, RZ, P2 ;  /* 0x000000ffff0a7224 */ /* 0x000fe200010e06ff */
[----:B------:R-:W-:Y:S02]  /*09d0*/  IADD3 R11, P2, PT, R20, R7, RZ ;  /* 0x00000007140b7210 */ /* 0x000fe40007f5e0ff */
[----:B0-----:R-:W-:Y:S02]  /*09e0*/  LEA R4, P0, R5, UR12, 0x2 ;  /* 0x0000000c05047c11 */ /* 0x001fe4000f8010ff */
[----:B------:R-:W-:Y:S01]  /*09f0*/  LEA R6, P1, R9, UR14, 0x2 ;  /* 0x0000000e09067c11 */ /* 0x000fe2000f8210ff */
[----:B------:R-:W-:Y:S01]  /*0a00*/  IMAD.X R12, RZ, RZ, RZ, P2 ;  /* 0x000000ffff0c7224 */ /* 0x000fe200010e06ff */
[----:B------:R-:W-:-:S02]  /*0a10*/  LEA.HI.X R5, R5, UR13, R8, 0x2, P0 ;  /* 0x0000000d05057c11 */ /* 0x000fc400080f1408 */
[----:B------:R-:W-:Y:S02]  /*0a20*/  LEA.HI.X R7, R9, UR15, R10, 0x2, P1 ;  /* 0x0000000f09077c11 */ /* 0x000fe400088f140a */
[C---:B------:R-:W-:Y:S01]  /*0a30*/  LEA R8, P0, R11.reuse, UR14, 0x2 ;  /* 0x0000000e0b087c11 */ /* 0x040fe2000f8010ff */
[----:B------:R-:W2:Y:S03]  /*0a40*/  LDG.E.CONSTANT R10, desc[UR10][R4.64] ;  /* 0x0000000a040a7981 */ /* 0x000ea6000c1e9900 */
[----:B------:R-:W-:Y:S01]  /*0a50*/  LEA.HI.X R9, R11, UR15, R12, 0x2, P0 ;  /* 0x0000000f0b097c11 */ /* 0x000fe200080f140c */
[----:B------:R-:W2:Y:S04]  /*0a60*/  LDG.E.CONSTANT R6, desc[UR10][R6.64] ;  /* 0x0000000a06067981 */ /* 0x000ea8000c1e9900 */
[----:B------:R-:W3:Y:S04]  /*0a70*/  LDG.E.CONSTANT R11, desc[UR10][R4.64+0x4] ;  /* 0x0000040a040b7981 */ /* 0x000ee8000c1e9900 */
[----:B------:R-:W3:Y:S01]  /*0a80*/  LDG.E.CONSTANT R8, desc[UR10][R8.64] ;  /* 0x0000000a08087981 */ /* 0x000ee2000c1e9900 */
[----:B------:R-:W-:Y:S01]  /*0a90*/  UIADD3 UR4, UPT, UPT, UR4, 0x2, URZ ;  /* 0x0000000204047890 */ /* 0x000fe2000fffe0ff */
[----:B--2--5:R-:W-:-:S04]  /*0aa0*/  FFMA R10, R10, R6, R23 ;  /* 0x000000060a0a7223 */ /* 0x024fc80000000017 */
[----:B---3--:R-:W-:-:S07]  /*0ab0*/  FFMA R23, R11, R8, R10 ;  /* 0x000000080b177223 */ /* 0x008fce000000000a */
.L_x_42:
[----:B------:R-:W-:Y:S05]  /*0ac0*/  BRA.U UP1, `(.L_x_40) ;  /* 0x0000000101387547 */ /* 0x000fea000b800000 */
[----:B------:R-:W0:Y:S01]  /*0ad0*/  LDCU.128 UR12, c[0x0][0x380] ;  /* 0x00007000ff0c77ac */ /* 0x000e220008000c00 */
[----:B------:R-:W-:Y:S02]  /*0ae0*/  IADD3 R21, PT, PT, -R21, UR4, RZ ;  /* 0x0000000415157c10 */ /* 0x000fe4000fffe1ff */
[----:B------:R-:W-:-:S03]  /*0af0*/  IADD3 R22, P0, PT, R22, UR4, RZ ;  /* 0x0000000416167c10 */ /* 0x000fc6000ff1e0ff */
[----:B------:R-:W-:Y:S02]  /*0b00*/  IMAD R21, R21, 0x3, R0 ;  /* 0x0000000315157824 */ /* 0x000fe400078e0200 */
[----:B------:R-:W-:-:S03]  /*0b10*/  IMAD.X R5, RZ, RZ, RZ, P0 ;  /* 0x000000ffff057224 */ /* 0x000fc600000e06ff */
[----:B------:R-:W-:-:S05]  /*0b20*/  IADD3 R21, P2, PT, R20, R21, RZ ;  /* 0x0000001514157210 */ /* 0x000fca0007f5e0ff */
[----:B------:R-:W-:Y:S01]  /*0b30*/  IMAD.X R0, RZ, RZ, RZ, P2 ;  /* 0x000000ffff007224 */ /* 0x000fe200010e06ff */
[C---:B0-----:R-:W-:Y:S02]  /*0b40*/  LEA R4, P1, R22.reuse, UR12, 0x2 ;  /* 0x0000000c16047c11 */ /* 0x041fe4000f8210ff */
[C---:B------:R-:W-:Y:S02]  /*0b50*/  LEA R6, P0, R21.reuse, UR14, 0x2 ;  /* 0x0000000e15067c11 */ /* 0x040fe4000f8010ff */
[----:B------:R-:W-:Y:S02]  /*0b60*/  LEA.HI.X R5, R22, UR13, R5, 0x2, P1 ;  /* 0x0000000d16057c11 */ /* 0x000fe400088f1405 */
[----:B------:R-:W-:-:S03]  /*0b70*/  LEA.HI.X R7, R21, UR15, R0, 0x2, P0 ;  /* 0x0000000f15077c11 */ /* 0x000fc600080f1400 */
[----:B------:R-:W2:Y:S04]  /*0b80*/  LDG.E.CONSTANT R4, desc[UR10][R4.64] ;  /* 0x0000000a04047981 */ /* 0x000ea8000c1e9900 */
[----:B------:R-:W2:Y:S02]  /*0b90*/  LDG.E.CONSTANT R6, desc[UR10][R6.64] ;  /* 0x0000000a06067981 */ /* 0x000ea4000c1e9900 */
[----:B--2--5:R-:W-:-:S07]  /*0ba0*/  FFMA R23, R4, R6, R23 ;  /* 0x0000000604177223 */ /* 0x024fce0000000017 */
.L_x_40:
[----:B-----5:R-:W-:Y:S01]  /*0bb0*/  STG.E desc[UR10][R2.64], R23 ;  /* 0x0000001702007986 */ /* 0x020fe2000c10190a */
[----:B------:R-:W-:Y:S05]  /*0bc0*/  EXIT ;  /* 0x000000000000794d */ /* 0x000fea0003800000 */
.L_x_43:
        /* <DEDUP_REMOVED lines=11> */
.L_x_216:


//--------------------- .text._Z20kernel_grid_backwardILj3ELj1ELj1EEvPKfS1_S1_PKiPfjjj --------------------------
	.section	.text._Z20kernel_grid_backwardILj3ELj1ELj1EEvPKfS1_S1_PKiPfjjj,"ax",@progbits
	.align	128
        .global         _Z20kernel_grid_backwardILj3ELj1ELj1EEvPKfS1_S1_PKiPfjjj
        .type           _Z20kernel_grid_backwardILj3ELj1ELj1EEvPKfS1_S1_PKiPfjjj,@function
        .size           _Z20kernel_grid_backwardILj3ELj1ELj1EEvPKfS1_S1_PKiPfjjj,(.L_x_217 - _Z20kernel_grid_backwardILj3ELj1ELj1EEvPKfS1_S1_PKiPfjjj)
        .other          _Z20kernel_grid_backwardILj3ELj1ELj1EEvPKfS1_S1_PKiPfjjj,@"STO_CUDA_ENTRY STV_DEFAULT"
_Z20kernel_grid_backwardILj3ELj1ELj1EEvPKfS1_S1_PKiPfjjj:
.text._Z20kernel_grid_backwardILj3ELj1ELj1EEvPKfS1_S1_PKiPfjjj:
[----:B------:R-:W-:Y:S01]  /*0000*/  LDC R1, c[0x0][0x37c] ;  /* 0x0000df00ff017b82 */ /* 0x000fe20000000800 */
[----:B------:R-:W0:Y:S07]  /*0010*/  S2R R3, SR_TID.X ;  /* 0x0000000000037919 */ /* 0x000e2e0000002100 */
[----:B------:R-:W0:Y:S01]  /*0020*/  S2UR UR4, SR_CTAID.X ;  /* 0x00000000000479c3 */ /* 0x000e220000002500 */
[----:B------:R-:W1:Y:S07]  /*0030*/  LDCU UR5, c[0x0][0x3a8] ;  /* 0x00007500ff0577ac */ /* 0x000e6e0008000800 */
[----:B------:R-:W0:Y:S02]  /*0040*/  LDC R0, c[0x0][0x360] ;  /* 0x0000d800ff007b82 */ /* 0x000e240000000800 */
[----:B0-----:R-:W-:-:S05]  /*0050*/  IMAD R0, R0, UR4, R3 ;  /* 0x0000000400007c24 */ /* 0x001fca000f8e0203 */
[----:B-1----:R-:W-:-:S13]  /*0060*/  ISETP.GE.U32.AND P0, PT, R0, UR5, PT ;  /* 0x0000000500007c0c */ /* 0x002fda000bf06070 */
[----:B------:R-:W-:Y:S05]  /*0070*/  @P0 EXIT ;  /* 0x000000000000094d */ /* 0x000fea0003800000 */
[----:B------:R-:W0:Y:S01]  /*0080*/  S2R R17, SR_CTAID.Y ;  /* 0x0000000000117919 */ /* 0x000e220000002600 */
[----:B------:R-:W0:Y:S01]  /*0090*/  LDC.64 R2, c[0x0][0x398] ;  /* 0x0000e600ff027b82 */ /* 0x000e220000000a00 */
[----:B------:R-:W1:Y:S07]  /*00a0*/  LDCU.64 UR4, c[0x0][0x358] ;  /* 0x00006b00ff0477ac */ /* 0x000e6e0008000a00 */
[----:B------:R-:W2:Y:S01]  /*00b0*/  LDC.64 R4, c[0x0][0x388] ;  /* 0x0000e200ff047b82 */ /* 0x000ea20000000a00 */
[----:B------:R-:W-:Y:S01]  /*00c0*/  IMAD R7, R0, 0x3, RZ ;  /* 0x0000000300077824 */ /* 0x000fe200078e02ff */
[----:B------:R-:W3:Y:S06]  /*00d0*/  LDCU UR6, c[0x0][0x3ac] ;  /* 0x00007580ff0677ac */ /* 0x000eec0008000800 */
[----:B------:R-:W4:Y:S01]  /*00e0*/  LDC.64 R10, c[0x0][0x380] ;  /* 0x0000e000ff0a7b82 */ /* 0x000f220000000a00 */
[----:B0-----:R-:W-:-:S05]  /*00f0*/  IMAD.WIDE.U32 R2, R17, 0x4, R2 ;  /* 0x0000000411027825 */ /* 0x001fca00078e0002 */
[----:B-1----:R-:W4:Y:S04]  /*0100*/  LDG.E.CONSTANT R9, desc[UR4][R2.64] ;  /* 0x0000000402097981 */ /* 0x002f28000c1e9900 */
[----:B------:R0:W4:Y:S01]  /*0110*/  LDG.E.CONSTANT R6, desc[UR4][R2.64+0x4] ;  /* 0x0000040402067981 */ /* 0x000122000c1e9900 */
[----:B--2---:R-:W-:-:S05]  /*0120*/  IMAD.WIDE.U32 R4, R7, 0x4, R4 ;  /* 0x0000000407047825 */ /* 0x004fca00078e0004 */
[----:B------:R-:W2:Y:S04]  /*0130*/  LDG.E.CONSTANT R13, desc[UR4][R4.64+0x4] ;  /* 0x00000404040d7981 */ /* 0x000ea8000c1e9900 */
[----:B------:R-:W2:Y:S04]  /*0140*/  LDG.E.CONSTANT R15, desc[UR4][R4.64+0x8] ;  /* 0x00000804040f7981 */ /* 0x000ea8000c1e9900 */
[----:B------:R1:W2:Y:S01]  /*0150*/  LDG.E.CONSTANT R19, desc[UR4][R4.64] ;  /* 0x0000000404137981 */ /* 0x0002a2000c1e9900 */
[----:B---3--:R-:W-:Y:S01]  /*0160*/  IMAD R7, R0, UR6, R17 ;  /* 0x0000000600077c24 */ /* 0x008fe2000f8e0211 */
[----:B------:R-:W-:Y:S01]  /*0170*/  I2FP.F32.U32 R0, R17 ;  /* 0x0000001100007245 */ /* 0x000fe20000201000 */
[----:B------:R-:W0:Y:S02]  /*0180*/  LDCU UR6, c[0x0][0x3b0] ;  /* 0x00007600ff0677ac */ /* 0x000e240008000800 */
[----:B----4-:R-:W-:Y:S01]  /*0190*/  IMAD.WIDE.U32 R10, R7, 0x4, R10 ;  /* 0x00000004070a7825 */ /* 0x010fe200078e000a */
[----:B------:R-:W-:-:S04]  /*01a0*/  FSETP.GEU.AND P0, PT, R0, -126, PT ;  /* 0xc2fc00000000780b */ /* 0x000fc80003f0e000 */
[----:B------:R3:W5:Y:S09]  /*01b0*/  LDG.E.CONSTANT R8, desc[UR4][R10.64] ;  /* 0x000000040a087981 */ /* 0x000772000c1e9900 */
[----:B------:R-:W-:Y:S01]  /*01c0*/  @!P0 FMUL R0, R0, 0.5 ;  /* 0x3f00000000008820 */ /* 0x000fe20000400000 */
[----:B0-----:R-:W-:-:S03]  /*01d0*/  I2FP.F32.U32 R3, UR6 ;  /* 0x0000000600037c45 */ /* 0x001fc60008201000 */
[----:B------:R0:W4:Y:S02]  /*01e0*/  MUFU.EX2 R2, R0 ;  /* 0x0000000000027308 */ /* 0x0001240000000800 */
[----:B0-----:R-:W-:Y:S02]  /*01f0*/  IMAD.MOV.U32 R0, RZ, RZ, 0x1 ;  /* 0x00000001ff007424 */ /* 0x001fe400078e00ff */
[----:B----4-:R-:W-:-:S04]  /*0200*/  @!P0 FMUL R2, R2, R2 ;  /* 0x0000000202028220 */ /* 0x010fc80000400000 */
[----:B-1----:R-:W-:Y:S01]  /*0210*/  FFMA R4, R2, R3, -1 ;  /* 0xbf80000002047423 */ /* 0x002fe20000000003 */
[----:B------:R-:W-:-:S03]  /*0220*/  IMAD.IADD R7, R6, 0x1, -R9 ;  /* 0x0000000106077824 */ /* 0x000fc600078e0a09 */
[----:B------:R-:W0:Y:S02]  /*0230*/  F2I.U32.CEIL.NTZ R6, R4 ;  /* 0x0000000400067305 */ /* 0x000e24000020b000 */
[----:B------:R-:W-:Y:S01]  /*0240*/  ISETP.NE.AND P0, PT, R7, RZ, PT ;  /* 0x000000ff0700720c */ /* 0x000fe20003f05270 */
[----:B--2---:R-:W-:Y:S01]  /*0250*/  FFMA R20, R4, R13, 0.5 ;  /* 0x3f00000004147423 */ /* 0x004fe2000000000d */
[----:B------:R-:W-:-:S04]  /*0260*/  HFMA2 R13, -RZ, RZ, 0, 0 ;  /* 0x00000000ff0d7431 */ /* 0x000fc800000001ff */
[----:B------:R-:W1:Y:S01]  /*0270*/  I2F.U32.RP R12, R7 ;  /* 0x00000007000c7306 */ /* 0x000e620000209000 */
[C---:B---3--:R-:W-:Y:S01]  /*0280*/  FFMA R10, R4.reuse, R15, 0.5 ;  /* 0x3f000000040a7423 */ /* 0x048fe2000000000f */
[----:B------:R-:W-:Y:S01]  /*0290*/  IADD3 R15, PT, PT, RZ, -R7, RZ ;  /* 0x80000007ff0f7210 */ /* 0x000fe20007ffe0ff */
[----:B------:R-:W-:Y:S01]  /*02a0*/  FFMA R19, R4, R19, 0.5 ;  /* 0x3f00000004137423 */ /* 0x000fe20000000013 */
[----:B0-----:R-:W-:-:S04]  /*02b0*/  VIADD R6, R6, 0x2 ;  /* 0x0000000206067836 */ /* 0x001fc80000000000 */
[----:B------:R-:W-:Y:S08]  /*02c0*/  F2I.U32.FLOOR.NTZ R11, R20 ;  /* 0x00000014000b7305 */ /* 0x000ff00000207000 */
[----:B-1----:R-:W0:Y:S08]  /*02d0*/  MUFU.RCP R12, R12 ;  /* 0x0000000c000c7308 */ /* 0x002e300000001000 */
[----:B------:R1:W2:Y:S08]  /*02e0*/  F2I.U32.FLOOR.NTZ R18, R10 ;  /* 0x0000000a00127305 */ /* 0x0002b00000207000 */
[----:B------:R1:W3:Y:S01]  /*02f0*/  F2I.U32.FLOOR.NTZ R5, R19 ;  /* 0x0000001300057305 */ /* 0x0002e20000207000 */
[----:B0-----:R-:W-:-:S07]  /*0300*/  VIADD R2, R12, 0xffffffe ;  /* 0x0ffffffe0c027836 */ /* 0x001fce0000000000 */
[----:B------:R1:W0:Y:S01]  /*0310*/  F2I.FTZ.U32.TRUNC.NTZ R3, R2 ;  /* 0x0000000200037305 */ /* 0x000222000021f000 */
[----:B--2---:R-:W-:Y:S05]  /*0320*/  @!P0 BRA `(.L_x_44) ;  /* 0x0000000000248947 */ /* 0x004fea0003800000 */
[----:B------:R-:W-:Y:S01]  /*0330*/  ISETP.GT.U32.AND P1, PT, R6, R7, PT ;  /* 0x000000070600720c */ /* 0x000fe20003f24070 */
[----:B---3--:R-:W-:Y:S01]  /*0340*/  IMAD.MOV.U32 R13, RZ, RZ, R5 ;  /* 0x000000ffff0d7224 */ /* 0x008fe200078e0005 */
[----:B------:R-:W-:-:S11]  /*0350*/  MOV R0, R6 ;  /* 0x0000000600007202 */ /* 0x000fd60000000f00 */
[----:B------:R-:W-:Y:S05]  /*0360*/  @P1 BRA `(.L_x_44) ;  /* 0x0000000000141947 */ /* 0x000fea0003800000 */
[-C--:B------:R-:W-:Y:S02]  /*0370*/  IMAD R0, R6, R6.reuse, RZ ;  /* 0x0000000606007224 */ /* 0x080fe400078e02ff */
[----:B------:R-:W-:-:S03]  /*0380*/  IMAD R13, R11, R6, R5 ;  /* 0x000000060b0d7224 */ /* 0x000fc600078e0205 */
[----:B------:R-:W-:-:S13]  /*0390*/  ISETP.GT.U32.AND P1, PT, R0, R7, PT ;  /* 0x000000070000720c */ /* 0x000fda0003f24070 */
[-C--:B------:R-:W-:Y:S02]  /*03a0*/  @!P1 IMAD R13, R18, R0.reuse, R13 ;  /* 0x00000000120d9224 */ /* 0x080fe400078e020d */
[----:B------:R-:W-:-:S07]  /*03b0*/  @!P1 IMAD R0, R6, R0, RZ ;  /* 0x0000000006009224 */ /* 0x000fce00078e02ff */
.L_x_44:
[----:B------:R-:W-:Y:S01]  /*03c0*/  ISETP.GT.U32.AND P1, PT, R0, R7, PT ;  /* 0x000000070000720c */ /* 0x000fe20003f24070 */
[----:B------:R-:W-:Y:S01]  /*03d0*/  IMAD R21, R11, 0x127409f, RZ ;  /* 0x0127409f0b157824 */ /* 0x000fe200078e02ff */
[----:B-1----:R-:W-:Y:S01]  /*03e0*/  MOV R2, RZ ;  /* 0x000000ff00027202 */ /* 0x002fe20000000f00 */
[----:B------:R-:W-:Y:S01]  /*03f0*/  IMAD R16, R18, 0x4f9ffb7, RZ ;  /* 0x04f9ffb712107824 */ /* 0x000fe200078e02ff */
[----:B------:R-:W1:Y:S01]  /*0400*/  LDCU.64 UR6, c[0x0][0x3a0] ;  /* 0x00007400ff0677ac */ /* 0x000e620008000a00 */
[----:B0-----:R-:W-:Y:S02]  /*0410*/  IMAD R15, R15, R3, RZ ;  /* 0x000000030f0f7224 */ /* 0x001fe400078e02ff */
[----:B------:R-:W-:Y:S01]  /*0420*/  IMAD.MOV.U32 R25, RZ, RZ, RZ ;  /* 0x000000ffff197224 */ /* 0x000fe200078e00ff */
[----:B------:R-:W-:Y:S01]  /*0430*/  LOP3.LUT R12, R21, R16, RZ, 0x3c, !PT ;  /* 0x00000010150c7212 */ /* 0x000fe200078e3cff */
[----:B------:R-:W-:Y:S01]  /*0440*/  IMAD.HI.U32 R4, R3, R15, R2 ;  /* 0x0000000f03047227 */ /* 0x000fe200078e0002 */
[----:B---3--:R-:W-:-:S02]  /*0450*/  I2FP.F32.U32 R2, R5 ;  /* 0x0000000500027245 */ /* 0x008fc40000201000 */
[----:B------:R-:W-:Y:S02]  /*0460*/  I2FP.F32.U32 R3, R11 ;  /* 0x0000000b00037245 */ /* 0x000fe40000201000 */
[----:B------:R-:W-:Y:S01]  /*0470*/  @P1 LOP3.LUT R13, R12, R5, RZ, 0x3c, !PT ;  /* 0x000000050c0d1212 */ /* 0x000fe200078e3cff */
[----:B------:R-:W-:Y:S02]  /*0480*/  FADD R19, R19, -R2 ;  /* 0x8000000213137221 */ /* 0x000fe40000000000 */
[----:B------:R-:W-:Y:S02]  /*0490*/  FADD R20, R20, -R3 ;  /* 0x8000000314147221 */ /* 0x000fe40000000000 */
[----:B------:R-:W-:-:S04]  /*04a0*/  IMAD.HI.U32 R0, R4, R13, RZ ;  /* 0x0000000d04007227 */ /* 0x000fc800078e00ff */
[----:B------:R-:W-:Y:S01]  /*04b0*/  FADD R23, -R19, 1 ;  /* 0x3f80000013177421 */ /* 0x000fe20000000100 */
[----:B------:R-:W-:Y:S01]  /*04c0*/  FADD R22, -R20, 1 ;  /* 0x3f80000014167421 */ /* 0x000fe20000000100 */
[----:B------:R-:W-:-:S04]  /*04d0*/  IMAD.MOV R0, RZ, RZ, -R0 ;  /* 0x000000ffff007224 */ /* 0x000fc800078e0a00 */
[----:B------:R-:W-:Y:S01]  /*04e0*/  IMAD R14, R7, R0, R13 ;  /* 0x00000000070e7224 */ /* 0x000fe200078e020d */
[----:B------:R-:W-:Y:S02]  /*04f0*/  I2FP.F32.U32 R13, R18 ;  /* 0x00000012000d7245 */ /* 0x000fe40000201000 */
[-C--:B------:R-:W-:Y:S02]  /*0500*/  LOP3.LUT R0, RZ, R7.reuse, RZ, 0x33, !PT ;  /* 0x00000007ff007212 */ /* 0x080fe400078e33ff */
[----:B------:R-:W-:Y:S01]  /*0510*/  ISETP.GE.U32.AND P1, PT, R14, R7, PT ;  /* 0x000000070e00720c */ /* 0x000fe20003f26070 */
[----:B------:R-:W-:Y:S01]  /*0520*/  FADD R10, R10, -R13 ;  /* 0x8000000d0a0a7221 */ /* 0x000fe20000000000 */
[----:B------:R-:W-:-:S11]  /*0530*/  FMUL R13, R23, R22 ;  /* 0x00000016170d7220 */ /* 0x000fd60000400000 */
[C---:B------:R-:W-:Y:S02]  /*0540*/  @P1 IADD3 R14, PT, PT, -R7.reuse, R14, RZ ;  /* 0x0000000e070e1210 */ /* 0x040fe40007ffe1ff */
[----:B------:R-:W-:Y:S02]  /*0550*/  ISETP.NE.U32.AND P1, PT, R7, RZ, PT ;  /* 0x000000ff0700720c */ /* 0x000fe40003f25070 */
[----:B------:R-:W-:-:S13]  /*0560*/  ISETP.GE.U32.AND P2, PT, R14, R7, PT ;  /* 0x000000070e00720c */ /* 0x000fda0003f46070 */
[----:B------:R-:W-:-:S05]  /*0570*/  @P2 IMAD.IADD R14, R14, 0x1, -R7 ;  /* 0x000000010e0e2824 */ /* 0x000fca00078e0a07 */
[----:B------:R-:W-:-:S04]  /*0580*/  SEL R14, R0, R14, !P1 ;  /* 0x0000000e000e7207 */ /* 0x000fc80004800000 */
[----:B------:R-:W-:Y:S01]  /*0590*/  IADD3 R3, P2, PT, R9, R14, RZ ;  /* 0x0000000e09037210 */ /* 0x000fe20007f5e0ff */
[----:B------:R-:W-:-:S03]  /*05a0*/  FADD R14, -R10, 1 ;  /* 0x3f8000000a0e7421 */ /* 0x000fc60000000100 */
[----:B------:R-:W-:Y:S01]  /*05b0*/  IADD3.X R24, PT, PT, RZ, RZ, RZ, P2, !PT ;  /* 0x000000ffff187210 */ /* 0x000fe200017fe4ff */
[----:B------:R-:W-:Y:S01]  /*05c0*/  FMUL R15, R13, R14 ;  /* 0x0000000e0d0f7220 */ /* 0x000fe20000400000 */
[----:B-1----:R-:W-:-:S03]  /*05d0*/  LEA R2, P2, R3, UR6, 0x2 ;  /* 0x0000000603027c11 */ /* 0x002fc6000f8410ff */
[----:B-----5:R-:W-:Y:S01]  /*05e0*/  FMUL R17, R8, R15 ;  /* 0x0000000f08117220 */ /* 0x020fe20000400000 */
[----:B------:R-:W-:Y:S01]  /*05f0*/  LEA.HI.X R3, R3, UR7, R24, 0x2, P2 ;  /* 0x0000000703037c11 */ /* 0x000fe200090f1418 */
[----:B------:R-:W-:Y:S01]  /*0600*/  VIADD R15, R5, 0x1 ;  /* 0x00000001050f7836 */ /* 0x000fe20000000000 */
        /* <DEDUP_REMOVED lines=12> */
.L_x_45:
[----:B------:R-:W-:Y:S01]  /*06d0*/  ISETP.GT.U32.AND P2, PT, R24, R7, PT ;  /* 0x000000071800720c */ /* 0x000fe20003f44070 */
[----:B0-----:R-:W-:Y:S01]  /*06e0*/  FMUL R17, R19, R22 ;  /* 0x0000001613117220 */ /* 0x001fe20000400000 */
[----:B------:R-:W-:Y:S02]  /*06f0*/  HFMA2 R27, -RZ, RZ, 0, 0 ;  /* 0x00000000ff1b7431 */ /* 0x000fe400000001ff */
[----:B------:R-:W-:-:S09]  /*0700*/  IMAD.MOV.U32 R22, RZ, RZ, 0x1 ;  /* 0x00000001ff167424 */ /* 0x000fd200078e00ff */
[----:B------:R-:W-:-:S05]  /*0710*/  @P2 LOP3.LUT R25, R12, R15, RZ, 0x3c, !PT ;  /* 0x0000000f0c192212 */ /* 0x000fca00078e3cff */
[----:B------:R-:W-:-:S05]  /*0720*/  IMAD.HI.U32 R2, R4, R25, RZ ;  /* 0x0000001904027227 */ /* 0x000fca00078e00ff */
[----:B------:R-:W-:-:S05]  /*0730*/  IADD3 R2, PT, PT, -R2, RZ, RZ ;  /* 0x000000ff02027210 */ /* 0x000fca0007ffe1ff */
[----:B------:R-:W-:Y:S02]  /*0740*/  IMAD R2, R7, R2, R25 ;  /* 0x0000000207027224 */ /* 0x000fe400078e0219 */
[----:B------:R-:W-:-:S03]  /*0750*/  FMUL R25, R14, R17 ;  /* 0x000000110e197220 */ /* 0x000fc60000400000 */
[----:B------:R-:W-:Y:S01]  /*0760*/  ISETP.GE.U32.AND P2, PT, R2, R7, PT ;  /* 0x000000070200720c */ /* 0x000fe20003f46070 */
[----:B------:R-:W-:-:S12]  /*0770*/  FMUL R25, R8, R25 ;  /* 0x0000001908197220 */ /* 0x000fd80000400000 */
[----:B------:R-:W-:-:S05]  /*0780*/  @P2 IMAD.IADD R2, R2, 0x1, -R7 ;  /* 0x0000000102022824 */ /* 0x000fca00078e0a07 */
[----:B------:R-:W-:-:S13]  /*0790*/  ISETP.GE.U32.AND P2, PT, R2, R7, PT ;  /* 0x000000070200720c */ /* 0x000fda0003f46070 */
[----:B------:R-:W-:-:S04]  /*07a0*/  @P2 IADD3 R2, PT, PT, -R7, R2, RZ ;  /* 0x0000000207022210 */ /* 0x000fc80007ffe1ff */
[----:B------:R-:W-:-:S04]  /*07b0*/  SEL R2, R0, R2, !P1 ;  /* 0x0000000200027207 */ /* 0x000fc80004800000 */
[----:B------:R-:W-:-:S05]  /*07c0*/  IADD3 R3, P2, PT, R9, R2, RZ ;  /* 0x0000000209037210 */ /* 0x000fca0007f5e0ff */
[----:B------:R-:W-:Y:S01]  /*07d0*/  IMAD.X R12, RZ, RZ, RZ, P2 ;  /* 0x000000ffff0c7224 */ /* 0x000fe200010e06ff */
[----:B------:R-:W-:-:S04]  /*07e0*/  LEA R2, P2, R3, UR6, 0x2 ;  /* 0x0000000603027c11 */ /* 0x000fc8000f8410ff */
[----:B------:R-:W-:Y:S02]  /*07f0*/  LEA.HI.X R3, R3, UR7, R12, 0x2, P2 ;  /* 0x0000000703037c11 */ /* 0x000fe400090f140c */
[----:B------:R-:W-:-:S03]  /*0800*/  IADD3 R12, PT, PT, R11, 0x1, RZ ;  /* 0x000000010b0c7810 */ /* 0x000fc60007ffe0ff */
        /* <DEDUP_REMOVED lines=11> */
.L_x_46:
[----:B------:R-:W-:Y:S01]  /*08c0*/  ISETP.GT.U32.AND P2, PT, R22, R7, PT ;  /* 0x000000071600720c */ /* 0x000fe20003f44070 */
[----:B------:R-:W-:Y:S02]  /*08d0*/  VIADD R21, R21, 0x127409f ;  /* 0x0127409f15157836 */ /* 0x000fe40000000000 */
[----:B------:R-:W-:-:S03]  /*08e0*/  FMUL R23, R20, R23 ;  /* 0x0000001714177220 */ /* 0x000fc60000400000 */
[----:B------:R-:W-:Y:S01]  /*08f0*/  LOP3.LUT R22, R21, R16, RZ, 0x3c, !PT ;  /* 0x0000001015167212 */ /* 0x000fe200078e3cff */
[----:B0-----:R-:W-:-:S04]  /*0900*/  FMUL R25, R14, R23 ;  /* 0x000000170e197220 */ /* 0x001fc80000400000 */
[----:B------:R-:W-:Y:S02]  /*0910*/  FMUL R25, R8, R25 ;  /* 0x0000001908197220 */ /* 0x000fe40000400000 */
        /* <DEDUP_REMOVED lines=9> */
[----:B------:R-:W-:-:S05]  /*09b0*/  IADD3 R3, P2, PT, R9, R2, RZ ;  /* 0x0000000209037210 */ /* 0x000fca0007f5e0ff */
[----:B------:R-:W-:Y:S01]  /*09c0*/  IMAD.X R24, RZ, RZ, RZ, P2 ;  /* 0x000000ffff187224 */ /* 0x000fe200010e06ff */
[----:B------:R-:W-:-:S04]  /*09d0*/  LEA R2, P2, R3, UR6, 0x2 ;  /* 0x0000000603027c11 */ /* 0x000fc8000f8410ff */
[----:B------:R-:W-:Y:S01]  /*09e0*/  LEA.HI.X R3, R3, UR7, R24, 0x2, P2 ;  /* 0x0000000703037c11 */ /* 0x000fe200090f1418 */
[----:B------:R-:W-:Y:S01]  /*09f0*/  IMAD.MOV.U32 R24, RZ, RZ, 0x1 ;  /* 0x00000001ff187424 */ /* 0x000fe200078e00ff */
        /* <DEDUP_REMOVED lines=12> */
.L_x_47:
[----:B------:R-:W-:Y:S01]  /*0ac0*/  ISETP.GT.U32.AND P2, PT, R24, R7, PT ;  /* 0x000000071800720c */ /* 0x000fe20003f44070 */
[----:B------:R-:W-:-:S04]  /*0ad0*/  FMUL R19, R19, R20 ;  /* 0x0000001413137220 */ /* 0x000fc80000400000 */
[----:B0-----:R-:W-:Y:S01]  /*0ae0*/  FMUL R25, R14, R19 ;  /* 0x000000130e197220 */ /* 0x001fe20000400000 */
[----:B------:R-:W-:-:S03]  /*0af0*/  IMAD.MOV.U32 R14, RZ, RZ, 0x1 ;  /* 0x00000001ff0e7424 */ /* 0x000fc600078e00ff */
[----:B------:R-:W-:-:S04]  /*0b00*/  FMUL R25, R8, R25 ;  /* 0x0000001908197220 */ /* 0x000fc80000400000 */
[----:B------:R-:W-:-:S05]  /*0b10*/  @P2 LOP3.LUT R27, R22, R15, RZ, 0x3c, !PT ;  /* 0x0000000f161b2212 */ /* 0x000fca00078e3cff */
[----:B------:R-:W-:-:S05]  /*0b20*/  IMAD.HI.U32 R2, R4, R27, RZ ;  /* 0x0000001b04027227 */ /* 0x000fca00078e00ff */
[----:B------:R-:W-:-:S05]  /*0b30*/  IADD3 R2, PT, PT, -R2, RZ, RZ ;  /* 0x000000ff02027210 */ /* 0x000fca0007ffe1ff */
[----:B------:R-:W-:Y:S02]  /*0b40*/  IMAD R2, R7, R2, R27 ;  /* 0x0000000207027224 */ /* 0x000fe400078e021b */
[----:B------:R-:W-:-:S03]  /*0b50*/  HFMA2 R27, -RZ, RZ, 0, 0 ;  /* 0x00000000ff1b7431 */ /* 0x000fc600000001ff */
        /* <DEDUP_REMOVED lines=21> */
.L_x_48:
[----:B------:R-:W-:Y:S01]  /*0cb0*/  ISETP.GT.U32.AND P2, PT, R14, R7, PT ;  /* 0x000000070e00720c */ /* 0x000fe20003f44070 */
[----:B0-----:R-:W-:Y:S02]  /*0cc0*/  IMAD R3, R11, 0x127409f, RZ ;  /* 0x0127409f0b037824 */ /* 0x001fe400078e02ff */
[----:B------:R-:W-:Y:S01]  /*0cd0*/  FMUL R13, R10, R13 ;  /* 0x0000000d0a0d7220 */ /* 0x000fe20000400000 */
[----:B------:R-:W-:Y:S01]  /*0ce0*/  VIADD R16, R16, 0x4f9ffb7 ;  /* 0x04f9ffb710107836 */ /* 0x000fe20000000000 */
[----:B------:R-:W-:Y:S02]  /*0cf0*/  MOV R25, RZ ;  /* 0x000000ff00197202 */ /* 0x000fe40000000f00 */
[----:B------:R-:W-:Y:S02]  /*0d00*/  FMUL R13, R8, R13 ;  /* 0x0000000d080d7220 */ /* 0x000fe40000400000 */
        /* <DEDUP_REMOVED lines=14> */
[----:B------:R-:W-:-:S04]  /*0df0*/  IMAD.MOV.U32 R20, RZ, RZ, 0x1 ;  /* 0x00000001ff147424 */ /* 0x000fc800078e00ff */
        /* <DEDUP_REMOVED lines=11> */
.L_x_49:
[----:B------:R-:W-:Y:S01]  /*0eb0*/  ISETP.GT.U32.AND P2, PT, R20, R7, PT ;  /* 0x000000071400720c */ /* 0x000fe20003f44070 */
[----:B------:R-:W-:Y:S01]  /*0ec0*/  FMUL R17, R10, R17 ;  /* 0x000000110a117220 */ /* 0x000fe20000400000 */
[----:B------:R-:W-:-:S03]  /*0ed0*/  HFMA2 R11, -RZ, RZ, 0, 0 ;  /* 0x00000000ff0b7431 */ /* 0x000fc600000001ff */
[----:B------:R-:W-:-:S08]  /*0ee0*/  FMUL R17, R8, R17 ;  /* 0x0000001108117220 */ /* 0x000fd00000400000 */
[----:B------:R-:W-:-:S05]  /*0ef0*/  @P2 LOP3.LUT R25, R14, R15, RZ, 0x3c, !PT ;  /* 0x0000000f0e192212 */ /* 0x000fca00078e3cff */
[----:B0-----:R-:W-:-:S05]  /*0f00*/  IMAD.HI.U32 R2, R4, R25, RZ ;  /* 0x0000001904027227 */ /* 0x001fca00078e00ff */
        /* <DEDUP_REMOVED lines=23> */
.L_x_50:
[----:B------:R-:W-:Y:S01]  /*1080*/  ISETP.GT.U32.AND P2, PT, R14, R7, PT ;  /* 0x000000070e00720c */ /* 0x000fe20003f44070 */
[----:B------:R-:W-:Y:S01]  /*1090*/  FMUL R23, R10, R23 ;  /* 0x000000170a177220 */ /* 0x000fe20000400000 */
[----:B------:R-:W-:-:S03]  /*10a0*/  LOP3.LUT R16, R21, R16, RZ, 0x3c, !PT ;  /* 0x0000001015107212 */ /* 0x000fc600078e3cff */
[----:B------:R-:W-:-:S08]  /*10b0*/  FMUL R23, R8, R23 ;  /* 0x0000001708177220 */ /* 0x000fd00000400000 */
[----:B------:R-:W-:Y:S02]  /*10c0*/  @P2 LOP3.LUT R11, R16, R5, RZ, 0x3c, !PT ;  /* 0x00000005100b2212 */ /* 0x000fe400078e3cff */
[----:B------:R-:W-:-:S03]  /*10d0*/  MOV R5, RZ ;  /* 0x000000ff00057202 */ /* 0x000fc60000000f00 */
        /* <DEDUP_REMOVED lines=24> */
.L_x_51:
[----:B------:R-:W-:Y:S01]  /*1260*/  ISETP.GT.U32.AND P0, PT, R14, R7, PT ;  /* 0x000000070e00720c */ /* 0x000fe20003f04070 */
[----:B------:R-:W-:-:S04]  /*1270*/  FMUL R19, R10, R19 ;  /* 0x000000130a137220 */ /* 0x000fc80000400000 */
[----:B------:R-:W-:-:S08]  /*1280*/  FMUL R19, R8, R19 ;  /* 0x0000001308137220 */ /* 0x000fd00000400000 */
[----:B------:R-:W-:-:S05]  /*1290*/  @P0 LOP3.LUT R5, R16, R15, RZ, 0x3c, !PT ;  /* 0x0000000f10050212 */ /* 0x000fca00078e3cff */
[----:B------:R-:W-:-:S05]  /*12a0*/  IMAD.HI.U32 R4, R4, R5, RZ ;  /* 0x0000000504047227 */ /* 0x000fca00078e00ff */
[----:B------:R-:W-:-:S05]  /*12b0*/  IADD3 R4, PT, PT, -R4, RZ, RZ ;  /* 0x000000ff04047210 */ /* 0x000fca0007ffe1ff */
[----:B0-----:R-:W-:-:S05]  /*12c0*/  IMAD R2, R7, R4, R5 ;  /* 0x0000000407027224 */ /* 0x001fca00078e0205 */
        /* <DEDUP_REMOVED lines=8> */
[----:B------:R-:W-:-:S05]  /*1350*/  LEA.HI.X R3, R0, UR7, R3, 0x2, P0 ;  /* 0x0000000700037c11 */ /* 0x000fca00080f1403 */
[----:B------:R-:W-:Y:S01]  /*1360*/  REDG.E.ADD.F32.FTZ.RN.STRONG.GPU desc[UR4][R2.64], R19 ;  /* 0x00000013020079a6 */ /* 0x000fe2000c12f304 */
[----:B------:R-:W-:Y:S05]  /*1370*/  EXIT ;  /* 0x000000000000794d */ /* 0x000fea0003800000 */
.L_x_52:
        /* <DEDUP_REMOVED lines=16> */
.L_x_217:


//--------------------- .text._Z21kernel_input_backwardILj2ELj8EEvPKfS1_Pfjj --------------------------
	.section	.text._Z21kernel_input_backwardILj2ELj8EEvPKfS1_Pfjj,"ax",@progbits
	.align	128
        .global         _Z21kernel_input_backwardILj2ELj8EEvPKfS1_Pfjj
        .type           _Z21kernel_input_backwardILj2ELj8EEvPKfS1_Pfjj,@function
        .size           _Z21kernel_input_backwardILj2ELj8EEvPKfS1_Pfjj,(.L_x_218 - _Z21kernel_input_backwardILj2ELj8EEvPKfS1_Pfjj)
        .other          _Z21kernel_input_backwardILj2ELj8EEvPKfS1_Pfjj,@"STO_CUDA_ENTRY STV_DEFAULT"
_Z21kernel_input_backwardILj2ELj8EEvPKfS1_Pfjj:
.text._Z21kernel_input_backwardILj2ELj8EEvPKfS1_Pfjj:
[----:B------:R-:W-:Y:S01]  /*0000*/  LDC R1, c[0x0][0x37c] ;  /* 0x0000df00ff017b82 */ /* 0x000fe20000000800 */
[----:B------:R-:W0:Y:S07]  /*0010*/  S2R R5, SR_TID.X ;  /* 0x0000000000057919 */ /* 0x000e2e0000002100 */
[----:B------:R-:W0:Y:S01]  /*0020*/  S2UR UR5, SR_CTAID.X ;  /* 0x00000000000579c3 */ /* 0x000e220000002500 */
[----:B------:R-:W1:Y:S07]  /*0030*/  LDCU UR4, c[0x0][0x398] ;  /* 0x00007300ff0477ac */ /* 0x000e6e0008000800 */
[----:B------:R-:W0:Y:S01]  /*0040*/  LDC R0, c[0x0][0x360] ;  /* 0x0000d800ff007b82 */ /* 0x000e220000000800 */
[----:B-1----:R-:W-:Y:S01]  /*0050*/  USHF.L.U32 UR4, UR4, 0x1, URZ ;  /* 0x0000000104047899 */ /* 0x002fe200080006ff */
        /* <DEDUP_REMOVED lines=8> */
[----:B------:R-:W2:Y:S01]  /*00e0*/  LDCU.128 UR8, c[0x0][0x380] ;  /* 0x00007000ff0877ac */ /* 0x000ea20008000c00 */
[----:B0-----:R-:W-:-:S05]  /*00f0*/  IMAD.WIDE.U32 R2, R5, 0x4, R2 ;  /* 0x0000000405027825 */ /* 0x001fca00078e0002 */
[----:B-1----:R0:W5:Y:S01]  /*0100*/  LDG.E R15, desc[UR6][R2.64] ;  /* 0x00000006020f7981 */ /* 0x002162000c1e1900 */
[----:B------:R-:W-:Y:S01]  /*0110*/  SHF.R.U32.HI R0, RZ, 0x1, R5 ;  /* 0x00000001ff007819 */ /* 0x000fe20000011605 */
[----:B------:R-:W-:Y:S01]  /*0120*/  UIADD3 UR5, UPT, UPT, -UR4, URZ, URZ ;  /* 0x000000ff04057290 */ /* 0x000fe2000fffe1ff */
[----:B------:R-:W-:-:S03]  /*0130*/  SHF.L.U32 R5, R5, 0x3, RZ ;  /* 0x0000000305057819 */ /* 0x000fc600000006ff */
[----:B------:R-:W-:Y:S01]  /*0140*/  IMAD R0, R0, UR4, RZ ;  /* 0x0000000400007c24 */ /* 0x000fe2000f8e02ff */
[----:B------:R-:W-:Y:S01]  /*0150*/  LOP3.LUT R9, R5, 0x8, RZ, 0xc0, !PT ;  /* 0x0000000805097812 */ /* 0x000fe200078ec0ff */
[----:B--2---:R-:W-:-:S06]  /*0160*/  UMOV UR4, URZ ;  /* 0x000000ff00047c82 */ /* 0x004fcc0008000000 */
.L_x_53:
[C---:B------:R-:W-:Y:S02]  /*0170*/  LEA R7, P1, R0.reuse, UR4, 0x3 ;  /* 0x0000000400077c11 */ /* 0x040fe4000f8218ff */
[----:B------:R-:W-:Y:S02]  /*0180*/  LEA R5, P0, R0, R9, 0x4 ;  /* 0x0000000900057211 */ /* 0x000fe400078020ff */
[----:B------:R-:W-:Y:S02]  /*0190*/  IADD3.X R10, PT, PT, RZ, RZ, RZ, P1, !PT ;  /* 0x000000ffff0a7210 */ /* 0x000fe40000ffe4ff */
[----:B------:R-:W-:Y:S02]  /*01a0*/  IADD3.X R8, PT, PT, RZ, RZ, RZ, P0, !PT ;  /* 0x000000ffff087210 */ /* 0x000fe400007fe4ff */
[----:B------:R-:W-:Y:S02]  /*01b0*/  LEA R6, P1, R7, UR8, 0x2 ;  /* 0x0000000807067c11 */ /* 0x000fe4000f8210ff */
[----:B------:R-:W-:-:S02]  /*01c0*/  LEA R4, P0, R5, UR10, 0x2 ;  /* 0x0000000a05047c11 */ /* 0x000fc4000f8010ff */
[----:B------:R-:W-:Y:S02]  /*01d0*/  LEA.HI.X R7, R7, UR9, R10, 0x2, P1 ;  /* 0x0000000907077c11 */ /* 0x000fe400088f140a */
        /* <DEDUP_REMOVED lines=32> */
.L_x_54:
        /* <DEDUP_REMOVED lines=10> */
.L_x_218:


//--------------------- .text._Z20kernel_grid_backwardILj2ELj8ELj2EEvPKfS1_S1_PKiPfjjj --------------------------
	.section	.text._Z20kernel_grid_backwardILj2ELj8ELj2EEvPKfS1_S1_PKiPfjjj,"ax",@progbits
	.align	128
        .global         _Z20kernel_grid_backwardILj2ELj8ELj2EEvPKfS1_S1_PKiPfjjj
        .type           _Z20kernel_grid_backwardILj2ELj8ELj2EEvPKfS1_S1_PKiPfjjj,@function
        .size           _Z20kernel_grid_backwardILj2ELj8ELj2EEvPKfS1_S1_PKiPfjjj,(.L_x_219 - _Z20kernel_grid_backwardILj2ELj8ELj2EEvPKfS1_S1_PKiPfjjj)
        .other          _Z20kernel_grid_backwardILj2ELj8ELj2EEvPKfS1_S1_PKiPfjjj,@"STO_CUDA_ENTRY STV_DEFAULT"
_Z20kernel_grid_backwardILj2ELj8ELj2EEvPKfS1_S1_PKiPfjjj:
.text._Z20kernel_grid_backwardILj2ELj8ELj2EEvPKfS1_S1_PKiPfjjj:
        /* <DEDUP_REMOVED lines=12> */
[----:B------:R-:W1:Y:S07]  /*00c0*/  LDCU.64 UR4, c[0x0][0x358] ;  /* 0x00006b00ff0477ac */ /* 0x000e6e0008000a00 */
[----:B------:R-:W2:Y:S01]  /*00d0*/  LDC.64 R8, c[0x0][0x388] ;  /* 0x0000e200ff087b82 */ /* 0x000ea20000000a00 */
[----:B------:R-:W-:Y:S01]  /*00e0*/  IMAD.SHL.U32 R7, R4, 0x2, RZ ;  /* 0x0000000204077824 */ /* 0x000fe200078e00ff */
[----:B------:R-:W3:Y:S06]  /*00f0*/  LDCU UR6, c[0x0][0x3ac] ;  /* 0x00007580ff0677ac */ /* 0x000eec0008000800 */
[----:B------:R-:W4:Y:S01]  /*0100*/  LDC.64 R10, c[0x0][0x380] ;  /* 0x0000e000ff0a7b82 */ /* 0x000f220000000a00 */
[----:B0-----:R-:W-:-:S05]  /*0110*/  IMAD.WIDE.U32 R2, R17, 0x4, R2 ;  /* 0x0000000411027825 */ /* 0x001fca00078e0002 */
[----:B-1----:R-:W5:Y:S04]  /*0120*/  LDG.E.CONSTANT R5, desc[UR4][R2.64] ;  /* 0x0000000402057981 */ /* 0x002f68000c1e9900 */
[----:B------:R4:W5:Y:S01]  /*0130*/  LDG.E.CONSTANT R12, desc[UR4][R2.64+0x4] ;  /* 0x00000404020c7981 */ /* 0x000962000c1e9900 */
[----:B--2---:R-:W-:-:S05]  /*0140*/  IMAD.WIDE.U32 R8, R7, 0x4, R8 ;  /* 0x0000000407087825 */ /* 0x004fca00078e0008 */
[----:B------:R-:W2:Y:S04]  /*0150*/  LDG.E.CONSTANT R13, desc[UR4][R8.64] ;  /* 0x00000004080d7981 */ /* 0x000ea8000c1e9900 */
[----:B------:R0:W2:Y:S01]  /*0160*/  LDG.E.CONSTANT R15, desc[UR4][R8.64+0x4] ;  /* 0x00000404080f7981 */ /* 0x0000a2000c1e9900 */
[----:B------:R-:W-:-:S05]  /*0170*/  IMAD.SHL.U32 R7, R0, 0x8, RZ ;  /* 0x0000000800077824 */ /* 0x000fca00078e00ff */
[----:B------:R-:W-:-:S05]  /*0180*/  LEA R6, R6, -R7, 0x1 ;  /* 0x8000000706067211 */ /* 0x000fca00078e08ff */
[----:B------:R-:W-:-:S04]  /*0190*/  IMAD R0, R17, 0x8, R6 ;  /* 0x0000000811007824 */ /* 0x000fc800078e0206 */
[----:B---3--:R-:W-:Y:S01]  /*01a0*/  IMAD R7, R7, UR6, R0 ;  /* 0x0000000607077c24 */ /* 0x008fe2000f8e0200 */
[----:B------:R-:W0:Y:S03]  /*01b0*/  LDCU UR6, c[0x0][0x3b0] ;  /* 0x00007600ff0677ac */ /* 0x000e260008000800 */
[----:B----4-:R-:W-:-:S05]  /*01c0*/  IMAD.WIDE.U32 R2, R7, 0x4, R10 ;  /* 0x0000000407027825 */ /* 0x010fca00078e000a */
[----:B------:R-:W3:Y:S04]  /*01d0*/  LDG.E.CONSTANT R0, desc[UR4][R2.64] ;  /* 0x0000000402007981 */ /* 0x000ee8000c1e9900 */
[----:B------:R1:W4:Y:S01]  /*01e0*/  LDG.E.CONSTANT R4, desc[UR4][R2.64+0x4] ;  /* 0x0000040402047981 */ /* 0x000322000c1e9900 */
[----:B------:R-:W-:Y:S01]  /*01f0*/  I2FP.F32.U32 R11, R17 ;  /* 0x00000011000b7245 */ /* 0x000fe20000201000 */
[----:B------:R-:W-:Y:S02]  /*0200*/  HFMA2 R14, -RZ, RZ, 0, 5.9604644775390625e-08 ;  /* 0x00000001ff0e7431 */ /* 0x000fe400000001ff */
[----:B------:R-:W-:Y:S01]  /*0210*/  IMAD.MOV.U32 R18, RZ, RZ, 0x1 ;  /* 0x00000001ff127424 */ /* 0x000fe200078e00ff */
[----:B------:R-:W-:Y:S02]  /*0220*/  MOV R22, 0x1 ;  /* 0x0000000100167802 */ /* 0x000fe40000000f00 */
[----:B------:R-:W-:-:S02]  /*0230*/  FSETP.GEU.AND P0, PT, R11, -126, PT ;  /* 0xc2fc00000b00780b */ /* 0x000fc40003f0e000 */
[----:B0-----:R-:W-:Y:S01]  /*0240*/  I2FP.F32.U32 R9, UR6 ;  /* 0x0000000600097c45 */ /* 0x001fe20008201000 */
[----:B------:R-:W0:Y:S01]  /*0250*/  LDCU.64 UR6, c[0x0][0x3a0] ;  /* 0x00007400ff0677ac */ /* 0x000e220008000a00 */
[----:B-1----:R-:W-:-:S09]  /*0260*/  IMAD.MOV.U32 R2, RZ, RZ, 0x1 ;  /* 0x00000001ff027424 */ /* 0x002fd200078e00ff */
[----:B------:R-:W-:-:S04]  /*0270*/  @!P0 FMUL R11, R11, 0.5 ;  /* 0x3f0000000b0b8820 */ /* 0x000fc80000400000 */
[----:B------:R-:W1:Y:S02]  /*0280*/  MUFU.EX2 R8, R11 ;  /* 0x0000000b00087308 */ /* 0x000e640000000800 */
[----:B-1----:R-:W-:Y:S01]  /*0290*/  @!P0 FMUL R8, R8, R8 ;  /* 0x0000000808088220 */ /* 0x002fe20000400000 */
[----:B-----5:R-:W-:-:S03]  /*02a0*/  IMAD.IADD R7, R12, 0x1, -R5 ;  /* 0x000000010c077824 */ /* 0x020fc600078e0a05 */
[----:B------:R-:W-:Y:S01]  /*02b0*/  FFMA R12, R8, R9, -1 ;  /* 0xbf800000080c7423 */ /* 0x000fe20000000009 */
[----:B------:R-:W-:Y:S01]  /*02c0*/  SHF.L.U32 R5, R5, 0x3, RZ ;  /* 0x0000000305057819 */ /* 0x000fe200000006ff */
[----:B------:R-:W1:Y:S01]  /*02d0*/  I2F.U32.RP R16, R7 ;  /* 0x0000000700107306 */ /* 0x000e620000209000 */
[----:B------:R-:W-:Y:S01]  /*02e0*/  ISETP.NE.AND P0, PT, R7, RZ, PT ;  /* 0x000000ff0700720c */ /* 0x000fe20003f05270 */
[C---:B--2---:R-:W-:Y:S01]  /*02f0*/  FFMA R8, R12.reuse, R13, 0.5 ;  /* 0x3f0000000c087423 */ /* 0x044fe2000000000d */
[----:B------:R-:W-:Y:S02]  /*0300*/  IMAD.MOV R19, RZ, RZ, -R7 ;  /* 0x000000ffff137224 */ /* 0x000fe400078e0a07 */
[----:B------:R-:W-:-:S03]  /*0310*/  FFMA R9, R12, R15, 0.5 ;  /* 0x3f0000000c097423 */ /* 0x000fc6000000000f */
[----:B------:R2:W5:Y:S08]  /*0320*/  F2I.U32.CEIL.NTZ R20, R12 ;  /* 0x0000000c00147305 */ /* 0x000570000020b000 */
[----:B-1----:R-:W1:Y:S01]  /*0330*/  MUFU.RCP R16, R16 ;  /* 0x0000001000107308 */ /* 0x002e620000001000 */
[----:B--2---:R-:W-:Y:S02]  /*0340*/  HFMA2 R12, -RZ, RZ, 0, 0 ;  /* 0x00000000ff0c7431 */ /* 0x004fe400000001ff */
[----:B-----5:R-:W-:-:S05]  /*0350*/  VIADD R20, R20, 0x2 ;  /* 0x0000000214147836 */ /* 0x020fca0000000000 */
[----:B------:R-:W2:Y:S01]  /*0360*/  F2I.U32.FLOOR.NTZ R10, R8 ;  /* 0x00000008000a7305 */ /* 0x000ea20000207000 */
[CC--:B------:R-:W-:Y:S02]  /*0370*/  @P0 ISETP.GT.U32.AND P6, PT, R20.reuse, R7.reuse, PT ;  /* 0x000000071400020c */ /* 0x0c0fe40003fc4070 */
[----:B------:R-:W-:-:S05]  /*0380*/  @P0 ISETP.GT.U32.AND P1, PT, R20, R7, PT ;  /* 0x000000071400020c */ /* 0x000fca0003f24070 */
[----:B------:R-:W5:Y:S01]  /*0390*/  F2I.U32.FLOOR.NTZ R11, R9 ;  /* 0x00000009000b7305 */ /* 0x000f620000207000 */
[C---:B------:R-:W-:Y:S02]  /*03a0*/  @P0 SEL R3, R20.reuse, 0x1, !P6 ;  /* 0x0000000114030807 */ /* 0x040fe40007000000 */
[C---:B------:R-:W-:Y:S02]  /*03b0*/  @P0 SEL R13, R20.reuse, 0x1, !P1 ;  /* 0x00000001140d0807 */ /* 0x040fe40004800000 */
[C---:B------:R-:W-:Y:S01]  /*03c0*/  @P0 ISETP.GT.U32.AND P3, PT, R20.reuse, R7, PT ;  /* 0x000000071400020c */ /* 0x040fe20003f64070 */
[C---:B------:R-:W-:Y:S01]  /*03d0*/  @P0 IMAD R14, R20.reuse, R3, RZ ;  /* 0x00000003140e0224 */ /* 0x040fe200078e02ff */
[----:B------:R-:W-:Y:S01]  /*03e0*/  @P0 ISETP.GT.U32.AND P2, PT, R20, R7, PT ;  /* 0x000000071400020c */ /* 0x000fe20003f44070 */
[----:B-1----:R-:W-:Y:S01]  /*03f0*/  VIADD R3, R16, 0xffffffe ;  /* 0x0ffffffe10037836 */ /* 0x002fe20000000000 */
[C---:B------:R-:W-:Y:S01]  /*0400*/  @P0 SEL R17, R20.reuse, 0x1, !P3 ;  /* 0x0000000114110807 */ /* 0x040fe20005800000 */
[C---:B------:R-:W-:Y:S01]  /*0410*/  @P0 IMAD R18, R20.reuse, R13, RZ ;  /* 0x0000000d14120224 */ /* 0x040fe200078e02ff */
[----:B------:R-:W-:Y:S01]  /*0420*/  @P0 SEL R15, R20, 0x1, !P2 ;  /* 0x00000001140f0807 */ /* 0x000fe20005000000 */
[----:B--2---:R-:W-:Y:S01]  /*0430*/  VIADD R16, R10, 0x1 ;  /* 0x000000010a107836 */ /* 0x004fe20000000000 */
[----:B------:R-:W-:Y:S01]  /*0440*/  ISETP.GT.U32.AND P4, PT, R14, R7, PT ;  /* 0x000000070e00720c */ /* 0x000fe20003f84070 */
[----:B------:R-:W1:Y:S01]  /*0450*/  F2I.FTZ.U32.TRUNC.NTZ R3, R3 ;  /* 0x0000000300037305 */ /* 0x000e62000021f000 */
[CC--:B-----5:R-:W-:Y:S01]  /*0460*/  @P0 IMAD R13, R11.reuse, R20.reuse, R10 ;  /* 0x000000140b0d0224 */ /* 0x0e0fe200078e020a */
[----:B------:R-:W-:Y:S01]  /*0470*/  MOV R14, RZ ;  /* 0x000000ff000e7202 */ /* 0x000fe20000000f00 */
[----:B------:R-:W-:Y:S01]  /*0480*/  @P0 IMAD R2, R20, R17, RZ ;  /* 0x0000001114020224 */ /* 0x000fe200078e02ff */
[----:B------:R-:W-:Y:S01]  /*0490*/  ISETP.GT.U32.AND P5, PT, R18, R7, PT ;  /* 0x000000071200720c */ /* 0x000fe20003fa4070 */
[----:B------:R-:W-:Y:S01]  /*04a0*/  @P0 IMAD R22, R20, R15, RZ ;  /* 0x0000000f14160224 */ /* 0x000fe200078e02ff */
[----:B------:R-:W-:Y:S01]  /*04b0*/  @P0 SEL R12, R10, R13, P6 ;  /* 0x0000000d0a0c0207 */ /* 0x000fe20003000000 */
[----:B------:R-:W-:-:S02]  /*04c0*/  @P0 IMAD R13, R11, R20, R16 ;  /* 0x000000140b0d0224 */ /* 0x000fc400078e0210 */
[C---:B------:R-:W-:Y:S01]  /*04d0*/  VIADD R15, R11.reuse, 0x1 ;  /* 0x000000010b0f7836 */ /* 0x040fe20000000000 */
[----:B------:R-:W-:Y:S01]  /*04e0*/  ISETP.GT.U32.AND P6, PT, R22, R7, PT ;  /* 0x000000071600720c */ /* 0x000fe20003fc4070 */
[----:B------:R-:W-:Y:S01]  /*04f0*/  IMAD.MOV.U32 R18, RZ, RZ, RZ ;  /* 0x000000ffff127224 */ /* 0x000fe200078e00ff */
[----:B------:R-:W-:Y:S01]  /*0500*/  @P0 SEL R14, R16, R13, P1 ;  /* 0x0000000d100e0207 */ /* 0x000fe20000800000 */
[----:B------:R-:W-:Y:S01]  /*0510*/  IMAD R13, R11, 0x127409f, RZ ;  /* 0x0127409f0b0d7824 */ /* 0x000fe200078e02ff */
[----:B------:R-:W-:Y:S01]  /*0520*/  ISETP.GT.U32.AND P1, PT, R2, R7, PT ;  /* 0x000000070200720c */ /* 0x000fe20003f24070 */
[----:B------:R-:W-:Y:S02]  /*0530*/  HFMA2 R2, -RZ, RZ, 0, 0 ;  /* 0x00000000ff027431 */ /* 0x000fe400000001ff */
[----:B-1----:R-:W-:Y:S01]  /*0540*/  IMAD R19, R19, R3, RZ ;  /* 0x0000000313137224 */ /* 0x002fe200078e02ff */
[C---:B------:R-:W-:Y:S01]  /*0550*/  @P4 LOP3.LUT R12, R13.reuse, R10, RZ, 0x3c, !PT ;  /* 0x0000000a0d0c4212 */ /* 0x040fe200078e3cff */
[----:B------:R-:W-:Y:S01]  /*0560*/  @P0 IMAD R17, R20, R15, R10 ;  /* 0x0000000f14110224 */ /* 0x000fe200078e020a */
[----:B------:R-:W-:-:S04]  /*0570*/  @P5 LOP3.LUT R14, R13, R16, RZ, 0x3c, !PT ;  /* 0x000000100d0e5212 */ /* 0x000fc800078e3cff */
[----:B------:R-:W-:Y:S01]  /*0580*/  @P0 SEL R18, R10, R17, P2 ;  /* 0x000000110a120207 */ /* 0x000fe20001000000 */
[----:B------:R-:W-:-:S04]  /*0590*/  IMAD.HI.U32 R3, R3, R19, R2 ;  /* 0x0000001303037227 */ /* 0x000fc800078e0002 */
[----:B------:R-:W-:Y:S02]  /*05a0*/  @P0 IMAD R19, R20, R15, R16 ;  /* 0x0000000f14130224 */ /* 0x000fe400078e0210 */
[----:B------:R-:W-:Y:S02]  /*05b0*/  VIADD R15, R13, 0x127409f ;  /* 0x0127409f0d0f7836 */ /* 0x000fe40000000000 */
[----:B------:R-:W-:-:S03]  /*05c0*/  IMAD.HI.U32 R2, R3, R12, RZ ;  /* 0x0000000c03027227 */ /* 0x000fc600078e00ff */
[----:B------:R-:W-:Y:S01]  /*05d0*/  @P6 LOP3.LUT R18, R15, R10, RZ, 0x3c, !PT ;  /* 0x0000000a0f126212 */ /* 0x000fe200078e3cff */
[----:B------:R-:W-:Y:S01]  /*05e0*/  IMAD.MOV.U32 R20, RZ, RZ, RZ ;  /* 0x000000ffff147224 */ /* 0x000fe200078e00ff */
[----:B------:R-:W-:Y:S01]  /*05f0*/  @P0 SEL R20, R16, R19, P3 ;  /* 0x0000001310140207 */ /* 0x000fe20001800000 */
[----:B------:R-:W-:Y:S01]  /*0600*/  IMAD.HI.U32 R13, R3, R14, RZ ;  /* 0x0000000e030d7227 */ /* 0x000fe200078e00ff */
[----:B------:R-:W-:Y:S02]  /*0610*/  IADD3 R2, PT, PT, -R2, RZ, RZ ;  /* 0x000000ff02027210 */ /* 0x000fe40007ffe1ff */
[----:B------:R-:W-:Y:S01]  /*0620*/  @P1 LOP3.LUT R20, R15, R16, RZ, 0x3c, !PT ;  /* 0x000000100f141212 */ /* 0x000fe200078e3cff */
[----:B------:R-:W-:-:S04]  /*0630*/  IMAD.HI.U32 R15, R3, R18, RZ ;  /* 0x00000012030f7227 */ /* 0x000fc800078e00ff */
[----:B------:R-:W-:Y:S01]  /*0640*/  IMAD R12, R7, R2, R12 ;  /* 0x00000002070c7224 */ /* 0x000fe200078e020c */
[----:B------:R-:W-:Y:S01]  /*0650*/  IADD3 R15, PT, PT, -R15, RZ, RZ ;  /* 0x000000ff0f0f7210 */ /* 0x000fe20007ffe1ff */
[----:B------:R-:W-:Y:S01]  /*0660*/  IMAD.HI.U32 R3, R3, R20, RZ ;  /* 0x0000001403037227 */ /* 0x000fe200078e00ff */
[----:B------:R-:W-:Y:S02]  /*0670*/  I2FP.F32.U32 R2, R11 ;  /* 0x0000000b00027245 */ /* 0x000fe40000201000 */
[----:B------:R-:W-:Y:S01]  /*0680*/  ISETP.GE.U32.AND P0, PT, R12, R7, PT ;  /* 0x000000070c00720c */ /* 0x000fe20003f06070 */
[----:B------:R-:W-:Y:S02]  /*0690*/  IMAD.MOV R13, RZ, RZ, -R13 ;  /* 0x000000ffff0d7224 */ /* 0x000fe400078e0a0d */
[----:B------:R-:W-:Y:S02]  /*06a0*/  IMAD.MOV R3, RZ, RZ, -R3 ;  /* 0x000000ffff037224 */ /* 0x000fe400078e0a03 */
[----:B------:R-:W-:Y:S01]  /*06b0*/  FADD R11, R9, -R2 ;  /* 0x80000002090b7221 */ /* 0x000fe20000000000 */
[----:B------:R-:W-:-:S02]  /*06c0*/  IMAD R14, R7, R13, R14 ;  /* 0x0000000d070e7224 */ /* 0x000fc400078e020e */
[C---:B------:R-:W-:Y:S01]  /*06d0*/  IMAD R18, R7.reuse, R15, R18 ;  /* 0x0000000f07127224 */ /* 0x040fe200078e0212 */
[----:B------:R-:W-:Y:S01]  /*06e0*/  LOP3.LUT R15, RZ, R7, RZ, 0x33, !PT ;  /* 0x00000007ff0f7212 */ /* 0x000fe200078e33ff */
[----:B------:R-:W-:Y:S01]  /*06f0*/  IMAD R20, R7, R3, R20 ;  /* 0x0000000307147224 */ /* 0x000fe200078e0214 */
[-C--:B------:R-:W-:Y:S01]  /*0700*/  ISETP.GE.U32.AND P1, PT, R14, R7.reuse, PT ;  /* 0x000000070e00720c */ /* 0x080fe20003f26070 */
[----:B------:R-:W-:Y:S01]  /*0710*/  FADD R13, -R11, 1 ;  /* 0x3f8000000b0d7421 */ /* 0x000fe20000000100 */
[-C--:B------:R-:W-:Y:S02]  /*0720*/  ISETP.GE.U32.AND P2, PT, R18, R7.reuse, PT ;  /* 0x000000071200720c */ /* 0x080fe40003f46070 */
[----:B------:R-:W-:Y:S02]  /*0730*/  ISETP.GE.U32.AND P3, PT, R20, R7, PT ;  /* 0x000000071400720c */ /* 0x000fe40003f66070 */
[----:B------:R-:W-:Y:S02]  /*0740*/  @P0 IADD3 R12, PT, PT, -R7, R12, RZ ;  /* 0x0000000c070c0210 */ /* 0x000fe40007ffe1ff */
[----:B------:R-:W-:-:S02]  /*0750*/  I2FP.F32.U32 R3, R10 ;  /* 0x0000000a00037245 */ /* 0x000fc40000201000 */
[----:B------:R-:W-:-:S03]  /*0760*/  ISETP.GE.U32.AND P0, PT, R12, R7, PT ;  /* 0x000000070c00720c */ /* 0x000fc60003f06070 */
[----:B------:R-:W-:Y:S02]  /*0770*/  @P1 IMAD.IADD R14, R14, 0x1, -R7 ;  /* 0x000000010e0e1824 */ /* 0x000fe400078e0a07 */
[----:B------:R-:W-:Y:S01]  /*0780*/  FADD R8, R8, -R3 ;  /* 0x8000000308087221 */ /* 0x000fe20000000000 */
[C---:B------:R-:W-:Y:S01]  /*0790*/  @P2 IADD3 R18, PT, PT, -R7.reuse, R18, RZ ;  /* 0x0000001207122210 */ /* 0x040fe20007ffe1ff */
[----:B------:R-:W-:Y:S01]  /*07a0*/  @P3 IMAD.IADD R20, R20, 0x1, -R7 ;  /* 0x0000000114143824 */ /* 0x000fe200078e0a07 */
[-C--:B------:R-:W-:Y:S01]  /*07b0*/  ISETP.GE.U32.AND P2, PT, R14, R7.reuse, PT ;  /* 0x000000070e00720c */ /* 0x080fe20003f46070 */
[----:B------:R-:W-:Y:S01]  /*07c0*/  FADD R2, -R8, 1 ;  /* 0x3f80000008027421 */ /* 0x000fe20000000100 */
[----:B------:R-:W-:Y:S01]  /*07d0*/  ISETP.GE.U32.AND P3, PT, R18, R7, PT ;  /* 0x000000071200720c */ /* 0x000fe20003f66070 */
[----:B------:R-:W-:Y:S01]  /*07e0*/  FMUL R3, R8, R11 ;  /* 0x0000000b08037220 */ /* 0x000fe20000400000 */
[----:B------:R-:W-:Y:S01]  /*07f0*/  ISETP.GE.U32.AND P4, PT, R20, R7, PT ;  /* 0x000000071400720c */ /* 0x000fe20003f86070 */
[-C--:B------:R-:W-:Y:S01]  /*0800*/  FMUL R9, R8, R13.reuse ;  /* 0x0000000d08097220 */ /* 0x080fe20000400000 */
[C---:B------:R-:W-:Y:S01]  /*0810*/  ISETP.NE.U32.AND P1, PT, R7.reuse, RZ, PT ;  /* 0x000000ff0700720c */ /* 0x040fe20003f25070 */
[----:B------:R-:W-:Y:S01]  /*0820*/  FMUL R13, R2, R13 ;  /* 0x0000000d020d7220 */ /* 0x000fe20000400000 */
[----:B------:R-:W-:Y:S01]  /*0830*/  @P0 IADD3 R12, PT, PT, -R7, R12, RZ ;  /* 0x0000000c070c0210 */ /* 0x000fe20007ffe1ff */
[----:B------:R-:W-:-:S03]  /*0840*/  FMUL R11, R11, R2 ;  /* 0x000000020b0b7220 */ /* 0x000fc60000400000 */
[----:B------:R-:W-:Y:S01]  /*0850*/  SEL R17, R15, R12, !P1 ;  /* 0x0000000c0f117207 */ /* 0x000fe20004800000 */
[--C-:B------:R-:W-:Y:S02]  /*0860*/  @P2 IMAD.IADD R14, R14, 0x1, -R7.reuse ;  /* 0x000000010e0e2824 */ /* 0x100fe400078e0a07 */
[----:B------:R-:W-:Y:S02]  /*0870*/  @P3 IADD3 R18, PT, PT, -R7, R18, RZ ;  /* 0x0000001207123210 */ /* 0x000fe40007ffe1ff */
[----:B------:R-:W-:Y:S02]  /*0880*/  IMAD R2, R17, 0x8, R6 ;  /* 0x0000000811027824 */ /* 0x000fe400078e0206 */
[----:B------:R-:W-:Y:S01]  /*0890*/  @P4 IMAD.IADD R20, R20, 0x1, -R7 ;  /* 0x0000000114144824 */ /* 0x000fe200078e0a07 */
[C---:B------:R-:W-:Y:S02]  /*08a0*/  SEL R17, R15.reuse, R18, !P1 ;  /* 0x000000120f117207 */ /* 0x040fe40004800000 */
[----:B------:R-:W-:-:S02]  /*08b0*/  SEL R7, R15, R14, !P1 ;  /* 0x0000000e0f077207 */ /* 0x000fc40004800000 */
[----:B------:R-:W-:Y:S01]  /*08c0*/  IADD3 R12, P0, PT, R5, R2, RZ ;  /* 0x00000002050c7210 */ /* 0x000fe20007f1e0ff */
[----:B------:R-:W-:Y:S01]  /*08d0*/  IMAD R8, R17, 0x8, R6 ;  /* 0x0000000811087824 */ /* 0x000fe200078e0206 */
[----:B------:R-:W-:Y:S02]  /*08e0*/  SEL R15, R15, R20, !P1 ;  /* 0x000000140f0f7207 */ /* 0x000fe40004800000 */
[-C--:B------:R-:W-:Y:S01]  /*08f0*/  LEA R2, R7, R6.reuse, 0x3 ;  /* 0x0000000607027211 */ /* 0x080fe200078e18ff */
[----:B------:R-:W-:Y:S01]  /*0900*/  IMAD.X R7, RZ, RZ, RZ, P0 ;  /* 0x000000ffff077224 */ /* 0x000fe200000e06ff */
[----:B------:R-:W-:Y:S02]  /*0910*/  LEA R10, R15, R6, 0x3 ;  /* 0x000000060f0a7211 */ /* 0x000fe400078e18ff */
[----:B0-----:R-:W-:Y:S02]  /*0920*/  LEA R6, P0, R12, UR6, 0x2 ;  /* 0x000000060c067c11 */ /* 0x001fe4000f8010ff */
[----:B------:R-:W-:-:S02]  /*0930*/  IADD3 R2, P1, PT, R5, R2, RZ ;  /* 0x0000000205027210 */ /* 0x000fc40007f3e0ff */
[C---:B------:R-:W-:Y:S02]  /*0940*/  IADD3 R8, P2, PT, R5.reuse, R8, RZ ;  /* 0x0000000805087210 */ /* 0x040fe40007f5e0ff */
[----:B------:R-:W-:Y:S02]  /*0950*/  LEA.HI.X R7, R12, UR7, R7, 0x2, P0 ;  /* 0x000000070c077c11 */ /* 0x000fe400080f1407 */
[----:B------:R-:W-:Y:S01]  /*0960*/  IADD3 R10, P3, PT, R5, R10, RZ ;  /* 0x0000000a050a7210 */ /* 0x000fe20007f7e0ff */
[----:B------:R-:W-:Y:S01]  /*0970*/  IMAD.X R17, RZ, RZ, RZ, P2 ;  /* 0x000000ffff117224 */ /* 0x000fe200010e06ff */
[----:B------:R-:W-:Y:S01]  /*0980*/  IADD3.X R19, PT, PT, RZ, RZ, RZ, P1, !PT ;  /* 0x000000ffff137210 */ /* 0x000fe20000ffe4ff */
[C---:B---3--:R-:W-:Y:S01]  /*0990*/  FMUL R5, R13.reuse, R0 ;  /* 0x000000000d057220 */ /* 0x048fe20000400000 */
[----:B------:R-:W-:Y:S01]  /*09a0*/  LEA R18, P0, R2, UR6, 0x2 ;  /* 0x0000000602127c11 */ /* 0x000fe2000f8010ff */
[-C--:B------:R-:W-:Y:S01]  /*09b0*/  FMUL R23, R0, R3.reuse ;  /* 0x0000000300177220 */ /* 0x080fe20000400000 */
[----:B------:R-:W-:Y:S01]  /*09c0*/  LEA R16, P1, R8, UR6, 0x2 ;  /* 0x0000000608107c11 */ /* 0x000fe2000f8210ff */
[----:B----4-:R-:W-:Y:S01]  /*09d0*/  FMUL R25, R4, R3 ;  /* 0x0000000304197220 */ /* 0x010fe20000400000 */
[----:B------:R-:W-:Y:S01]  /*09e0*/  FMUL R13, R13, R4 ;  /* 0x000000040d0d7220 */ /* 0x000fe20000400000 */
[----:B------:R-:W-:Y:S01]  /*09f0*/  IADD3.X R15, PT, PT, RZ, RZ, RZ, P3, !PT ;  /* 0x000000ffff0f7210 */ /* 0x000fe20001ffe4ff */
[-C--:B------:R-:W-:Y:S01]  /*0a00*/  FMUL R3, R0, R9.reuse ;  /* 0x0000000900037220 */ /* 0x080fe20000400000 */
[----:B------:R-:W-:Y:S01]  /*0a10*/  LEA R14, P2, R10, UR6, 0x2 ;  /* 0x000000060a0e7c11 */ /* 0x000fe2000f8410ff */
[----:B------:R-:W-:Y:S01]  /*0a20*/  FMUL R9, R4, R9 ;  /* 0x0000000904097220 */ /* 0x000fe20000400000 */
[----:B------:R-:W-:Y:S01]  /*0a30*/  LEA.HI.X R19, R2, UR7, R19, 0x2, P0 ;  /* 0x0000000702137c11 */ /* 0x000fe200080f1413 */
[-C--:B------:R-:W-:Y:S01]  /*0a40*/  FMUL R21, R0, R11.reuse ;  /* 0x0000000b00157220 */ /* 0x080fe20000400000 */
[----:B------:R-:W-:Y:S01]  /*0a50*/  LEA.HI.X R17, R8, UR7, R17, 0x2, P1 ;  /* 0x0000000708117c11 */ /* 0x000fe200088f1411 */
[----:B------:R-:W-:Y:S01]  /*0a60*/  REDG.E.ADD.F32.FTZ.RN.STRONG.GPU desc[UR4][R6.64], R5 ;  /* 0x00000005060079a6 */ /* 0x000fe2000c12f304 */
[----:B------:R-:W-:Y:S01]  /*0a70*/  FMUL R11, R4, R11 ;  /* 0x0000000b040b7220 */ /* 0x000fe20000400000 */
[----:B------:R-:W-:-:S02]  /*0a80*/  LEA.HI.X R15, R10, UR7, R15, 0x2, P2 ;  /* 0x000000070a0f7c11 */ /* 0x000fc400090f140f */
[----:B------:R-:W-:Y:S04]  /*0a90*/  REDG.E.ADD.F32.FTZ.RN.STRONG.GPU desc[UR4][R6.64+0x4], R13 ;  /* 0x0000040d060079a6 */ /* 0x000fe8000c12f304 */
[----:B------:R-:W-:Y:S04]  /*0aa0*/  REDG.E.ADD.F32.FTZ.RN.STRONG.GPU desc[UR4][R18.64], R3 ;  /* 0x00000003120079a6 */ /* 0x000fe8000c12f304 */
[----:B------:R-:W-:Y:S04]  /*0ab0*/  REDG.E.ADD.F32.FTZ.RN.STRONG.GPU desc[UR4][R18.64+0x4], R9 ;  /* 0x00000409120079a6 */ /* 0x000fe8000c12f304 */
[----:B------:R-:W-:Y:S04]  /*0ac0*/  REDG.E.ADD.F32.FTZ.RN.STRONG.GPU desc[UR4][R16.64], R21 ;  /* 0x00000015100079a6 */ /* 0x000fe8000c12f304 */
[----:B------:R-:W-:Y:S04]  /*0ad0*/  REDG.E.ADD.F32.FTZ.RN.STRONG.GPU desc[UR4][R16.64+0x4], R11 ;  /* 0x0000040b100079a6 */ /* 0x000fe8000c12f304 */
[----:B------:R-:W-:Y:S04]  /*0ae0*/  REDG.E.ADD.F32.FTZ.RN.STRONG.GPU desc[UR4][R14.64], R23 ;  /* 0x000000170e0079a6 */ /* 0x000fe8000c12f304 */
[----:B------:R-:W-:Y:S01]  /*0af0*/  REDG.E.ADD.F32.FTZ.RN.STRONG.GPU desc[UR4][R14.64+0x4], R25 ;  /* 0x000004190e0079a6 */ /* 0x000fe2000c12f304 */
[----:B------:R-:W-:Y:S05]  /*0b00*/  EXIT ;  /* 0x000000000000794d */ /* 0x000fea0003800000 */
.L_x_55:
        /* <DEDUP_REMOVED lines=15> */
.L_x_219:


//--------------------- .text._Z21kernel_input_backwardILj2ELj4EEvPKfS1_Pfjj --------------------------
	.section	.text._Z21kernel_input_backwardILj2ELj4EEvPKfS1_Pfjj,"ax",@progbits
	.align	128
        .global         _Z21kernel_input_backwardILj2ELj4EEvPKfS1_Pfjj
        .type           _Z21kernel_input_backwardILj2ELj4EEvPKfS1_Pfjj,@function
        .size           _Z21kernel_input_backwardILj2ELj4EEvPKfS1_Pfjj,(.L_x_220 - _Z21kernel_input_backwardILj2ELj4EEvPKfS1_Pfjj)
        .other          _Z21kernel_input_backwardILj2ELj4EEvPKfS1_Pfjj,@"STO_CUDA_ENTRY STV_DEFAULT"
_Z21kernel_input_backwardILj2ELj4EEvPKfS1_Pfjj:
.text._Z21kernel_input_backwardILj2ELj4EEvPKfS1_Pfjj:
        /* <DEDUP_REMOVED lines=16> */
[----:B------:R-:W-:Y:S01]  /*0100*/  UISETP.NE.AND UP0, UPT, UR5, 0x1, UPT ;  /* 0x000000010500788c */ /* 0x000fe2000bf05270 */
[----:B------:R-:W-:Y:S01]  /*0110*/  SHF.R.U32.HI R0, RZ, 0x1, R5 ;  /* 0x00000001ff007819 */ /* 0x000fe20000011605 */
[----:B------:R-:W-:Y:S02]  /*0120*/  IMAD.SHL.U32 R11, R5, 0x4, RZ ;  /* 0x00000004050b7824 */ /* 0x000fe400078e00ff */
[----:B------:R-:W-:Y:S02]  /*0130*/  IMAD.MOV.U32 R10, RZ, RZ, RZ ;  /* 0x000000ffff0a7224 */ /* 0x000fe400078e00ff */
[----:B------:R-:W-:Y:S01]  /*0140*/  IMAD R0, R0, UR5, RZ ;  /* 0x0000000500007c24 */ /* 0x000fe2000f8e02ff */
[----:B------:R-:W-:-:S03]  /*0150*/  LOP3.LUT R11, R11, 0x4, RZ, 0xc0, !PT ;  /* 0x000000040b0b7812 */ /* 0x000fc600078ec0ff */
[C---:B------:R-:W-:Y:S01]  /*0160*/  IMAD.SHL.U32 R15, R0.reuse, 0x8, RZ ;  /* 0x00000008000f7824 */ /* 0x040fe200078e00ff */
        /* <DEDUP_REMOVED lines=8> */
.L_x_57:
        /* <DEDUP_REMOVED lines=42> */
.L_x_56:
[----:B------:R-:W-:-:S04]  /*0490*/  ULOP3.LUT UR4, UR5, 0x1, URZ, 0xc0, !UPT ;  /* 0x0000000105047892 */ /* 0x000fc8000f8ec0ff */
[----:B------:R-:W-:-:S09]  /*04a0*/  UISETP.NE.U32.AND UP0, UPT, UR4, 0x1, UPT ;  /* 0x000000010400788c */ /* 0x000fd2000bf05070 */
[----:B------:R-:W-:Y:S05]  /*04b0*/  BRA.U UP0, `(.L_x_58) ;  /* 0x0000000100587547 */ /* 0x000fea000b800000 */
[----:B------:R-:W0:Y:S01]  /*04c0*/  LDCU.128 UR4, c[0x0][0x380] ;  /* 0x00007000ff0477ac */ /* 0x000e220008000c00 */
[C---:B------:R-:W-:Y:S02]  /*04d0*/  LEA R0, R10.reuse, R11, 0x3 ;  /* 0x0000000b0a007211 */ /* 0x040fe400078e18ff */
[----:B------:R-:W-:Y:S02]  /*04e0*/  LEA R10, P2, R10, R13, 0x2 ;  /* 0x0000000d0a0a7211 */ /* 0x000fe400078410ff */
[----:B------:R-:W-:-:S03]  /*04f0*/  IADD3 R0, P1, PT, R15, R0, RZ ;  /* 0x000000000f007210 */ /* 0x000fc60007f3e0ff */
[----:B------:R-:W-:Y:S01]  /*0500*/  IMAD.X R7, RZ, RZ, RZ, P2 ;  /* 0x000000ffff077224 */ /* 0x000fe200010e06ff */
[----:B------:R-:W-:Y:S02]  /*0510*/  IADD3.X R5, PT, PT, RZ, RZ, RZ, P1, !PT ;  /* 0x000000ffff057210 */ /* 0x000fe40000ffe4ff */
[----:B0-----:R-:W-:Y:S02]  /*0520*/  LEA R6, P0, R10, UR4, 0x2 ;  /* 0x000000040a067c11 */ /* 0x001fe4000f8010ff */
[----:B------:R-:W-:Y:S02]  /*0530*/  LEA R4, P2, R0, UR6, 0x2 ;  /* 0x0000000600047c11 */ /* 0x000fe4000f8410ff */
        /* <DEDUP_REMOVED lines=14> */
.L_x_58:
[----:B-----5:R-:W-:Y:S01]  /*0620*/  STG.E desc[UR8][R2.64], R23 ;  /* 0x0000001702007986 */ /* 0x020fe2000c101908 */
[----:B------:R-:W-:Y:S05]  /*0630*/  EXIT ;  /* 0x000000000000794d */ /* 0x000fea0003800000 */
.L_x_59:
        /* <DEDUP_REMOVED lines=12> */
.L_x_220:


//--------------------- .text._Z20kernel_grid_backwardILj2ELj4ELj2EEvPKfS1_S1_PKiPfjjj --------------------------
	.section	.text._Z20kernel_grid_backwardILj2ELj4ELj2EEvPKfS1_S1_PKiPfjjj,"ax",@progbits
	.align	128
        .global         _Z20kernel_grid_backwardILj2ELj4ELj2EEvPKfS1_S1_PKiPfjjj
        .type           _Z20kernel_grid_backwardILj2ELj4ELj2EEvPKfS1_S1_PKiPfjjj,@function
        .size           _Z20kernel_grid_backwardILj2ELj4ELj2EEvPKfS1_S1_PKiPfjjj,(.L_x_221 - _Z20kernel_grid_backwardILj2ELj4ELj2EEvPKfS1_S1_PKiPfjjj)
        .other          _Z20kernel_grid_backwardILj2ELj4ELj2EEvPKfS1_S1_PKiPfjjj,@"STO_CUDA_ENTRY STV_DEFAULT"
_Z20kernel_grid_backwardILj2ELj4ELj2EEvPKfS1_S1_PKiPfjjj:
.text._Z20kernel_grid_backwardILj2ELj4ELj2EEvPKfS1_S1_PKiPfjjj:
        /* <DEDUP_REMOVED lines=177> */
.L_x_60:
        /* <DEDUP_REMOVED lines=15> */
.L_x_221:


//--------------------- .text._Z21kernel_input_backwardILj2ELj2EEvPKfS1_Pfjj --------------------------
	.section	.text._Z21kernel_input_backwardILj2ELj2EEvPKfS1_Pfjj,"ax",@progbits
	.align	128
        .global         _Z21kernel_input_backwardILj2ELj2EEvPKfS1_Pfjj
        .type           _Z21kernel_input_backwardILj2ELj2EEvPKfS1_Pfjj,@function
        .size           _Z21kernel_input_backwardILj2ELj2EEvPKfS1_Pfjj,(.L_x_222 - _Z21kernel_input_backwardILj2ELj2EEvPKfS1_Pfjj)
        .other          _Z21kernel_input_backwardILj2ELj2EEvPKfS1_Pfjj,@"STO_CUDA_ENTRY STV_DEFAULT"
_Z21kernel_input_backwardILj2ELj2EEvPKfS1_Pfjj:
.text._Z21kernel_input_backwardILj2ELj2EEvPKfS1_Pfjj:
        /* <DEDUP_REMOVED lines=16> */
[----:B------:R-:W-:Y:S01]  /*0100*/  UISETP.GE.U32.AND UP0, UPT, UR4, 0x4, UPT ;  /* 0x000000040400788c */ /* 0x000fe2000bf06070 */
[----:B------:R-:W-:Y:S01]  /*0110*/  SHF.R.U32.HI R0, RZ, 0x1, R5 ;  /* 0x00000001ff007819 */ /* 0x000fe20000011605 */
[----:B------:R-:W-:Y:S01]  /*0120*/  IMAD.SHL.U32 R12, R5, 0x2, RZ ;  /* 0x00000002050c7824 */ /* 0x000fe200078e00ff */
[----:B------:R-:W-:Y:S01]  /*0130*/  ULOP3.LUT UR5, UR4, 0x3, URZ, 0xc0, !UPT ;  /* 0x0000000304057892 */ /* 0x000fe2000f8ec0ff */
[----:B------:R-:W-:Y:S02]  /*0140*/  IMAD.MOV.U32 R13, RZ, RZ, RZ ;  /* 0x000000ffff0d7224 */ /* 0x000fe400078e00ff */
[----:B------:R-:W-:Y:S01]  /*0150*/  IMAD R0, R0, UR4, RZ ;  /* 0x0000000400007c24 */ /* 0x000fe2000f8e02ff */
[----:B------:R-:W-:-:S03]  /*0160*/  LOP3.LUT R12, R12, 0x2, RZ, 0xc0, !PT ;  /* 0x000000020c0c7812 */ /* 0x000fc600078ec0ff */
[C---:B------:R-:W-:Y:S02]  /*0170*/  IMAD.SHL.U32 R14, R0.reuse, 0x2, RZ ;  /* 0x00000002000e7824 */ /* 0x040fe400078e00ff */
[----:B------:R-:W-:Y:S01]  /*0180*/  IMAD.SHL.U32 R15, R0, 0x4, RZ ;  /* 0x00000004000f7824 */ /* 0x000fe200078e00ff */
[----:B0-----:R-:W-:Y:S06]  /*0190*/  BRA.U !UP0, `(.L_x_61) ;  /* 0x0000000108dc7547 */ /* 0x001fec000b800000 */
[----:B------:R-:W-:Y:S01]  /*01a0*/  ULOP3.LUT UR6, UR4, 0xfffffffc, URZ, 0xc0, !UPT ;  /* 0xfffffffc04067892 */ /* 0x000fe2000f8ec0ff */
[----:B------:R-:W-:Y:S01]  /*01b0*/  IMAD.MOV.U32 R0, RZ, RZ, RZ ;  /* 0x000000ffff007224 */ /* 0x000fe200078e00ff */
[----:B------:R-:W0:Y:S04]  /*01c0*/  LDCU.128 UR12, c[0x0][0x380] ;  /* 0x00007000ff0c77ac */ /* 0x000e280008000c00 */
[----:B------:R-:W-:-:S07]  /*01d0*/  MOV R13, UR6 ;  /* 0x00000006000d7c02 */ /* 0x000fce0008000f00 */
.L_x_62:
        /* <DEDUP_REMOVED lines=27> */
[----:B------:R-:W-:-:S03]  /*0390*/  IMAD.X R28, RZ, RZ, RZ, P1 ;  /* 0x000000ffff1c7224 */ /* 0x000fc600008e06ff */
        /* <DEDUP_REMOVED lines=12> */
[----:B------:R-:W-:-:S04]  /*0460*/  IADD3 R0, PT, PT, R0, 0x4, RZ ;  /* 0x0000000400007810 */ /* 0x000fc80007ffe0ff */
        /* <DEDUP_REMOVED lines=10> */
.L_x_61:
        /* <DEDUP_REMOVED lines=10> */
[----:B------:R-:W-:Y:S02]  /*05b0*/  IADD3 R11, P0, PT, R14, R5, RZ ;  /* 0x000000050e0b7210 */ /* 0x000fe40007f1e0ff */
[----:B------:R-:W-:Y:S01]  /*05c0*/  IADD3 R9, P1, PT, R15, R0, RZ ;  /* 0x000000000f097210 */ /* 0x000fe20007f3e0ff */
[----:B------:R-:W-:Y:S01]  /*05d0*/  VIADD R0, R0, 0x4 ;  /* 0x0000000400007836 */ /* 0x000fe20000000000 */
[----:B------:R-:W-:-:S02]  /*05e0*/  IADD3 R5, P3, PT, R14, R7, RZ ;  /* 0x000000070e057210 */ /* 0x000fc40007f7e0ff */
[----:B------:R-:W-:Y:S01]  /*05f0*/  IADD3.X R18, PT, PT, RZ, RZ, RZ, P0, !PT ;  /* 0x000000ffff127210 */ /* 0x000fe200007fe4ff */
[----:B------:R-:W-:Y:S02]  /*0600*/  IMAD.X R16, RZ, RZ, RZ, P1 ;  /* 0x000000ffff107224 */ /* 0x000fe400008e06ff */
[----:B------:R-:W-:Y:S01]  /*0610*/  IMAD.X R6, RZ, RZ, RZ, P3 ;  /* 0x000000ffff067224 */ /* 0x000fe200018e06ff */
[----:B------:R-:W-:Y:S02]  /*0620*/  IADD3 R7, P3, PT, R15, R0, RZ ;  /* 0x000000000f077210 */ /* 0x000fe40007f7e0ff */
[----:B0-----:R-:W-:Y:S02]  /*0630*/  LEA R10, P2, R11, UR4, 0x2 ;  /* 0x000000040b0a7c11 */ /* 0x001fe4000f8410ff */
[----:B------:R-:W-:Y:S02]  /*0640*/  LEA R8, P1, R9, UR6, 0x2 ;  /* 0x0000000609087c11 */ /* 0x000fe4000f8210ff */
[----:B------:R-:W-:-:S02]  /*0650*/  LEA R4, P0, R5, UR4, 0x2 ;  /* 0x0000000405047c11 */ /* 0x000fc4000f8010ff */
[----:B------:R-:W-:Y:S01]  /*0660*/  LEA.HI.X R11, R11, UR5, R18, 0x2, P2 ;  /* 0x000000050b0b7c11 */ /* 0x000fe200090f1412 */
[----:B------:R-:W-:Y:S01]  /*0670*/  IMAD.X R18, RZ, RZ, RZ, P3 ;  /* 0x000000ffff127224 */ /* 0x000fe200018e06ff */
[----:B------:R-:W-:Y:S02]  /*0680*/  LEA.HI.X R9, R9, UR7, R16, 0x2, P1 ;  /* 0x0000000709097c11 */ /* 0x000fe400088f1410 */
        /* <DEDUP_REMOVED lines=16> */
.L_x_64:
[----:B------:R-:W-:Y:S05]  /*0790*/  BRA.U UP1, `(.L_x_63) ;  /* 0x0000000101407547 */ /* 0x000fea000b800000 */
[----:B------:R-:W0:Y:S01]  /*07a0*/  LDCU.128 UR4, c[0x0][0x380] ;  /* 0x00007000ff0477ac */ /* 0x000e220008000c00 */
[C---:B------:R-:W-:Y:S02]  /*07b0*/  LEA R12, R13.reuse, R12, 0x2 ;  /* 0x0000000c0d0c7211 */ /* 0x040fe400078e10ff */
[----:B------:R-:W-:Y:S02]  /*07c0*/  LEA R13, P0, R13, R14, 0x1 ;  /* 0x0000000e0d0d7211 */ /* 0x000fe400078008ff */
[----:B------:R-:W-:-:S03]  /*07d0*/  IADD3 R12, P2, PT, R15, R12, RZ ;  /* 0x0000000c0f0c7210 */ /* 0x000fc60007f5e0ff */
[----:B------:R-:W-:Y:S02]  /*07e0*/  IMAD.X R0, RZ, RZ, RZ, P0 ;  /* 0x000000ffff007224 */ /* 0x000fe400000e06ff */
        /* <DEDUP_REMOVED lines=11> */
.L_x_63:
[----:B-----5:R-:W-:Y:S01]  /*08a0*/  STG.E desc[UR8][R2.64], R17 ;  /* 0x0000001102007986 */ /* 0x020fe2000c101908 */
[----:B------:R-:W-:Y:S05]  /*08b0*/  EXIT ;  /* 0x000000000000794d */ /* 0x000fea0003800000 */
.L_x_65:
        /* <DEDUP_REMOVED lines=12> */
.L_x_222:


//--------------------- .text._Z20kernel_grid_backwardILj2ELj2ELj2EEvPKfS1_S1_PKiPfjjj --------------------------
	.section	.text._Z20kernel_grid_backwardILj2ELj2ELj2EEvPKfS1_S1_PKiPfjjj,"ax",@progbits
	.align	128
        .global         _Z20kernel_grid_backwardILj2ELj2ELj2EEvPKfS1_S1_PKiPfjjj
        .type           _Z20kernel_grid_backwardILj2ELj2ELj2EEvPKfS1_S1_PKiPfjjj,@function
        .size           _Z20kernel_grid_backwardILj2ELj2ELj2EEvPKfS1_S1_PKiPfjjj,(.L_x_223 - _Z20kernel_grid_backwardILj2ELj2ELj2EEvPKfS1_S1_PKiPfjjj)
        .other          _Z20kernel_grid_backwardILj2ELj2ELj2EEvPKfS1_S1_PKiPfjjj,@"STO_CUDA_ENTRY STV_DEFAULT"
_Z20kernel_grid_backwardILj2ELj2ELj2EEvPKfS1_S1_PKiPfjjj:
.text._Z20kernel_grid_backwardILj2ELj2ELj2EEvPKfS1_S1_PKiPfjjj:
        /* <DEDUP_REMOVED lines=18> */
[----:B------:R-:W5:Y:S01]  /*0120*/  LDG.E.CONSTANT R12, desc[UR4][R4.64+0x4] ;  /* 0x00000404040c7981 */ /* 0x000f62000c1e9900 */
[----:B--2---:R-:W-:-:S05]  /*0130*/  IMAD.WIDE.U32 R6, R9, 0x4, R6 ;  /* 0x0000000409067825 */ /* 0x004fca00078e0006 */
[----:B------:R-:W2:Y:S04]  /*0140*/  LDG.E.CONSTANT R14, desc[UR4][R6.64] ;  /* 0x00000004060e7981 */ /* 0x000ea8000c1e9900 */
[----:B------:R0:W2:Y:S01]  /*0150*/  LDG.E.CONSTANT R8, desc[UR4][R6.64+0x4] ;  /* 0x0000040406087981 */ /* 0x0000a2000c1e9900 */
[----:B------:R-:W-:-:S04]  /*0160*/  IMAD.SHL.U32 R0, R13, 0x2, RZ ;  /* 0x000000020d007824 */ /* 0x000fc800078e00ff */
[----:B---3--:R-:W-:Y:S01]  /*0170*/  IMAD R9, R9, UR6, R0 ;  /* 0x0000000609097c24 */ /* 0x008fe2000f8e0200 */
[----:B------:R-:W0:Y:S03]  /*0180*/  LDCU UR6, c[0x0][0x3b0] ;  /* 0x00007600ff0677ac */ /* 0x000e260008000800 */
[----:B----4-:R-:W-:-:S05]  /*0190*/  IMAD.WIDE.U32 R10, R9, 0x4, R10 ;  /* 0x00000004090a7825 */ /* 0x010fca00078e000a */
[----:B------:R-:W3:Y:S04]  /*01a0*/  LDG.E.CONSTANT R2, desc[UR4][R10.64] ;  /* 0x000000040a027981 */ /* 0x000ee8000c1e9900 */
[----:B------:R1:W4:Y:S01]  /*01b0*/  LDG.E.CONSTANT R0, desc[UR4][R10.64+0x4] ;  /* 0x000004040a007981 */ /* 0x000322000c1e9900 */
[----:B------:R-:W-:Y:S01]  /*01c0*/  I2FP.F32.U32 R9, R13 ;  /* 0x0000000d00097245 */ /* 0x000fe20000201000 */
[----:B------:R-:W-:Y:S02]  /*01d0*/  IMAD.MOV.U32 R17, RZ, RZ, 0x1 ;  /* 0x00000001ff117424 */ /* 0x000fe400078e00ff */
[----:B------:R-:W-:Y:S01]  /*01e0*/  HFMA2 R21, -RZ, RZ, 0, 0 ;  /* 0x00000000ff157431 */ /* 0x000fe200000001ff */
[C---:B------:R-:W-:Y:S02]  /*01f0*/  FSETP.GEU.AND P0, PT, R9.reuse, -126, PT ;  /* 0xc2fc00000900780b */ /* 0x040fe40003f0e000 */
[----:B0-----:R-:W-:Y:S01]  /*0200*/  I2FP.F32.U32 R6, UR6 ;  /* 0x0000000600067c45 */ /* 0x001fe20008201000 */
[----:B------:R-:W0:Y:S10]  /*0210*/  LDCU.64 UR6, c[0x0][0x3a0] ;  /* 0x00007400ff0677ac */ /* 0x000e340008000a00 */
[----:B------:R-:W-:-:S04]  /*0220*/  @!P0 FMUL R9, R9, 0.5 ;  /* 0x3f00000009098820 */ /* 0x000fc80000400000 */
[----:B------:R-:W1:Y:S02]  /*0230*/  MUFU.EX2 R5, R9 ;  /* 0x0000000900057308 */ /* 0x000e640000000800 */
[----:B-1----:R-:W-:-:S04]  /*0240*/  @!P0 FMUL R5, R5, R5 ;  /* 0x0000000505058220 */ /* 0x002fc80000400000 */
[----:B------:R-:W-:-:S04]  /*0250*/  FFMA R13, R5, R6, -1 ;  /* 0xbf800000050d7423 */ /* 0x000fc80000000006 */
[----:B------:R-:W1:Y:S02]  /*0260*/  F2I.U32.CEIL.NTZ R11, R13 ;  /* 0x0000000d000b7305 */ /* 0x000e64000020b000 */
[----:B-1----:R-:W-:Y:S02]  /*0270*/  IADD3 R11, PT, PT, R11, 0x2, RZ ;  /* 0x000000020b0b7810 */ /* 0x002fe40007ffe0ff */
[C---:B-----5:R-:W-:Y:S01]  /*0280*/  IADD3 R4, PT, PT, -R3.reuse, R12, RZ ;  /* 0x0000000c03047210 */ /* 0x060fe20007ffe1ff */
[----:B------:R-:W-:-:S03]  /*0290*/  IMAD.SHL.U32 R3, R3, 0x2, RZ ;  /* 0x0000000203037824 */ /* 0x000fc600078e00ff */
[----:B------:R-:W1:Y:S01]  /*02a0*/  I2F.U32.RP R12, R4 ;  /* 0x00000004000c7306 */ /* 0x000e620000209000 */
[----:B------:R-:W-:Y:S01]  /*02b0*/  ISETP.NE.AND P0, PT, R4, RZ, PT ;  /* 0x000000ff0400720c */ /* 0x000fe20003f05270 */
[C---:B--2---:R-:W-:Y:S01]  /*02c0*/  FFMA R5, R13.reuse, R14, 0.5 ;  /* 0x3f0000000d057423 */ /* 0x044fe2000000000e */
[----:B------:R-:W-:Y:S02]  /*02d0*/  IMAD.MOV R15, RZ, RZ, -R4 ;  /* 0x000000ffff0f7224 */ /* 0x000fe400078e0a04 */
[----:B------:R-:W-:Y:S01]  /*02e0*/  FFMA R8, R13, R8, 0.5 ;  /* 0x3f0000000d087423 */ /* 0x000fe20000000008 */
[----:B------:R-:W-:Y:S02]  /*02f0*/  IMAD.MOV.U32 R13, RZ, RZ, 0x1 ;  /* 0x00000001ff0d7424 */ /* 0x000fe400078e00ff */
[----:B------:R-:W-:Y:S06]  /*0300*/  F2I.U32.FLOOR.NTZ R9, R5 ;  /* 0x0000000500097305 */ /* 0x000fec0000207000 */
[----:B------:R-:W-:-:S02]  /*0310*/  @P0 ISETP.GT.U32.AND P6, PT, R11, R4, PT ;  /* 0x000000040b00020c */ /* 0x000fc40003fc4070 */
[----:B-1----:R-:W1:Y:S01]  /*0320*/  MUFU.RCP R12, R12 ;  /* 0x0000000c000c7308 */ /* 0x002e620000001000 */
[CC--:B------:R-:W-:Y:S02]  /*0330*/  @P0 ISETP.GT.U32.AND P1, PT, R11.reuse, R4.reuse, PT ;  /* 0x000000040b00020c */ /* 0x0c0fe40003f24070 */
[CC--:B------:R-:W-:Y:S02]  /*0340*/  @P0 ISETP.GT.U32.AND P2, PT, R11.reuse, R4.reuse, PT ;  /* 0x000000040b00020c */ /* 0x0c0fe40003f44070 */
[C---:B------:R-:W-:Y:S02]  /*0350*/  @P0 ISETP.GT.U32.AND P3, PT, R11.reuse, R4, PT ;  /* 0x000000040b00020c */ /* 0x040fe40003f64070 */
[C---:B------:R-:W-:Y:S01]  /*0360*/  @P0 SEL R14, R11.reuse, 0x1, !P2 ;  /* 0x000000010b0e0807 */ /* 0x040fe20005000000 */
[----:B------:R-:W2:Y:S01]  /*0370*/  F2I.U32.FLOOR.NTZ R10, R8 ;  /* 0x00000008000a7305 */ /* 0x000ea20000207000 */
[----:B------:R-:W-:-:S03]  /*0380*/  @P0 SEL R16, R11, 0x1, !P3 ;  /* 0x000000010b100807 */ /* 0x000fc60005800000 */
[C---:B------:R-:W-:Y:S02]  /*0390*/  @P0 IMAD R17, R11.reuse, R14, RZ ;  /* 0x0000000e0b110224 */ /* 0x040fe400078e02ff */
[----:B-1----:R-:W-:Y:S01]  /*03a0*/  VIADD R6, R12, 0xffffffe ;  /* 0x0ffffffe0c067836 */ /* 0x002fe20000000000 */
[----:B------:R-:W-:-:S03]  /*03b0*/  @P0 SEL R12, R11, 0x1, !P6 ;  /* 0x000000010b0c0807 */ /* 0x000fc60007000000 */
[----:B------:R1:W5:Y:S02]  /*03c0*/  F2I.FTZ.U32.TRUNC.NTZ R7, R6 ;  /* 0x0000000600077305 */ /* 0x000364000021f000 */
[C---:B------:R-:W-:Y:S01]  /*03d0*/  @P0 IMAD R13, R11.reuse, R12, RZ ;  /* 0x0000000c0b0d0224 */ /* 0x040fe200078e02ff */
[----:B------:R-:W-:Y:S01]  /*03e0*/  @P0 SEL R12, R11, 0x1, !P1 ;  /* 0x000000010b0c0807 */ /* 0x000fe20004800000 */
[----:B--2---:R-:W-:-:S03]  /*03f0*/  IMAD R14, R10, 0x127409f, RZ ;  /* 0x0127409f0a0e7824 */ /* 0x004fc600078e02ff */
[----:B------:R-:W-:Y:S01]  /*0400*/  ISETP.GT.U32.AND P4, PT, R13, R4, PT ;  /* 0x000000040d00720c */ /* 0x000fe20003f84070 */
[----:B------:R-:W-:Y:S02]  /*0410*/  IMAD.MOV.U32 R13, RZ, RZ, 0x1 ;  /* 0x00000001ff0d7424 */ /* 0x000fe400078e00ff */
[----:B-1----:R-:W-:Y:S02]  /*0420*/  IMAD.MOV.U32 R6, RZ, RZ, RZ ;  /* 0x000000ffff067224 */ /* 0x002fe400078e00ff */
[----:B------:R-:W-:Y:S02]  /*0430*/  @P0 IMAD R13, R11, R16, RZ ;  /* 0x000000100b0d0224 */ /* 0x000fe400078e02ff */
[----:B------:R-:W-:Y:S02]  /*0440*/  VIADD R16, R10, 0x1 ;  /* 0x000000010a107836 */ /* 0x000fe40000000000 */
[----:B-----5:R-:W-:Y:S02]  /*0450*/  IMAD R15, R15, R7, RZ ;  /* 0x000000070f0f7224 */ /* 0x020fe400078e02ff */
[----:B------:R-:W-:-:S02]  /*0460*/  @P0 IMAD R18, R11, R16, R9 ;  /* 0x000000100b120224 */ /* 0x000fc400078e0209 */
[----:B------:R-:W-:-:S04]  /*0470*/  IMAD.HI.U32 R6, R7, R15, R6 ;  /* 0x0000000f07067227 */ /* 0x000fc800078e0006 */
[----:B------:R-:W-:Y:S01]  /*0480*/  HFMA2 R15, -RZ, RZ, 0, 5.9604644775390625e-08 ;  /* 0x00000001ff0f7431 */ /* 0x000fe200000001ff */
[----:B------:R-:W-:Y:S01]  /*0490*/  MOV R7, RZ ;  /* 0x000000ff00077202 */ /* 0x000fe20000000f00 */
[----:B------:R-:W-:Y:S02]  /*04a0*/  @P0 IMAD R15, R11, R12, RZ ;  /* 0x0000000c0b0f0224 */ /* 0x000fe400078e02ff */
[----:B------:R-:W-:-:S03]  /*04b0*/  @P0 IMAD R12, R10, R11, R9 ;  /* 0x0000000b0a0c0224 */ /* 0x000fc600078e0209 */
[----:B------:R-:W-:Y:S01]  /*04c0*/  ISETP.GT.U32.AND P5, PT, R15, R4, PT ;  /* 0x000000040f00720c */ /* 0x000fe20003fa4070 */
[----:B------:R-:W-:Y:S01]  /*04d0*/  IMAD.MOV.U32 R15, RZ, RZ, RZ ;  /* 0x000000ffff0f7224 */ /* 0x000fe200078e00ff */
[C---:B------:R-:W-:Y:S01]  /*04e0*/  @P0 SEL R7, R9.reuse, R12, P6 ;  /* 0x0000000c09070207 */ /* 0x040fe20003000000 */
[----:B------:R-:W-:Y:S01]  /*04f0*/  VIADD R12, R9, 0x1 ;  /* 0x00000001090c7836 */ /* 0x000fe20000000000 */
[-C--:B------:R-:W-:Y:S02]  /*0500*/  ISETP.GT.U32.AND P6, PT, R17, R4.reuse, PT ;  /* 0x000000041100720c */ /* 0x080fe40003fc4070 */
[----:B------:R-:W-:Y:S01]  /*0510*/  @P4 LOP3.LUT R7, R14, R9, RZ, 0x3c, !PT ;  /* 0x000000090e074212 */ /* 0x000fe200078e3cff */
[--C-:B------:R-:W-:Y:S01]  /*0520*/  @P0 IMAD R17, R10, R11, R12.reuse ;  /* 0x0000000b0a110224 */ /* 0x100fe200078e020c */
[----:B------:R-:W-:Y:S01]  /*0530*/  ISETP.GT.U32.AND P4, PT, R13, R4, PT ;  /* 0x000000040d00720c */ /* 0x000fe20003f84070 */
[----:B------:R-:W-:Y:S01]  /*0540*/  @P0 IMAD R11, R11, R16, R12 ;  /* 0x000000100b0b0224 */ /* 0x000fe200078e020c */
[----:B------:R-:W-:Y:S01]  /*0550*/  IADD3 R16, PT, PT, R14, 0x127409f, RZ ;  /* 0x0127409f0e107810 */ /* 0x000fe20007ffe0ff */
[----:B------:R-:W-:Y:S01]  /*0560*/  IMAD.MOV.U32 R13, RZ, RZ, RZ ;  /* 0x000000ffff0d7224 */ /* 0x000fe200078e00ff */
[----:B------:R-:W-:-:S02]  /*0570*/  @P0 SEL R13, R9, R18, P2 ;  /* 0x00000012090d0207 */ /* 0x000fc40001000000 */
[----:B------:R-:W-:Y:S01]  /*0580*/  @P0 SEL R15, R12, R11, P3 ;  /* 0x0000000b0c0f0207 */ /* 0x000fe20001800000 */
[----:B------:R-:W-:Y:S01]  /*0590*/  IMAD.HI.U32 R11, R6, R7, RZ ;  /* 0x00000007060b7227 */ /* 0x000fe200078e00ff */
[----:B------:R-:W-:Y:S02]  /*05a0*/  @P0 SEL R21, R12, R17, P1 ;  /* 0x000000110c150207 */ /* 0x000fe40000800000 */
[----:B------:R-:W-:Y:S01]  /*05b0*/  @P6 LOP3.LUT R13, R16, R9, RZ, 0x3c, !PT ;  /* 0x00000009100d6212 */ /* 0x000fe200078e3cff */
[----:B------:R-:W-:Y:S01]  /*05c0*/  IMAD.MOV R11, RZ, RZ, -R11 ;  /* 0x000000ffff0b7224 */ /* 0x000fe200078e0a0b */
[-C--:B------:R-:W-:Y:S02]  /*05d0*/  @P5 LOP3.LUT R21, R14, R12.reuse, RZ, 0x3c, !PT ;  /* 0x0000000c0e155212 */ /* 0x080fe400078e3cff */
[----:B------:R-:W-:Y:S01]  /*05e0*/  @P4 LOP3.LUT R15, R16, R12, RZ, 0x3c, !PT ;  /* 0x0000000c100f4212 */ /* 0x000fe200078e3cff */
[----:B------:R-:W-:-:S04]  /*05f0*/  IMAD.HI.U32 R14, R6, R13, RZ ;  /* 0x0000000d060e7227 */ /* 0x000fc800078e00ff */
[----:B------:R-:W-:Y:S01]  /*0600*/  IMAD.HI.U32 R12, R6, R21, RZ ;  /* 0x00000015060c7227 */ /* 0x000fe200078e00ff */
[----:B------:R-:W-:-:S03]  /*0610*/  IADD3 R14, PT, PT, -R14, RZ, RZ ;  /* 0x000000ff0e0e7210 */ /* 0x000fc60007ffe1ff */
[----:B------:R-:W-:Y:S01]  /*0620*/  IMAD R11, R4, R11, R7 ;  /* 0x0000000b040b7224 */ /* 0x000fe200078e0207 */
[----:B------:R-:W-:Y:S01]  /*0630*/  I2FP.F32.U32 R7, R10 ;  /* 0x0000000a00077245 */ /* 0x000fe20000201000 */
[----:B------:R-:W-:Y:S01]  /*0640*/  IMAD.HI.U32 R6, R6, R15, RZ ;  /* 0x0000000f06067227 */ /* 0x000fe200078e00ff */
[-C--:B------:R-:W-:Y:S02]  /*0650*/  LOP3.LUT R10, RZ, R4.reuse, RZ, 0x33, !PT ;  /* 0x00000004ff0a7212 */ /* 0x080fe400078e33ff */
[----:B------:R-:W-:Y:S01]  /*0660*/  ISETP.GE.U32.AND P0, PT, R11, R4, PT ;  /* 0x000000040b00720c */ /* 0x000fe20003f06070 */
[----:B------:R-:W-:Y:S02]  /*0670*/  IMAD.MOV R12, RZ, RZ, -R12 ;  /* 0x000000ffff0c7224 */ /* 0x000fe400078e0a0c */
[----:B------:R-:W-:Y:S01]  /*0680*/  FADD R17, R8, -R7 ;  /* 0x8000000708117221 */ /* 0x000fe20000000000 */
[----:B------:R-:W-:Y:S02]  /*0690*/  IMAD.MOV R6, RZ, RZ, -R6 ;  /* 0x000000ffff067224 */ /* 0x000fe400078e0a06 */
[----:B------:R-:W-:-:S02]  /*06a0*/  IMAD R21, R4, R12, R21 ;  /* 0x0000000c04157224 */ /* 0x000fc400078e0215 */
[----:B------:R-:W-:Y:S01]  /*06b0*/  FADD R19, -R17, 1 ;  /* 0x3f80000011137421 */ /* 0x000fe20000000100 */
[C---:B------:R-:W-:Y:S02]  /*06c0*/  IMAD R13, R4.reuse, R14, R13 ;  /* 0x0000000e040d7224 */ /* 0x040fe400078e020d */
[C---:B------:R-:W-:Y:S01]  /*06d0*/  IMAD R23, R4.reuse, R6, R15 ;  /* 0x0000000604177224 */ /* 0x040fe200078e020f */
[-C--:B------:R-:W-:Y:S02]  /*06e0*/  ISETP.GE.U32.AND P1, PT, R21, R4.reuse, PT ;  /* 0x000000041500720c */ /* 0x080fe40003f26070 */
[-C--:B------:R-:W-:Y:S02]  /*06f0*/  ISETP.GE.U32.AND P2, PT, R13, R4.reuse, PT ;  /* 0x000000040d00720c */ /* 0x080fe40003f46070 */
[----:B------:R-:W-:Y:S02]  /*0700*/  ISETP.GE.U32.AND P3, PT, R23, R4, PT ;  /* 0x000000041700720c */ /* 0x000fe40003f66070 */
[----:B------:R-:W-:-:S02]  /*0710*/  @P0 IADD3 R11, PT, PT, -R4, R11, RZ ;  /* 0x0000000b040b0210 */ /* 0x000fc40007ffe1ff */
[----:B------:R-:W-:Y:S02]  /*0720*/  I2FP.F32.U32 R6, R9 ;  /* 0x0000000900067245 */ /* 0x000fe40000201000 */
[----:B------:R-:W-:-:S03]  /*0730*/  ISETP.GE.U32.AND P0, PT, R11, R4, PT ;  /* 0x000000040b00720c */ /* 0x000fc60003f06070 */
[----:B------:R-:W-:Y:S02]  /*0740*/  @P1 IMAD.IADD R21, R21, 0x1, -R4 ;  /* 0x0000000115151824 */ /* 0x000fe400078e0a04 */
[----:B------:R-:W-:Y:S01]  /*0750*/  FADD R6, R5, -R6 ;  /* 0x8000000605067221 */ /* 0x000fe20000000000 */
[----:B------:R-:W-:Y:S01]  /*0760*/  @P2 IADD3 R13, PT, PT, -R4, R13, RZ ;  /* 0x0000000d040d2210 */ /* 0x000fe20007ffe1ff */
[----:B------:R-:W-:Y:S01]  /*0770*/  @P3 IMAD.IADD R23, R23, 0x1, -R4 ;  /* 0x0000000117173824 */ /* 0x000fe200078e0a04 */
[-C--:B------:R-:W-:Y:S01]  /*0780*/  ISETP.GE.U32.AND P2, PT, R21, R4.reuse, PT ;  /* 0x000000041500720c */ /* 0x080fe20003f46070 */
[C---:B------:R-:W-:Y:S01]  /*0790*/  FADD R8, -R6.reuse, 1 ;  /* 0x3f80000006087421 */ /* 0x040fe20000000100 */
[-C--:B------:R-:W-:Y:S01]  /*07a0*/  ISETP.GE.U32.AND P3, PT, R13, R4.reuse, PT ;  /* 0x000000040d00720c */ /* 0x080fe20003f66070 */
[C---:B------:R-:W-:Y:S01]  /*07b0*/  FMUL R15, R6.reuse, R17 ;  /* 0x00000011060f7220 */ /* 0x040fe20000400000 */
[----:B------:R-:W-:Y:S01]  /*07c0*/  ISETP.GE.U32.AND P4, PT, R23, R4, PT ;  /* 0x000000041700720c */ /* 0x000fe20003f86070 */
[-C--:B------:R-:W-:Y:S01]  /*07d0*/  FMUL R7, R6, R19.reuse ;  /* 0x0000001306077220 */ /* 0x080fe20000400000 */
[----:B------:R-:W-:Y:S01]  /*07e0*/  ISETP.NE.U32.AND P1, PT, R4, RZ, PT ;  /* 0x000000ff0400720c */ /* 0x000fe20003f25070 */
[----:B------:R-:W-:Y:S01]  /*07f0*/  FMUL R19, R8, R19 ;  /* 0x0000001308137220 */ /* 0x000fe20000400000 */
[----:B------:R-:W-:Y:S01]  /*0800*/  @P0 IADD3 R11, PT, PT, -R4, R11, RZ ;  /* 0x0000000b040b0210 */ /* 0x000fe20007ffe1ff */
[----:B------:R-:W-:-:S03]  /*0810*/  FMUL R17, R17, R8 ;  /* 0x0000000811117220 */ /* 0x000fc60000400000 */
[----:B------:R-:W-:Y:S02]  /*0820*/  SEL R6, R10, R11, !P1 ;  /* 0x0000000b0a067207 */ /* 0x000fe40004800000 */
[----:B------:R-:W-:Y:S01]  /*0830*/  @P2 IADD3 R21, PT, PT, -R4, R21, RZ ;  /* 0x0000001504152210 */ /* 0x000fe20007ffe1ff */
[----:B------:R-:W-:Y:S01]  /*0840*/  @P3 IMAD.IADD R13, R13, 0x1, -R4 ;  /* 0x000000010d0d3824 */ /* 0x000fe200078e0a04 */
[----:B------:R-:W-:Y:S02]  /*0850*/  LEA R5, P0, R6, R3, 0x1 ;  /* 0x0000000306057211 */ /* 0x000fe400078008ff */
[----:B------:R-:W-:Y:S02]  /*0860*/  @P4 IADD3 R23, PT, PT, -R4, R23, RZ ;  /* 0x0000001704174210 */ /* 0x000fe40007ffe1ff */
[C---:B------:R-:W-:Y:S01]  /*0870*/  SEL R6, R10.reuse, R21, !P1 ;  /* 0x000000150a067207 */ /* 0x040fe20004800000 */
[----:B------:R-:W-:Y:S01]  /*0880*/  IMAD.X R12, RZ, RZ, RZ, P0 ;  /* 0x000000ffff0c7224 */ /* 0x000fe200000e06ff */
[----:B------:R-:W-:-:S02]  /*0890*/  SEL R8, R10, R13, !P1 ;  /* 0x0000000d0a087207 */ /* 0x000fc40004800000 */
[----:B------:R-:W-:Y:S02]  /*08a0*/  SEL R10, R10, R23, !P1 ;  /* 0x000000170a0a7207 */ /* 0x000fe40004800000 */
[C---:B0-----:R-:W-:Y:S02]  /*08b0*/  LEA R4, P0, R5.reuse, UR6, 0x2 ;  /* 0x0000000605047c11 */ /* 0x041fe4000f8010ff */
[-C--:B------:R-:W-:Y:S02]  /*08c0*/  LEA R13, P1, R6, R3.reuse, 0x1 ;  /* 0x00000003060d7211 */ /* 0x080fe400078208ff */
[-C--:B------:R-:W-:Y:S02]  /*08d0*/  LEA R11, P2, R8, R3.reuse, 0x1 ;  /* 0x00000003080b7211 */ /* 0x080fe400078408ff */
[----:B------:R-:W-:Y:S02]  /*08e0*/  LEA.HI.X R5, R5, UR7, R12, 0x2, P0 ;  /* 0x0000000705057c11 */ /* 0x000fe400080f140c */
[----:B------:R-:W-:Y:S01]  /*08f0*/  LEA R6, P3, R10, R3, 0x1 ;  /* 0x000000030a067211 */ /* 0x000fe200078608ff */
[----:B------:R-:W-:Y:S01]  /*0900*/  IMAD.X R14, RZ, RZ, RZ, P2 ;  /* 0x000000ffff0e7224 */ /* 0x000fe200010e06ff */
[----:B------:R-:W-:Y:S01]  /*0910*/  IADD3.X R16, PT, PT, RZ, RZ, RZ, P1, !PT ;  /* 0x000000ffff107210 */ /* 0x000fe20000ffe4ff */
[----:B---3--:R-:W-:Y:S01]  /*0920*/  FMUL R3, R19, R2 ;  /* 0x0000000213037220 */ /* 0x008fe20000400000 */
        /* <DEDUP_REMOVED lines=23> */
.L_x_66:
        /* <DEDUP_REMOVED lines=14> */
.L_x_223:


//--------------------- .text._Z21kernel_input_backwardILj2ELj1EEvPKfS1_Pfjj --------------------------
	.section	.text._Z21kernel_input_backwardILj2ELj1EEvPKfS1_Pfjj,"ax",@progbits
	.align	128
        .global         _Z21kernel_input_backwardILj2ELj1EEvPKfS1_Pfjj
        .type           _Z21kernel_input_backwardILj2ELj1EEvPKfS1_Pfjj,@function
        .size           _Z21kernel_input_backwardILj2ELj1EEvPKfS1_Pfjj,(.L_x_224 - _Z21kernel_input_backwardILj2ELj1EEvPKfS1_Pfjj)
        .other          _Z21kernel_input_backwardILj2ELj1EEvPKfS1_Pfjj,@"STO_CUDA_ENTRY STV_DEFAULT"
_Z21kernel_input_backwardILj2ELj1EEvPKfS1_Pfjj:
.text._Z21kernel_input_backwardILj2ELj1EEvPKfS1_Pfjj:
        /* <DEDUP_REMOVED lines=18> */
[----:B------:R-:W-:Y:S01]  /*0120*/  IMAD.MOV.U32 R18, RZ, RZ, RZ ;  /* 0x000000ffff127224 */ /* 0x000fe200078e00ff */
[----:B------:R-:W-:Y:S01]  /*0130*/  LOP3.LUT R21, R21, 0x1, RZ, 0xc0, !PT ;  /* 0x0000000115157812 */ /* 0x000fe200078ec0ff */
[----:B------:R-:W-:Y:S02]  /*0140*/  ULOP3.LUT UR5, UR4, 0x7, URZ, 0xc0, !UPT ;  /* 0x0000000704057892 */ /* 0x000fe4000f8ec0ff */
[----:B------:R-:W-:-:S04]  /*0150*/  IMAD R19, R19, UR4, RZ ;  /* 0x0000000413137c24 */ /* 0x000fc8000f8e02ff */
[----:B------:R-:W-:Y:S01]  /*0160*/  IMAD.SHL.U32 R20, R19, 0x2, RZ ;  /* 0x0000000213147824 */ /* 0x000fe200078e00ff */
[----:B0-----:R-:W-:Y:S06]  /*0170*/  BRA.U !UP0, `(.L_x_67) ;  /* 0x0000000508187547 */ /* 0x001fec000b800000 */
[----:B------:R-:W-:Y:S01]  /*0180*/  ULOP3.LUT UR6, UR4, 0xfffffff8, URZ, 0xc0, !UPT ;  /* 0xfffffff804067892 */ /* 0x000fe2000f8ec0ff */
[----:B------:R-:W-:Y:S01]  /*0190*/  IMAD.MOV.U32 R0, RZ, RZ, RZ ;  /* 0x000000ffff007224 */ /* 0x000fe200078e00ff */
[----:B------:R-:W0:Y:S04]  /*01a0*/  LDCU.128 UR12, c[0x0][0x380] ;  /* 0x00007000ff0c77ac */ /* 0x000e280008000c00 */
[----:B------:R-:W-:-:S07]  /*01b0*/  IMAD.U32 R18, RZ, RZ, UR6 ;  /* 0x00000006ff127e24 */ /* 0x000fce000f8e00ff */
.L_x_68:
[----:B------:R-:W-:Y:S01]  /*01c0*/  IADD3 R7, P0, PT, R19, R0, RZ ;  /* 0x0000000013077210 */ /* 0x000fe20007f1e0ff */
[----:B------:R-:W-:-:S04]  /*01d0*/  IMAD R25, R0, 0x2, R21 ;  /* 0x0000000200197824 */ /* 0x000fc800078e0215 */
[----:B------:R-:W-:Y:S01]  /*01e0*/  IMAD.X R10, RZ, RZ, RZ, P0 ;  /* 0x000000ffff0a7224 */ /* 0x000fe200000e06ff */
[----:B------:R-:W-:Y:S01]  /*01f0*/  IADD3 R8, P1, PT, R20, R25, RZ ;  /* 0x0000001914087210 */ /* 0x000fe20007f3e0ff */
[----:B------:R-:W-:Y:S01]  /*0200*/  VIADD R5, R25, 0x4 ;  /* 0x0000000419057836 */ /* 0x000fe20000000000 */
[----:B0-----:R-:W-:-:S03]  /*0210*/  LEA R6, P0, R7, UR12, 0x2 ;  /* 0x0000000c07067c11 */ /* 0x001fc6000f8010ff */
[----:B------:R-:W-:Y:S01]  /*0220*/  IMAD.X R9, RZ, RZ, RZ, P1 ;  /* 0x000000ffff097224 */ /* 0x000fe200008e06ff */
[----:B------:R-:W-:Y:S01]  /*0230*/  IADD3 R4, P2, PT, R20, R5, RZ ;  /* 0x0000000514047210 */ /* 0x000fe20007f5e0ff */
[----:B------:R-:W-:Y:S01]  /*0240*/  VIADD R5, R25, 0x6 ;  /* 0x0000000619057836 */ /* 0x000fe20000000000 */
[----:B------:R-:W-:Y:S02]  /*0250*/  LEA.HI.X R7, R7, UR13, R10, 0x2, P0 ;  /* 0x0000000d07077c11 */ /* 0x000fe400080f140a */
[----:B------:R-:W-:Y:S01]  /*0260*/  LEA R16, P0, R8, UR14, 0x2 ;  /* 0x0000000e08107c11 */ /* 0x000fe2000f8010ff */
[----:B------:R-:W-:Y:S01]  /*0270*/  IMAD.X R11, RZ, RZ, RZ, P2 ;  /* 0x000000ffff0b7224 */ /* 0x000fe200010e06ff */
[----:B------:R-:W-:Y:S01]  /*0280*/  LEA R14, P1, R4, UR14, 0x2 ;  /* 0x0000000e040e7c11 */ /* 0x000fe2000f8210ff */
[----:B------:R-:W2:Y:S01]  /*0290*/  LDG.E.CONSTANT R28, desc[UR8][R6.64] ;  /* 0x00000008061c7981 */ /* 0x000ea2000c1e9900 */
[----:B------:R-:W-:Y:S01]  /*02a0*/  LEA.HI.X R17, R8, UR15, R9, 0x2, P0 ;  /* 0x0000000f08117c11 */ /* 0x000fe200080f1409 */
[C---:B------:R-:W-:Y:S01]  /*02b0*/  VIADD R9, R25.reuse, 0x8 ;  /* 0x0000000819097836 */ /* 0x040fe20000000000 */
[----:B------:R-:W-:Y:S01]  /*02c0*/  IADD3 R12, P0, PT, R20, R5, RZ ;  /* 0x00000005140c7210 */ /* 0x000fe20007f1e0ff */
[C---:B------:R-:W-:Y:S01]  /*02d0*/  VIADD R5, R25.reuse, 0xa ;  /* 0x0000000a19057836 */ /* 0x040fe20000000000 */
[----:B------:R-:W-:Y:S01]  /*02e0*/  LEA.HI.X R15, R4, UR15, R11, 0x2, P1 ;  /* 0x0000000f040f7c11 */ /* 0x000fe200088f140b */
[----:B------:R-:W-:Y:S01]  /*02f0*/  VIADD R11, R25, 0xc ;  /* 0x0000000c190b7836 */ /* 0x000fe20000000000 */
[C---:B------:R-:W-:Y:S01]  /*0300*/  IADD3 R8, P1, PT, R20.reuse, R9, RZ ;  /* 0x0000000914087210 */ /* 0x040fe20007f3e0ff */
[----:B------:R-:W-:Y:S01]  /*0310*/  IMAD.X R27, RZ, RZ, RZ, P0 ;  /* 0x000000ffff1b7224 */ /* 0x000fe200000e06ff */
[----:B------:R-:W-:Y:S01]  /*0320*/  IADD3 R9, P2, PT, R20, R5, RZ ;  /* 0x0000000514097210 */ /* 0x000fe20007f5e0ff */
[----:B------:R-:W3:Y:S01]  /*0330*/  LDG.E.CONSTANT R14, desc[UR8][R14.64] ;  /* 0x000000080e0e7981 */ /* 0x000ee2000c1e9900 */
[----:B------:R-:W-:Y:S01]  /*0340*/  LEA R4, P0, R12, UR14, 0x2 ;  /* 0x0000000e0c047c11 */ /* 0x000fe2000f8010ff */
[----:B------:R-:W-:Y:S01]  /*0350*/  IMAD.X R13, RZ, RZ, RZ, P1 ;  /* 0x000000ffff0d7224 */ /* 0x000fe200008e06ff */
[----:B------:R-:W-:Y:S01]  /*0360*/  IADD3 R22, P3, PT, R20, R11, RZ ;  /* 0x0000000b14167210 */ /* 0x000fe20007f7e0ff */
[----:B------:R-:W-:Y:S01]  /*0370*/  IMAD.X R24, RZ, RZ, RZ, P2 ;  /* 0x000000ffff187224 */ /* 0x000fe200010e06ff */
[----:B------:R-:W-:Y:S01]  /*0380*/  LEA R10, P1, R8, UR14, 0x2 ;  /* 0x0000000e080a7c11 */ /* 0x000fe2000f8210ff */
[----:B------:R-:W4:Y:S01]  /*0390*/  LDG.E.CONSTANT R29, desc[UR8][R6.64+0xc] ;  /* 0x00000c08061d7981 */ /* 0x000f22000c1e9900 */
[----:B------:R-:W-:Y:S01]  /*03a0*/  LEA.HI.X R5, R12, UR15, R27, 0x2, P0 ;  /* 0x0000000f0c057c11 */ /* 0x000fe200080f141b */
[----:B------:R-:W-:Y:S01]  /*03b0*/  IMAD.X R27, RZ, RZ, RZ, P3 ;  /* 0x000000ffff1b7224 */ /* 0x000fe200018e06ff */
[----:B------:R-:W-:Y:S01]  /*03c0*/  LEA.HI.X R11, R8, UR15, R13, 0x2, P1 ;  /* 0x0000000f080b7c11 */ /* 0x000fe200088f140d */
[----:B------:R-:W4:Y:S01]  /*03d0*/  LDG.E.CONSTANT R15, desc[UR8][R6.64+0x18] ;  /* 0x00001808060f7981 */ /* 0x000f22000c1e9900 */
[----:B------:R-:W-:-:S02]  /*03e0*/  LEA R12, P0, R9, UR14, 0x2 ;  /* 0x0000000e090c7c11 */ /* 0x000fc4000f8010ff */
[C---:B------:R-:W-:Y:S01]  /*03f0*/  LEA R8, P1, R22.reuse, UR14, 0x2 ;  /* 0x0000000e16087c11 */ /* 0x040fe2000f8210ff */
[----:B------:R0:W4:Y:S01]  /*0400*/  LDG.E.CONSTANT R26, desc[UR8][R4.64] ;  /* 0x00000008041a7981 */ /* 0x000122000c1e9900 */
[----:B------:R-:W-:Y:S02]  /*0410*/  LEA.HI.X R13, R9, UR15, R24, 0x2, P0 ;  /* 0x0000000f090d7c11 */ /* 0x000fe400080f1418 */
[----:B------:R-:W-:Y:S01]  /*0420*/  LEA.HI.X R9, R22, UR15, R27, 0x2, P1 ;  /* 0x0000000f16097c11 */ /* 0x000fe200088f141b */
[----:B------:R-:W3:Y:S04]  /*0430*/  LDG.E.CONSTANT R24, desc[UR8][R16.64+0x8] ;  /* 0x0000080810187981 */ /* 0x000ee8000c1e9900 */
[----:B------:R-:W2:Y:S04]  /*0440*/  LDG.E.CONSTANT R22, desc[UR8][R16.64] ;  /* 0x0000000810167981 */ /* 0x000ea8000c1e9900 */
[----:B------:R-:W3:Y:S01]  /*0450*/  LDG.E.CONSTANT R27, desc[UR8][R6.64+0x4] ;  /* 0x00000408061b7981 */ /* 0x000ee2000c1e9900 */
[----:B0-----:R-:W-:-:S03]  /*0460*/  VIADD R5, R25, 0xe ;  /* 0x0000000e19057836 */ /* 0x001fc60000000000 */
[----:B------:R-:W4:Y:S02]  /*0470*/  LDG.E.CONSTANT R10, desc[UR8][R10.64] ;  /* 0x000000080a0a7981 */ /* 0x000f24000c1e9900 */
[----:B------:R-:W-:Y:S02]  /*0480*/  IADD3 R5, P0, PT, R20, R5, RZ ;  /* 0x0000000514057210 */ /* 0x000fe40007f1e0ff */
[----:B------:R-:W4:Y:S04]  /*0490*/  LDG.E.CONSTANT R25, desc[UR8][R6.64+0x10] ;  /* 0x0000100806197981 */ /* 0x000f28000c1e9900 */
[----:B------:R0:W4:Y:S04]  /*04a0*/  LDG.E.CONSTANT R8, desc[UR8][R8.64] ;  /* 0x0000000808087981 */ /* 0x000128000c1e9900 */
[----:B------:R-:W4:Y:S04]  /*04b0*/  LDG.E.CONSTANT R11, desc[UR8][R6.64+0x8] ;  /* 0x00000808060b7981 */ /* 0x000f28000c1e9900 */
[----:B------:R-:W4:Y:S01]  /*04c0*/  LDG.E.CONSTANT R12, desc[UR8][R12.64] ;  /* 0x000000080c0c7981 */ /* 0x000f22000c1e9900 */
[----:B0-----:R-:W-:Y:S01]  /*04d0*/  IMAD.X R9, RZ, RZ, RZ, P0 ;  /* 0x000000ffff097224 */ /* 0x001fe200000e06ff */
[----:B------:R-:W-:-:S02]  /*04e0*/  LEA R4, P0, R5, UR14, 0x2 ;  /* 0x0000000e05047c11 */ /* 0x000fc4000f8010ff */
[----:B------:R-:W4:Y:S02]  /*04f0*/  LDG.E.CONSTANT R17, desc[UR8][R6.64+0x14] ;  /* 0x0000140806117981 */ /* 0x000f24000c1e9900 */
[----:B------:R-:W-:Y:S02]  /*0500*/  LEA.HI.X R5, R5, UR15, R9, 0x2, P0 ;  /* 0x0000000f05057c11 */ /* 0x000fe400080f1409 */
        /* <DEDUP_REMOVED lines=13> */
.L_x_67:
[----:B------:R-:W-:-:S09]  /*05e0*/  UISETP.NE.AND UP0, UPT, UR5, URZ, UPT ;  /* 0x000000ff0500728c */ /* 0x000fd2000bf05270 */
[----:B------:R-:W-:Y:S05]  /*05f0*/  BRA.U !UP0, `(.L_x_69) ;  /* 0x00000005084c7547 */ /* 0x000fea000b800000 */
[----:B------:R-:W-:Y:S02]  /*0600*/  UISETP.GE.U32.AND UP0, UPT, UR5, 0x4, UPT ;  /* 0x000000040500788c */ /* 0x000fe4000bf06070 */
[----:B------:R-:W-:-:S04]  /*0610*/  ULOP3.LUT UR6, UR4, 0x3, URZ, 0xc0, !UPT ;  /* 0x0000000304067892 */ /* 0x000fc8000f8ec0ff */
[----:B------:R-:W-:-:S03]  /*0620*/  UISETP.NE.AND UP1, UPT, UR6, URZ, UPT ;  /* 0x000000ff0600728c */ /* 0x000fc6000bf25270 */
[----:B------:R-:W-:Y:S08]  /*0630*/  BRA.U !UP0, `(.L_x_70) ;  /* 0x0000000108987547 */ /* 0x000ff0000b800000 */
[----:B------:R-:W0:Y:S01]  /*0640*/  LDCU.128 UR12, c[0x0][0x380] ;  /* 0x00007000ff0c77ac */ /* 0x000e220008000c00 */
[----:B------:R-:W-:-:S04]  /*0650*/  IMAD R5, R18, 0x2, R21 ;  /* 0x0000000212057824 */ /* 0x000fc800078e0215 */
[----:B------:R-:W-:Y:S01]  /*0660*/  VIADD R7, R5, 0x2 ;  /* 0x0000000205077836 */ /* 0x000fe20000000000 */
[----:B------:R-:W-:-:S04]  /*0670*/  IADD3 R0, P0, PT, R20, R5, RZ ;  /* 0x0000000514007210 */ /* 0x000fc80007f1e0ff */
[----:B------:R-:W-:Y:S01]  /*0680*/  IADD3 R8, P3, PT, R20, R7, RZ ;  /* 0x0000000714087210 */ /* 0x000fe20007f7e0ff */
[----:B------:R-:W-:Y:S01]  /*0690*/  IMAD.X R9, RZ, RZ, RZ, P0 ;  /* 0x000000ffff097224 */ /* 0x000fe200000e06ff */
[----:B------:R-:W-:Y:S01]  /*06a0*/  IADD3 R11, P0, PT, R19, R18, RZ ;  /* 0x00000012130b7210 */ /* 0x000fe20007f1e0ff */
[----:B------:R-:W-:-:S04]  /*06b0*/  VIADD R7, R5, 0x6 ;  /* 0x0000000605077836 */ /* 0x000fc80000000000 */
[----:B------:R-:W-:Y:S01]  /*06c0*/  IMAD.X R14, RZ, RZ, RZ, P0 ;  /* 0x000000ffff0e7224 */ /* 0x000fe200000e06ff */
[----:B0-----:R-:W-:Y:S02]  /*06d0*/  LEA R12, P1, R0, UR14, 0x2 ;  /* 0x0000000e000c7c11 */ /* 0x001fe4000f8210ff */
[----:B------:R-:W-:Y:S02]  /*06e0*/  LEA R10, P0, R8, UR14, 0x2 ;  /* 0x0000000e080a7c11 */ /* 0x000fe4000f8010ff */
[----:B------:R-:W-:Y:S01]  /*06f0*/  LEA.HI.X R13, R0, UR15, R9, 0x2, P1 ;  /* 0x0000000f000d7c11 */ /* 0x000fe200088f1409 */
[----:B------:R-:W-:Y:S01]  /*0700*/  VIADD R9, R5, 0x4 ;  /* 0x0000000405097836 */ /* 0x000fe20000000000 */
[----:B------:R-:W-:-:S03]  /*0710*/  LEA R4, P1, R11, UR12, 0x2 ;  /* 0x0000000c0b047c11 */ /* 0x000fc6000f8210ff */
[----:B------:R-:W2:Y:S01]  /*0720*/  LDG.E.CONSTANT R12, desc[UR8][R12.64] ;  /* 0x000000080c0c7981 */ /* 0x000ea2000c1e9900 */
[----:B------:R-:W-:Y:S01]  /*0730*/  IADD3 R0, P2, PT, R20, R9, RZ ;  /* 0x0000000914007210 */ /* 0x000fe20007f5e0ff */
[----:B------:R-:W-:Y:S01]  /*0740*/  IMAD.X R9, RZ, RZ, RZ, P3 ;  /* 0x000000ffff097224 */ /* 0x000fe200018e06ff */
[----:B------:R-:W-:-:S03]  /*0750*/  LEA.HI.X R5, R11, UR13, R14, 0x2, P1 ;  /* 0x0000000d0b057c11 */ /* 0x000fc600088f140e */
[----:B------:R-:W-:Y:S01]  /*0760*/  IMAD.X R15, RZ, RZ, RZ, P2 ;  /* 0x000000ffff0f7224 */ /* 0x000fe200010e06ff */
[----:B------:R-:W-:Y:S01]  /*0770*/  LEA R6, P2, R0, UR14, 0x2 ;  /* 0x0000000e00067c11 */ /* 0x000fe2000f8410ff */
[----:B------:R-:W3:Y:S01]  /*0780*/  LDG.E.CONSTANT R17, desc[UR8][R4.64+0x8] ;  /* 0x0000080804117981 */ /* 0x000ee2000c1e9900 */
[----:B------:R-:W-:Y:S02]  /*0790*/  LEA.HI.X R11, R8, UR15, R9, 0x2, P0 ;  /* 0x0000000f080b7c11 */ /* 0x000fe400080f1409 */
[----:B------:R-:W-:Y:S01]  /*07a0*/  IADD3 R9, P0, PT, R20, R7, RZ ;  /* 0x0000000714097210 */ /* 0x000fe20007f1e0ff */
[----:B------:R-:W4:Y:S01]  /*07b0*/  LDG.E.CONSTANT R25, desc[UR8][R4.64+0xc] ;  /* 0x00000c0804197981 */ /* 0x000f22000c1e9900 */
[----:B------:R-:W-:-:S03]  /*07c0*/  LEA.HI.X R7, R0, UR15, R15, 0x2, P2 ;  /* 0x0000000f00077c11 */ /* 0x000fc600090f140f */
[----:B------:R-:W2:Y:S01]  /*07d0*/  LDG.E.CONSTANT R0, desc[UR8][R4.64] ;  /* 0x0000000804007981 */ /* 0x000ea2000c1e9900 */
[----:B------:R-:W-:Y:S01]  /*07e0*/  IMAD.X R14, RZ, RZ, RZ, P0 ;  /* 0x000000ffff0e7224 */ /* 0x000fe200000e06ff */
[C---:B------:R-:W-:Y:S02]  /*07f0*/  LEA R8, P1, R9.reuse, UR14, 0x2 ;  /* 0x0000000e09087c11 */ /* 0x040fe4000f8210ff */
[----:B------:R-:W3:Y:S04]  /*0800*/  LDG.E.CONSTANT R10, desc[UR8][R10.64] ;  /* 0x000000080a0a7981 */ /* 0x000ee8000c1e9900 */
[----:B------:R-:W3:Y:S01]  /*0810*/  LDG.E.CONSTANT R15, desc[UR8][R4.64+0x4] ;  /* 0x00000408040f7981 */ /* 0x000ee2000c1e9900 */
[----:B------:R-:W-:-:S03]  /*0820*/  LEA.HI.X R9, R9, UR15, R14, 0x2, P1 ;  /* 0x0000000f09097c11 */ /* 0x000fc600088f140e */
[----:B------:R-:W4:Y:S04]  /*0830*/  LDG.E.CONSTANT R6, desc[UR8][R6.64] ;  /* 0x0000000806067981 */ /* 0x000f28000c1e9900 */
[----:B------:R-:W4:Y:S01]  /*0840*/  LDG.E.CONSTANT R8, desc[UR8][R8.64] ;  /* 0x0000000808087981 */ /* 0x000f22000c1e9900 */
[----:B------:R-:W-:Y:S02]  /*0850*/  VIADD R18, R18, 0x4 ;  /* 0x0000000412127836 */ /* 0x000fe40000000000 */
[----:B--2--5:R-:W-:-:S04]  /*0860*/  FFMA R0, R0, R12, R23 ;  /* 0x0000000c00007223 */ /* 0x024fc80000000017 */
[----:B---3--:R-:W-:-:S04]  /*0870*/  FFMA R0, R15, R10, R0 ;  /* 0x0000000a0f007223 */ /* 0x008fc80000000000 */
[----:B----4-:R-:W-:-:S04]  /*0880*/  FFMA R0, R17, R6, R0 ;  /* 0x0000000611007223 */ /* 0x010fc80000000000 */
[----:B------:R-:W-:-:S07]  /*0890*/  FFMA R23, R25, R8, R0 ;  /* 0x0000000819177223 */ /* 0x000fce0000000000 */
.L_x_70:
[----:B------:R-:W-:Y:S05]  /*08a0*/  BRA.U !UP1, `(.L_x_69) ;  /* 0x0000000109a07547 */ /* 0x000fea000b800000 */
[----:B------:R-:W-:Y:S02]  /*08b0*/  UISETP.NE.AND UP0, UPT, UR6, 0x1, UPT ;  /* 0x000000010600788c */ /* 0x000fe4000bf05270 */
[----:B------:R-:W-:-:S04]  /*08c0*/  ULOP3.LUT UR4, UR4, 0x1, URZ, 0xc0, !UPT ;  /* 0x0000000104047892 */ /* 0x000fc8000f8ec0ff */
[----:B------:R-:W-:-:S03]  /*08d0*/  UISETP.NE.U32.AND UP1, UPT, UR4, 0x1, UPT ;  /* 0x000000010400788c */ /* 0x000fc6000bf25070 */
[----:B------:R-:W-:Y:S08]  /*08e0*/  BRA.U !UP0, `(.L_x_71) ;  /* 0x0000000108587547 */ /* 0x000ff0000b800000 */
[----:B------:R-:W0:Y:S01]  /*08f0*/  LDCU.128 UR4, c[0x0][0x380] ;  /* 0x00007000ff0477ac */ /* 0x000e220008000c00 */
[----:B------:R-:W-:Y:S01]  /*0900*/  IMAD R5, R18, 0x2, R21 ;  /* 0x0000000212057824 */ /* 0x000fe200078e0215 */
[----:B------:R-:W-:-:S03]  /*0910*/  IADD3 R0, P1, PT, R19, R18, RZ ;  /* 0x0000001213007210 */ /* 0x000fc60007f3e0ff */
[----:B------:R-:W-:Y:S01]  /*0920*/  VIADD R9, R5, 0x2 ;  /* 0x0000000205097836 */ /* 0x000fe20000000000 */
[----:B------:R-:W-:Y:S01]  /*0930*/  IADD3 R7, P2, PT, R20, R5, RZ ;  /* 0x0000000514077210 */ /* 0x000fe20007f5e0ff */
[----:B------:R-:W-:-:S04]  /*0940*/  IMAD.X R5, RZ, RZ, RZ, P1 ;  /* 0x000000ffff057224 */ /* 0x000fc800008e06ff */
[----:B------:R-:W-:Y:S01]  /*0950*/  IMAD.X R8, RZ, RZ, RZ, P2 ;  /* 0x000000ffff087224 */ /* 0x000fe200010e06ff */
[----:B------:R-:W-:Y:S02]  /*0960*/  IADD3 R9, P2, PT, R20, R9, RZ ;  /* 0x0000000914097210 */ /* 0x000fe40007f5e0ff */
[C---:B0-----:R-:W-:Y:S02]  /*0970*/  LEA R4, P0, R0.reuse, UR4, 0x2 ;  /* 0x0000000400047c11 */ /* 0x041fe4000f8010ff */
[C---:B------:R-:W-:Y:S02]  /*0980*/  LEA R6, P1, R7.reuse, UR6, 0x2 ;  /* 0x0000000607067c11 */ /* 0x040fe4000f8210ff */
[----:B------:R-:W-:Y:S01]  /*0990*/  LEA.HI.X R5, R0, UR5, R5, 0x2, P0 ;  /* 0x0000000500057c11 */ /* 0x000fe200080f1405 */
[----:B------:R-:W-:Y:S01]  /*09a0*/  IMAD.X R0, RZ, RZ, RZ, P2 ;  /* 0x000000ffff007224 */ /* 0x000fe200010e06ff */
[----:B------:R-:W-:Y:S02]  /*09b0*/  LEA.HI.X R7, R7, UR7, R8, 0x2, P1 ;  /* 0x0000000707077c11 */ /* 0x000fe400088f1408 */
[C---:B------:R-:W-:Y:S01]  /*09c0*/  LEA R8, P0, R9.reuse, UR6, 0x2 ;  /* 0x0000000609087c11 */ /* 0x040fe2000f8010ff */
[----:B------:R-:W2:Y:S03]  /*09d0*/  LDG.E.CONSTANT R11, desc[UR8][R4.64+0x4] ;  /* 0x00000408040b7981 */ /* 0x000ea6000c1e9900 */
[----:B------:R-:W-:Y:S01]  /*09e0*/  LEA.HI.X R9, R9, UR7, R0, 0x2, P0 ;  /* 0x0000000709097c11 */ /* 0x000fe200080f1400 */
[----:B------:R-:W3:Y:S04]  /*09f0*/  LDG.E.CONSTANT R6, desc[UR8][R6.64] ;  /* 0x0000000806067981 */ /* 0x000ee8000c1e9900 */
[----:B------:R-:W3:Y:S04]  /*0a00*/  LDG.E.CONSTANT R0, desc[UR8][R4.64] ;  /* 0x0000000804007981 */ /* 0x000ee8000c1e9900 */
[----:B------:R-:W2:Y:S01]  /*0a10*/  LDG.E.CONSTANT R8, desc[UR8][R8.64] ;  /* 0x0000000808087981 */ /* 0x000ea2000c1e9900 */
[----:B------:R-:W-:-:S02]  /*0a20*/  VIADD R18, R18, 0x2 ;  /* 0x0000000212127836 */ /* 0x000fc40000000000 */
[----:B---3-5:R-:W-:-:S04]  /*0a30*/  FFMA R0, R0, R6, R23 ;  /* 0x0000000600007223 */ /* 0x028fc80000000017 */
[----:B--2---:R-:W-:-:S07]  /*0a40*/  FFMA R23, R11, R8, R0 ;  /* 0x000000080b177223 */ /* 0x004fce0000000000 */
.L_x_71:
[----:B------:R-:W-:Y:S05]  /*0a50*/  BRA.U UP1, `(.L_x_69) ;  /* 0x0000000101347547 */ /* 0x000fea000b800000 */
[----:B------:R-:W0:Y:S01]  /*0a60*/  LDCU.128 UR4, c[0x0][0x380] ;  /* 0x00007000ff0477ac */ /* 0x000e220008000c00 */
[----:B------:R-:W-:Y:S01]  /*0a70*/  IMAD R21, R18, 0x2, R21 ;  /* 0x0000000212157824 */ /* 0x000fe200078e0215 */
[----:B------:R-:W-:-:S04]  /*0a80*/  IADD3 R18, P0, PT, R19, R18, RZ ;  /* 0x0000001213127210 */ /* 0x000fc80007f1e0ff */
[----:B------:R-:W-:Y:S01]  /*0a90*/  IADD3 R21, P2, PT, R20, R21, RZ ;  /* 0x0000001514157210 */ /* 0x000fe20007f5e0ff */
[----:B------:R-:W-:-:S04]  /*0aa0*/  IMAD.X R5, RZ, RZ, RZ, P0 ;  /* 0x000000ffff057224 */ /* 0x000fc800000e06ff */
        /* <DEDUP_REMOVED lines=8> */
.L_x_69:
[----:B-----5:R-:W-:Y:S01]  /*0b30*/  STG.E desc[UR8][R2.64], R23 ;  /* 0x0000001702007986 */ /* 0x020fe2000c101908 */
[----:B------:R-:W-:Y:S05]  /*0b40*/  EXIT ;  /* 0x000000000000794d */ /* 0x000fea0003800000 */
.L_x_72:
        /* <DEDUP_REMOVED lines=11> */
.L_x_224:


//--------------------- .text._Z20kernel_grid_backwardILj2ELj1ELj1EEvPKfS1_S1_PKiPfjjj --------------------------
	.section	.text._Z20kernel_grid_backwardILj2ELj1ELj1EEvPKfS1_S1_PKiPfjjj,"ax",@progbits
	.align	128
        .global         _Z20kernel_grid_backwardILj2ELj1ELj1EEvPKfS1_S1_PKiPfjjj
        .type           _Z20kernel_grid_backwardILj2ELj1ELj1EEvPKfS1_S1_PKiPfjjj,@function
        .size           _Z20kernel_grid_backwardILj2ELj1ELj1EEvPKfS1_S1_PKiPfjjj,(.L_x_225 - _Z20kernel_grid_backwardILj2ELj1ELj1EEvPKfS1_S1_PKiPfjjj)
        .other          _Z20kernel_grid_backwardILj2ELj1ELj1EEvPKfS1_S1_PKiPfjjj,@"STO_CUDA_ENTRY STV_DEFAULT"
_Z20kernel_grid_backwardILj2ELj1ELj1EEvPKfS1_S1_PKiPfjjj:
.text._Z20kernel_grid_backwardILj2ELj1ELj1EEvPKfS1_S1_PKiPfjjj:
        /* <DEDUP_REMOVED lines=21> */
[----:B---3--:R-:W-:Y:S01]  /*0150*/  IMAD R3, R2, UR6, R13 ;  /* 0x0000000602037c24 */ /* 0x008fe2000f8e020d */
[----:B------:R-:W-:Y:S01]  /*0160*/  I2FP.F32.U32 R10, R13 ;  /* 0x0000000d000a7245 */ /* 0x000fe20000201000 */
[----:B------:R-:W0:Y:S02]  /*0170*/  LDCU UR6, c[0x0][0x3b0] ;  /* 0x00007600ff0677ac */ /* 0x000e240008000800 */
[----:B----4-:R-:W-:-:S05]  /*0180*/  IMAD.WIDE.U32 R8, R3, 0x4, R8 ;  /* 0x0000000403087825 */ /* 0x010fca00078e0008 */
[----:B------:R1:W3:Y:S01]  /*0190*/  LDG.E.CONSTANT R2, desc[UR4][R8.64] ;  /* 0x0000000408027981 */ /* 0x0002e2000c1e9900 */
[C---:B------:R-:W-:Y:S01]  /*01a0*/  FSETP.GEU.AND P0, PT, R10.reuse, -126, PT ;  /* 0xc2fc00000a00780b */ /* 0x040fe20003f0e000 */
[----:B------:R-:W-:Y:S01]  /*01b0*/  IMAD.MOV.U32 R20, RZ, RZ, 0x1 ;  /* 0x00000001ff147424 */ /* 0x000fe200078e00ff */
[----:B------:R-:W-:Y:S02]  /*01c0*/  MOV R16, 0x1 ;  /* 0x0000000100107802 */ /* 0x000fe40000000f00 */
[----:B0-----:R-:W-:Y:S01]  /*01d0*/  I2FP.F32.U32 R5, UR6 ;  /* 0x0000000600057c45 */ /* 0x001fe20008201000 */
[----:B------:R-:W0:Y:S08]  /*01e0*/  LDCU.64 UR6, c[0x0][0x3a0] ;  /* 0x00007400ff0677ac */ /* 0x000e300008000a00 */
[----:B------:R-:W-:-:S04]  /*01f0*/  @!P0 FMUL R10, R10, 0.5 ;  /* 0x3f0000000a0a8820 */ /* 0x000fc80000400000 */
[----:B------:R4:W1:Y:S02]  /*0200*/  MUFU.EX2 R4, R10 ;  /* 0x0000000a00047308 */ /* 0x0008640000000800 */
[----:B----4-:R-:W-:Y:S02]  /*0210*/  HFMA2 R10, -RZ, RZ, 0, 0 ;  /* 0x00000000ff0a7431 */ /* 0x010fe400000001ff */
[----:B-1----:R-:W-:-:S04]  /*0220*/  @!P0 FMUL R4, R4, R4 ;  /* 0x0000000404048220 */ /* 0x002fc80000400000 */
[----:B------:R-:W-:-:S04]  /*0230*/  FFMA R5, R4, R5, -1 ;  /* 0xbf80000004057423 */ /* 0x000fc80000000005 */
[----:B------:R-:W1:Y:S02]  /*0240*/  F2I.U32.CEIL.NTZ R4, R5 ;  /* 0x0000000500047305 */ /* 0x000e64000020b000 */
[----:B-1----:R-:W-:Y:S02]  /*0250*/  VIADD R4, R4, 0x2 ;  /* 0x0000000204047836 */ /* 0x002fe40000000000 */
[----:B-----5:R-:W-:-:S04]  /*0260*/  IMAD.IADD R3, R11, 0x1, -R0 ;  /* 0x000000010b037824 */ /* 0x020fc800078e0a00 */
[----:B------:R-:W1:Y:S01]  /*0270*/  I2F.U32.RP R11, R3 ;  /* 0x00000003000b7306 */ /* 0x000e620000209000 */
[----:B------:R-:W-:Y:S01]  /*0280*/  ISETP.NE.AND P0, PT, R3, RZ, PT ;  /* 0x000000ff0300720c */ /* 0x000fe20003f05270 */
[C---:B--2---:R-:W-:Y:S01]  /*0290*/  FFMA R6, R5.reuse, R12, 0.5 ;  /* 0x3f00000005067423 */ /* 0x044fe2000000000c */
[----:B------:R-:W-:Y:S02]  /*02a0*/  HFMA2 R12, -RZ, RZ, 0, 5.9604644775390625e-08 ;  /* 0x00000001ff0c7431 */ /* 0x000fe400000001ff */
[----:B------:R-:W-:Y:S01]  /*02b0*/  FFMA R7, R5, R14, 0.5 ;  /* 0x3f00000005077423 */ /* 0x000fe2000000000e */
[----:B------:R-:W-:Y:S02]  /*02c0*/  IMAD.MOV.U32 R14, RZ, RZ, 0x1 ;  /* 0x00000001ff0e7424 */ /* 0x000fe400078e00ff */
[----:B------:R-:W2:Y:S06]  /*02d0*/  F2I.U32.FLOOR.NTZ R8, R6 ;  /* 0x0000000600087305 */ /* 0x000eac0000207000 */
[----:B------:R-:W-:-:S02]  /*02e0*/  @P0 ISETP.GT.U32.AND P6, PT, R4, R3, PT ;  /* 0x000000030400020c */ /* 0x000fc40003fc4070 */
[----:B-1----:R-:W1:Y:S01]  /*02f0*/  MUFU.RCP R11, R11 ;  /* 0x0000000b000b7308 */ /* 0x002e620000001000 */
[CC--:B------:R-:W-:Y:S02]  /*0300*/  @P0 ISETP.GT.U32.AND P1, PT, R4.reuse, R3.reuse, PT ;  /* 0x000000030400020c */ /* 0x0c0fe40003f24070 */
[C---:B------:R-:W-:Y:S02]  /*0310*/  @P0 SEL R5, R4.reuse, 0x1, !P6 ;  /* 0x0000000104050807 */ /* 0x040fe40007000000 */
[C---:B------:R-:W-:Y:S02]  /*0320*/  @P0 SEL R13, R4.reuse, 0x1, !P1 ;  /* 0x00000001040d0807 */ /* 0x040fe40004800000 */
[C---:B------:R-:W-:Y:S01]  /*0330*/  @P0 ISETP.GT.U32.AND P2, PT, R4.reuse, R3, PT ;  /* 0x000000030400020c */ /* 0x040fe20003f44070 */
[----:B------:R-:W4:Y:S01]  /*0340*/  F2I.U32.FLOOR.NTZ R9, R7 ;  /* 0x0000000700097305 */ /* 0x000f220000207000 */
[C---:B------:R-:W-:Y:S01]  /*0350*/  @P0 IMAD R12, R4.reuse, R5, RZ ;  /* 0x00000005040c0224 */ /* 0x040fe200078e02ff */
[C---:B------:R-:W-:Y:S01]  /*0360*/  @P0 ISETP.GT.U32.AND P3, PT, R4.reuse, R3, PT ;  /* 0x000000030400020c */ /* 0x040fe20003f64070 */
[C---:B------:R-:W-:Y:S01]  /*0370*/  @P0 IMAD R14, R4.reuse, R13, RZ ;  /* 0x0000000d040e0224 */ /* 0x040fe200078e02ff */
[----:B------:R-:W-:Y:S01]  /*0380*/  @P0 SEL R15, R4, 0x1, !P2 ;  /* 0x00000001040f0807 */ /* 0x000fe20005000000 */
[----:B--2---:R-:W-:Y:S01]  /*0390*/  VIADD R18, R8, 0x1 ;  /* 0x0000000108127836 */ /* 0x004fe20000000000 */
[----:B------:R-:W-:-:S02]  /*03a0*/  @P0 SEL R17, R4, 0x1, !P3 ;  /* 0x0000000104110807 */ /* 0x000fc40005800000 */
[-C--:B------:R-:W-:Y:S01]  /*03b0*/  ISETP.GT.U32.AND P5, PT, R14, R3.reuse, PT ;  /* 0x000000030e00720c */ /* 0x080fe20003fa4070 */
[----:B-1----:R-:W-:Y:S01]  /*03c0*/  VIADD R5, R11, 0xffffffe ;  /* 0x0ffffffe0b057836 */ /* 0x002fe20000000000 */
[----:B------:R-:W-:Y:S01]  /*03d0*/  IADD3 R14, PT, PT, RZ, -R3, RZ ;  /* 0x80000003ff0e7210 */ /* 0x000fe20007ffe0ff */
[----:B------:R-:W-:Y:S01]  /*03e0*/  @P0 IMAD R16, R4, R15, RZ ;  /* 0x0000000f04100224 */ /* 0x000fe200078e02ff */
[----:B------:R-:W-:Y:S01]  /*03f0*/  ISETP.GT.U32.AND P4, PT, R12, R3, PT ;  /* 0x000000030c00720c */ /* 0x000fe20003f84070 */
[----:B------:R-:W-:Y:S02]  /*0400*/  IMAD.MOV.U32 R12, RZ, RZ, RZ ;  /* 0x000000ffff0c7224 */ /* 0x000fe400078e00ff */
[CC--:B----4-:R-:W-:Y:S01]  /*0410*/  @P0 IMAD R11, R9.reuse, R4.reuse, R8 ;  /* 0x00000004090b0224 */ /* 0x0d0fe200078e0208 */
[----:B------:R-:W1:Y:S01]  /*0420*/  F2I.FTZ.U32.TRUNC.NTZ R5, R5 ;  /* 0x0000000500057305 */ /* 0x000e62000021f000 */
[C---:B------:R-:W-:Y:S02]  /*0430*/  VIADD R13, R9.reuse, 0x1 ;  /* 0x00000001090d7836 */ /* 0x040fe40000000000 */
[----:B------:R-:W-:Y:S01]  /*0440*/  @P0 IMAD R20, R4, R17, RZ ;  /* 0x0000001104140224 */ /* 0x000fe200078e02ff */
[----:B------:R-:W-:Y:S01]  /*0450*/  @P0 SEL R10, R8, R11, P6 ;  /* 0x0000000b080a0207 */ /* 0x000fe20003000000 */
[----:B------:R-:W-:Y:S01]  /*0460*/  @P0 IMAD R11, R9, R4, R18 ;  /* 0x00000004090b0224 */ /* 0x000fe200078e0212 */
[----:B------:R-:W-:Y:S01]  /*0470*/  ISETP.GT.U32.AND P6, PT, R16, R3, PT ;  /* 0x000000031000720c */ /* 0x000fe20003fc4070 */
[CC--:B------:R-:W-:Y:S01]  /*0480*/  @P0 IMAD R15, R4.reuse, R13.reuse, R8 ;  /* 0x0000000d040f0224 */ /* 0x0c0fe200078e0208 */
[----:B------:R-:W-:Y:S01]  /*0490*/  MOV R16, RZ ;  /* 0x000000ff00107202 */ /* 0x000fe20000000f00 */
[----:B------:R-:W-:Y:S01]  /*04a0*/  @P0 IMAD R17, R4, R13, R18 ;  /* 0x0000000d04110224 */ /* 0x000fe200078e0212 */
[----:B------:R-:W-:Y:S01]  /*04b0*/  @P0 SEL R12, R18, R11, P1 ;  /* 0x0000000b120c0207 */ /* 0x000fe20000800000 */
[----:B------:R-:W-:Y:S01]  /*04c0*/  IMAD.MOV.U32 R11, RZ, RZ, R14 ;  /* 0x000000ffff0b7224 */ /* 0x000fe200078e000e */
[----:B------:R-:W-:Y:S01]  /*04d0*/  ISETP.GT.U32.AND P1, PT, R20, R3, PT ;  /* 0x000000031400720c */ /* 0x000fe20003f24070 */
[----:B------:R-:W-:Y:S01]  /*04e0*/  IMAD.MOV.U32 R4, RZ, RZ, RZ ;  /* 0x000000ffff047224 */ /* 0x000fe200078e00ff */
[----:B------:R-:W-:Y:S01]  /*04f0*/  @P0 SEL R16, R8, R15, P2 ;  /* 0x0000000f08100207 */ /* 0x000fe20001000000 */
[----:B-1----:R-:W-:-:S02]  /*0500*/  IMAD R13, R11, R5, RZ ;  /* 0x000000050b0d7224 */ /* 0x002fc400078e02ff */
[----:B------:R-:W-:Y:S02]  /*0510*/  IMAD R11, R9, 0x127409f, RZ ;  /* 0x0127409f090b7824 */ /* 0x000fe400078e02ff */
[----:B------:R-:W-:-:S03]  /*0520*/  IMAD.HI.U32 R5, R5, R13, R4 ;  /* 0x0000000d05057227 */ /* 0x000fc600078e0004 */
[C---:B------:R-:W-:Y:S01]  /*0530*/  IADD3 R13, PT, PT, R11.reuse, 0x127409f, RZ ;  /* 0x0127409f0b0d7810 */ /* 0x040fe20007ffe0ff */
[----:B------:R-:W-:Y:S01]  /*0540*/  IMAD.MOV.U32 R14, RZ, RZ, RZ ;  /* 0x000000ffff0e7224 */ /* 0x000fe200078e00ff */
[-C--:B------:R-:W-:Y:S02]  /*0550*/  @P4 LOP3.LUT R10, R11, R8.reuse, RZ, 0x3c, !PT ;  /* 0x000000080b0a4212 */ /* 0x080fe400078e3cff */
[----:B------:R-:W-:Y:S02]  /*0560*/  @P6 LOP3.LUT R16, R13, R8, RZ, 0x3c, !PT ;  /* 0x000000080d106212 */ /* 0x000fe400078e3cff */
[----:B------:R-:W-:Y:S01]  /*0570*/  @P0 SEL R14, R18, R17, P3 ;  /* 0x00000011120e0207 */ /* 0x000fe20001800000 */
[----:B------:R-:W-:Y:S01]  /*0580*/  IMAD.HI.U32 R4, R5, R10, RZ ;  /* 0x0000000a05047227 */ /* 0x000fe200078e00ff */
[-C--:B------:R-:W-:Y:S02]  /*0590*/  @P5 LOP3.LUT R12, R11, R18.reuse, RZ, 0x3c, !PT ;  /* 0x000000120b0c5212 */ /* 0x080fe400078e3cff */
[----:B------:R-:W-:Y:S01]  /*05a0*/  @P1 LOP3.LUT R14, R13, R18, RZ, 0x3c, !PT ;  /* 0x000000120d0e1212 */ /* 0x000fe200078e3cff */
[----:B------:R-:W-:-:S04]  /*05b0*/  IMAD.HI.U32 R13, R5, R16, RZ ;  /* 0x00000010050d7227 */ /* 0x000fc800078e00ff */
[----:B------:R-:W-:Y:S01]  /*05c0*/  IMAD.HI.U32 R11, R5, R12, RZ ;  /* 0x0000000c050b7227 */ /* 0x000fe200078e00ff */
[----:B------:R-:W-:-:S03]  /*05d0*/  IADD3 R13, PT, PT, -R13, RZ, RZ ;  /* 0x000000ff0d0d7210 */ /* 0x000fc60007ffe1ff */
[----:B------:R-:W-:-:S04]  /*05e0*/  IMAD.HI.U32 R5, R5, R14, RZ ;  /* 0x0000000e05057227 */ /* 0x000fc800078e00ff */
[----:B------:R-:W-:Y:S02]  /*05f0*/  IMAD.MOV R4, RZ, RZ, -R4 ;  /* 0x000000ffff047224 */ /* 0x000fe400078e0a04 */
[----:B------:R-:W-:Y:S02]  /*0600*/  IMAD.MOV R11, RZ, RZ, -R11 ;  /* 0x000000ffff0b7224 */ /* 0x000fe400078e0a0b */
[----:B------:R-:W-:Y:S02]  /*0610*/  IMAD.MOV R5, RZ, RZ, -R5 ;  /* 0x000000ffff057224 */ /* 0x000fe400078e0a05 */
[C---:B------:R-:W-:Y:S01]  /*0620*/  IMAD R10, R3.reuse, R4, R10 ;  /* 0x00000004030a7224 */ /* 0x040fe200078e020a */
[----:B------:R-:W-:Y:S01]  /*0630*/  I2FP.F32.U32 R4, R9 ;  /* 0x0000000900047245 */ /* 0x000fe20000201000 */
[C---:B------:R-:W-:Y:S01]  /*0640*/  IMAD R16, R3.reuse, R13, R16 ;  /* 0x0000000d03107224 */ /* 0x040fe200078e0210 */
[----:B------:R-:W-:Y:S01]  /*0650*/  LOP3.LUT R9, RZ, R3, RZ, 0x33, !PT ;  /* 0x00000003ff097212 */ /* 0x000fe200078e33ff */
[C---:B------:R-:W-:Y:S01]  /*0660*/  IMAD R12, R3.reuse, R11, R12 ;  /* 0x0000000b030c7224 */ /* 0x040fe200078e020c */
[----:B------:R-:W-:Y:S01]  /*0670*/  ISETP.GE.U32.AND P0, PT, R10, R3, PT ;  /* 0x000000030a00720c */ /* 0x000fe20003f06070 */
[----:B------:R-:W-:Y:S01]  /*0680*/  IMAD R14, R3, R5, R14 ;  /* 0x00000005030e7224 */ /* 0x000fe200078e020e */
[-C--:B------:R-:W-:Y:S01]  /*0690*/  ISETP.GE.U32.AND P2, PT, R16, R3.reuse, PT ;  /* 0x000000031000720c */ /* 0x080fe20003f46070 */
[----:B------:R-:W-:Y:S01]  /*06a0*/  FADD R4, R7, -R4 ;  /* 0x8000000407047221 */ /* 0x000fe20000000000 */
[----:B------:R-:W-:-:S02]  /*06b0*/  ISETP.GE.U32.AND P1, PT, R12, R3, PT ;  /* 0x000000030c00720c */ /* 0x000fc40003f26070 */
[----:B------:R-:W-:Y:S02]  /*06c0*/  ISETP.GE.U32.AND P3, PT, R14, R3, PT ;  /* 0x000000030e00720c */ /* 0x000fe40003f66070 */
[----:B------:R-:W-:-:S05]  /*06d0*/  I2FP.F32.U32 R5, R8 ;  /* 0x0000000800057245 */ /* 0x000fca0000201000 */
[----:B------:R-:W-:Y:S02]  /*06e0*/  @P0 IMAD.IADD R10, R10, 0x1, -R3 ;  /* 0x000000010a0a0824 */ /* 0x000fe400078e0a03 */
[----:B------:R-:W-:Y:S01]  /*06f0*/  FADD R5, R6, -R5 ;  /* 0x8000000506057221 */ /* 0x000fe20000000000 */
[--C-:B------:R-:W-:Y:S02]  /*0700*/  @P2 IMAD.IADD R16, R16, 0x1, -R3.reuse ;  /* 0x0000000110102824 */ /* 0x100fe400078e0a03 */
[----:B------:R-:W-:Y:S01]  /*0710*/  FADD R6, -R4, 1 ;  /* 0x3f80000004067421 */ /* 0x000fe20000000100 */
[----:B------:R-:W-:Y:S01]  /*0720*/  @P1 IADD3 R12, PT, PT, -R3, R12, RZ ;  /* 0x0000000c030c1210 */ /* 0x000fe20007ffe1ff */
[C---:B------:R-:W-:Y:S01]  /*0730*/  FADD R17, -R5.reuse, 1 ;  /* 0x3f80000005117421 */ /* 0x040fe20000000100 */
[----:B------:R-:W-:Y:S01]  /*0740*/  @P3 IMAD.IADD R14, R14, 0x1, -R3 ;  /* 0x000000010e0e3824 */ /* 0x000fe200078e0a03 */
[-C--:B------:R-:W-:Y:S01]  /*0750*/  ISETP.GE.U32.AND P0, PT, R10, R3.reuse, PT ;  /* 0x000000030a00720c */ /* 0x080fe20003f06070 */
[C---:B------:R-:W-:Y:S01]  /*0760*/  FMUL R7, R5.reuse, R4 ;  /* 0x0000000405077220 */ /* 0x040fe20000400000 */
[-C--:B------:R-:W-:Y:S01]  /*0770*/  ISETP.GE.U32.AND P2, PT, R12, R3.reuse, PT ;  /* 0x000000030c00720c */ /* 0x080fe20003f46070 */
[-C--:B------:R-:W-:Y:S01]  /*0780*/  FMUL R5, R5, R6.reuse ;  /* 0x0000000605057220 */ /* 0x080fe20000400000 */
[-C--:B------:R-:W-:Y:S01]  /*0790*/  ISETP.GE.U32.AND P3, PT, R16, R3.reuse, PT ;  /* 0x000000031000720c */ /* 0x080fe20003f66070 */
[----:B------:R-:W-:Y:S01]  /*07a0*/  FMUL R19, R17, R6 ;  /* 0x0000000611137220 */ /* 0x000fe20000400000 */
[----:B------:R-:W-:Y:S01]  /*07b0*/  ISETP.GE.U32.AND P4, PT, R14, R3, PT ;  /* 0x000000030e00720c */ /* 0x000fe20003f86070 */
[----:B------:R-:W-:Y:S01]  /*07c0*/  FMUL R17, R4, R17 ;  /* 0x0000001104117220 */ /* 0x000fe20000400000 */
[C---:B------:R-:W-:Y:S01]  /*07d0*/  ISETP.NE.U32.AND P1, PT, R3.reuse, RZ, PT ;  /* 0x000000ff0300720c */ /* 0x040fe20003f25070 */
[C---:B---3--:R-:W-:Y:S01]  /*07e0*/  FMUL R19, R2.reuse, R19 ;  /* 0x0000001302137220 */ /* 0x048fe20000400000 */
[C---:B------:R-:W-:Y:S01]  /*07f0*/  FMUL R5, R2.reuse, R5 ;  /* 0x0000000502057220 */ /* 0x040fe20000400000 */
[C---:B------:R-:W-:Y:S01]  /*0800*/  FMUL R17, R2.reuse, R17 ;  /* 0x0000001102117220 */ /* 0x040fe20000400000 */
[----:B------:R-:W-:Y:S01]  /*0810*/  FMUL R7, R2, R7 ;  /* 0x0000000702077220 */ /* 0x000fe20000400000 */
[----:B------:R-:W-:-:S02]  /*0820*/  @P0 IADD3 R10, PT, PT, -R3, R10, RZ ;  /* 0x0000000a030a0210 */ /* 0x000fc40007ffe1ff */
[--C-:B------:R-:W-:Y:S02]  /*0830*/  @P2 IMAD.IADD R12, R12, 0x1, -R3.reuse ;  /* 0x000000010c0c2824 */ /* 0x100fe400078e0a03 */
[----:B------:R-:W-:Y:S02]  /*0840*/  @P3 IMAD.IADD R16, R16, 0x1, -R3 ;  /* 0x0000000110103824 */ /* 0x000fe400078e0a03 */
[----:B------:R-:W-:Y:S02]  /*0850*/  @P4 IADD3 R14, PT, PT, -R3, R14, RZ ;  /* 0x0000000e030e4210 */ /* 0x000fe40007ffe1ff */
[C---:B------:R-:W-:Y:S02]  /*0860*/  SEL R3, R9.reuse, R10, !P1 ;  /* 0x0000000a09037207 */ /* 0x040fe40004800000 */
[C---:B------:R-:W-:Y:S02]  /*0870*/  SEL R11, R9.reuse, R12, !P1 ;  /* 0x0000000c090b7207 */ /* 0x040fe40004800000 */
[----:B------:R-:W-:-:S02]  /*0880*/  SEL R13, R9, R16, !P1 ;  /* 0x00000010090d7207 */ /* 0x000fc40004800000 */
[----:B------:R-:W-:Y:S02]  /*0890*/  SEL R9, R9, R14, !P1 ;  /* 0x0000000e09097207 */ /* 0x000fe40004800000 */
[C---:B------:R-:W-:Y:S02]  /*08a0*/  IADD3 R15, P0, PT, R0.reuse, R3, RZ ;  /* 0x00000003000f7210 */ /* 0x040fe40007f1e0ff */
[C---:B------:R-:W-:Y:S02]  /*08b0*/  IADD3 R6, P1, PT, R0.reuse, R11, RZ ;  /* 0x0000000b00067210 */ /* 0x040fe40007f3e0ff */
[C---:B------:R-:W-:Y:S01]  /*08c0*/  IADD3 R13, P2, PT, R0.reuse, R13, RZ ;  /* 0x0000000d000d7210 */ /* 0x040fe20007f5e0ff */
[----:B------:R-:W-:Y:S01]  /*08d0*/  IMAD.X R16, RZ, RZ, RZ, P0 ;  /* 0x000000ffff107224 */ /* 0x000fe200000e06ff */
[----:B------:R-:W-:Y:S02]  /*08e0*/  IADD3 R0, P3, PT, R0, R9, RZ ;  /* 0x0000000900007210 */ /* 0x000fe40007f7e0ff */
[----:B0-----:R-:W-:Y:S01]  /*08f0*/  LEA R10, P0, R15, UR6, 0x2 ;  /* 0x000000060f0a7c11 */ /* 0x001fe2000f8010ff */
[----:B------:R-:W-:Y:S01]  /*0900*/  IMAD.X R4, RZ, RZ, RZ, P2 ;  /* 0x000000ffff047224 */ /* 0x000fe200010e06ff */
[----:B------:R-:W-:-:S02]  /*0910*/  IADD3.X R9, PT, PT, RZ, RZ, RZ, P1, !PT ;  /* 0x000000ffff097210 */ /* 0x000fc40000ffe4ff */
[----:B------:R-:W-:Y:S02]  /*0920*/  LEA R8, P1, R6, UR6, 0x2 ;  /* 0x0000000606087c11 */ /* 0x000fe4000f8210ff */
[----:B------:R-:W-:Y:S02]  /*0930*/  IADD3.X R3, PT, PT, RZ, RZ, RZ, P3, !PT ;  /* 0x000000ffff037210 */ /* 0x000fe40001ffe4ff */
[----:B------:R-:W-:Y:S02]  /*0940*/  LEA R12, P2, R13, UR6, 0x2 ;  /* 0x000000060d0c7c11 */ /* 0x000fe4000f8410ff */
[----:B------:R-:W-:Y:S02]  /*0950*/  LEA R14, P3, R0, UR6, 0x2 ;  /* 0x00000006000e7c11 */ /* 0x000fe4000f8610ff */
[----:B------:R-:W-:Y:S02]  /*0960*/  LEA.HI.X R11, R15, UR7, R16, 0x2, P0 ;  /* 0x000000070f0b7c11 */ /* 0x000fe400080f1410 */
[----:B------:R-:W-:-:S02]  /*0970*/  LEA.HI.X R9, R6, UR7, R9, 0x2, P1 ;  /* 0x0000000706097c11 */ /* 0x000fc400088f1409 */
[----:B------:R-:W-:Y:S01]  /*0980*/  LEA.HI.X R13, R13, UR7, R4, 0x2, P2 ;  /* 0x000000070d0d7c11 */ /* 0x000fe200090f1404 */
[----:B------:R-:W-:Y:S01]  /*0990*/  REDG.E.ADD.F32.FTZ.RN.STRONG.GPU desc[UR4][R10.64], R19 ;  /* 0x000000130a0079a6 */ /* 0x000fe2000c12f304 */
[----:B------:R-:W-:-:S03]  /*09a0*/  LEA.HI.X R15, R0, UR7, R3, 0x2, P3 ;  /* 0x00000007000f7c11 */ /* 0x000fc600098f1403 */
[----:B------:R-:W-:Y:S04]  /*09b0*/  REDG.E.ADD.F32.FTZ.RN.STRONG.GPU desc[UR4][R8.64], R5 ;  /* 0x00000005080079a6 */ /* 0x000fe8000c12f304 */
[----:B------:R-:W-:Y:S04]  /*09c0*/  REDG.E.ADD.F32.FTZ.RN.STRONG.GPU desc[UR4][R12.64], R17 ;  /* 0x000000110c0079a6 */ /* 0x000fe8000c12f304 */
[----:B------:R-:W-:Y:S01]  /*09d0*/  REDG.E.ADD.F32.FTZ.RN.STRONG.GPU desc[UR4][R14.64], R7 ;  /* 0x000000070e0079a6 */ /* 0x000fe2000c12f304 */
[----:B------:R-:W-:Y:S05]  /*09e0*/  EXIT ;  /* 0x000000000000794d */ /* 0x000fea0003800000 */
.L_x_73:
        /* <DEDUP_REMOVED lines=9> */
.L_x_225:


//--------------------- .text._Z11kernel_gridILj3ELj8EEvPKfS1_PKiPfjjjbS4_ --------------------------
	.section	.text._Z11kernel_gridILj3ELj8EEvPKfS1_PKiPfjjjbS4_,"ax",@progbits
	.align	128
        .global         _Z11kernel_gridILj3ELj8EEvPKfS1_PKiPfjjjbS4_
        .type           _Z11kernel_gridILj3ELj8EEvPKfS1_PKiPfjjjbS4_,@function
        .size           _Z11kernel_gridILj3ELj8EEvPKfS1_PKiPfjjjbS4_,(.L_x_226 - _Z11kernel_gridILj3ELj8EEvPKfS1_PKiPfjjjbS4_)
        .other          _Z11kernel_gridILj3ELj8EEvPKfS1_PKiPfjjjbS4_,@"STO_CUDA_ENTRY STV_DEFAULT"
_Z11kernel_gridILj3ELj8EEvPKfS1_PKiPfjjjbS4_:
.text._Z11kernel_gridILj3ELj8EEvPKfS1_PKiPfjjjbS4_:
        /* <DEDUP_REMOVED lines=10> */
[----:B------:R-:W1:Y:S01]  /*00a0*/  LDCU.64 UR8, c[0x0][0x358] ;  /* 0x00006b00ff0877ac */ /* 0x000e620008000a00 */
[----:B------:R-:W-:Y:S01]  /*00b0*/  LEA R7, R13, R13, 0x1 ;  /* 0x0000000d0d077211 */ /* 0x000fe200078e08ff */
[----:B------:R-:W2:Y:S05]  /*00c0*/  LDCU UR4, c[0x0][0x3a8] ;  /* 0x00007500ff0477ac */ /* 0x000eaa0008000800 */
[----:B------:R-:W3:Y:S01]  /*00d0*/  LDC.64 R4, c[0x0][0x380] ;  /* 0x0000e000ff047b82 */ /* 0x000ee20000000a00 */
[----:B0-----:R-:W-:-:S04]  /*00e0*/  IMAD.WIDE.U32 R2, R26, 0x4, R2 ;  /* 0x000000041a027825 */ /* 0x001fc800078e0002 */
[----:B---3--:R-:W-:Y:S01]  /*00f0*/  IMAD.WIDE.U32 R4, R7, 0x4, R4 ;  /* 0x0000000407047825 */ /* 0x008fe200078e0004 */
[----:B-1----:R-:W3:Y:S04]  /*0100*/  LDG.E.CONSTANT R10, desc[UR8][R2.64+0x4] ;  /* 0x00000408020a7981 */ /* 0x002ee8000c1e9900 */
[----:B------:R-:W4:Y:S04]  /*0110*/  LDG.E.CONSTANT R8, desc[UR8][R2.64] ;  /* 0x0000000802087981 */ /* 0x000f28000c1e9900 */
[----:B------:R-:W5:Y:S04]  /*0120*/  LDG.E.CONSTANT R9, desc[UR8][R4.64] ;  /* 0x0000000804097981 */ /* 0x000f68000c1e9900 */
[----:B------:R-:W5:Y:S04]  /*0130*/  LDG.E.CONSTANT R11, desc[UR8][R4.64+0x4] ;  /* 0x00000408040b7981 */ /* 0x000f68000c1e9900 */
[----:B------:R0:W5:Y:S01]  /*0140*/  LDG.E.CONSTANT R29, desc[UR8][R4.64+0x8] ;  /* 0x00000808041d7981 */ /* 0x000162000c1e9900 */
[----:B------:R-:W-:-:S02]  /*0150*/  I2FP.F32.U32 R6, R26 ;  /* 0x0000001a00067245 */ /* 0x000fc40000201000 */
[----:B--2---:R-:W-:Y:S02]  /*0160*/  I2FP.F32.U32 R7, UR4 ;  /* 0x0000000400077c45 */ /* 0x004fe40008201000 */
[----:B------:R-:W-:Y:S02]  /*0170*/  FSETP.GEU.AND P0, PT, R6, -126, PT ;  /* 0xc2fc00000600780b */ /* 0x000fe40003f0e000 */
[----:B------:R-:W-:-:S11]  /*0180*/  MOV R15, 0x1 ;  /* 0x00000001000f7802 */ /* 0x000fd60000000f00 */
[----:B------:R-:W-:-:S04]  /*0190*/  @!P0 FMUL R6, R6, 0.5 ;  /* 0x3f00000006068820 */ /* 0x000fc80000400000 */
[----:B------:R-:W1:Y:S02]  /*01a0*/  MUFU.EX2 R0, R6 ;  /* 0x0000000600007308 */ /* 0x000e640000000800 */
[----:B-1----:R-:W-:-:S04]  /*01b0*/  @!P0 FMUL R0, R0, R0 ;  /* 0x0000000000008220 */ /* 0x002fc80000400000 */
[----:B------:R-:W-:-:S04]  /*01c0*/  FFMA R0, R0, R7, -1 ;  /* 0xbf80000000007423 */ /* 0x000fc80000000007 */
[----:B------:R-:W0:Y:S02]  /*01d0*/  F2I.U32.CEIL.NTZ R7, R0 ;  /* 0x0000000000077305 */ /* 0x000e24000020b000 */
[----:B0-----:R-:W-:Y:S02]  /*01e0*/  IADD3 R4, PT, PT, R7, 0x2, RZ ;  /* 0x0000000207047810 */ /* 0x001fe40007ffe0ff */
[----:B---3--:R-:W-:Y:S01]  /*01f0*/  R2UR UR4, R10 ;  /* 0x000000000a0472ca */ /* 0x008fe200000e0000 */
[----:B------:R-:W-:Y:S01]  /*0200*/  HFMA2 R10, -RZ, RZ, 0, 0 ;  /* 0x00000000ff0a7431 */ /* 0x000fe200000001ff */
[----:B----4-:R-:W-:Y:S01]  /*0210*/  R2UR UR6, R8 ;  /* 0x00000000080672ca */ /* 0x010fe200000e0000 */
[C---:B-----5:R-:W-:Y:S01]  /*0220*/  FFMA R30, R0.reuse, R9, 0.5 ;  /* 0x3f000000001e7423 */ /* 0x060fe20000000009 */
[----:B------:R-:W-:-:S03]  /*0230*/  FFMA R9, R0, R11, 0.5 ;  /* 0x3f00000000097423 */ /* 0x000fc6000000000b */
[----:B------:R-:W0:Y:S01]  /*0240*/  F2I.U32.FLOOR.NTZ R2, R30 ;  /* 0x0000001e00027305 */ /* 0x000e220000207000 */
[----:B------:R-:W-:-:S07]  /*0250*/  FFMA R29, R0, R29, 0.5 ;  /* 0x3f000000001d7423 */ /* 0x000fce000000001d */
[----:B------:R-:W-:Y:S01]  /*0260*/  UIADD3 UR6, UPT, UPT, -UR6, UR4, URZ ;  /* 0x0000000406067290 */ /* 0x000fe2000fffe1ff */
[----:B------:R1:W2:Y:S03]  /*0270*/  F2I.U32.FLOOR.NTZ R3, R9 ;  /* 0x0000000900037305 */ /* 0x0002a60000207000 */
[----:B------:R-:W-:Y:S01]  /*0280*/  UISETP.NE.AND UP0, UPT, UR6, URZ, UPT ;  /* 0x000000ff0600728c */ /* 0x000fe2000bf05270 */
[----:B0-----:R-:W-:-:S04]  /*0290*/  I2FP.F32.U32 R11, R2 ;  /* 0x00000002000b7245 */ /* 0x001fc80000201000 */
[----:B------:R1:W0:Y:S04]  /*02a0*/  F2I.U32.FLOOR.NTZ R5, R29 ;  /* 0x0000001d00057305 */ /* 0x0002280000207000 */
[----:B--2---:R-:W-:Y:S05]  /*02b0*/  BRA.U !UP0, `(.L_x_74) ;  /* 0x0000000108247547 */ /* 0x004fea000b800000 */
[----:B------:R-:W-:Y:S02]  /*02c0*/  ISETP.GT.U32.AND P0, PT, R4, UR6, PT ;  /* 0x0000000604007c0c */ /* 0x000fe4000bf04070 */
[----:B------:R-:W-:Y:S02]  /*02d0*/  MOV R15, R4 ;  /* 0x00000004000f7202 */ /* 0x000fe40000000f00 */
[----:B------:R-:W-:-:S09]  /*02e0*/  MOV R10, R2 ;  /* 0x00000002000a7202 */ /* 0x000fd20000000f00 */
[----:B------:R-:W-:Y:S05]  /*02f0*/  @P0 BRA `(.L_x_74) ;  /* 0x0000000000140947 */ /* 0x000fea0003800000 */
[-C--:B------:R-:W-:Y:S02]  /*0300*/  IMAD R15, R4, R4.reuse, RZ ;  /* 0x00000004040f7224 */ /* 0x080fe400078e02ff */
[----:B------:R-:W-:-:S03]  /*0310*/  IMAD R10, R3, R4, R2 ;  /* 0x00000004030a7224 */ /* 0x000fc600078e0202 */
[----:B------:R-:W-:-:S13]  /*0320*/  ISETP.GT.U32.AND P0, PT, R15, UR6, PT ;  /* 0x000000060f007c0c */ /* 0x000fda000bf04070 */
[-C--:B0-----:R-:W-:Y:S02]  /*0330*/  @!P0 IMAD R10, R5, R15.reuse, R10 ;  /* 0x0000000f050a8224 */ /* 0x081fe400078e020a */
[----:B------:R-:W-:-:S07]  /*0340*/  @!P0 IMAD R15, R4, R15, RZ ;  /* 0x0000000f040f8224 */ /* 0x000fce00078e02ff */
.L_x_74:
[----:B------:R-:W2:Y:S01]  /*0350*/  I2F.U32.RP R7, UR6 ;  /* 0x0000000600077d06 */ /* 0x000ea20008209000 */
[----:B------:R-:W-:Y:S01]  /*0360*/  UIADD3 UR7, UPT, UPT, URZ, -UR6, URZ ;  /* 0x80000006ff077290 */ /* 0x000fe2000fffe0ff */
[----:B------:R-:W-:Y:S01]  /*0370*/  IMAD R25, R3, 0x127409f, RZ ;  /* 0x0127409f03197824 */ /* 0x000fe200078e02ff */
[----:B------:R-:W-:Y:S01]  /*0380*/  ISETP.GT.U32.AND P0, PT, R15, UR6, PT ;  /* 0x000000060f007c0c */ /* 0x000fe2000bf04070 */
[----:B0-----:R-:W-:Y:S01]  /*0390*/  IMAD R18, R5, 0x4f9ffb7, RZ ;  /* 0x04f9ffb705127824 */ /* 0x001fe200078e02ff */
[----:B------:R-:W-:Y:S01]  /*03a0*/  UMOV UR4, URZ ;  /* 0x000000ff00047c82 */ /* 0x000fe20008000000 */
[----:B------:R-:W0:Y:S03]  /*03b0*/  LDC.64 R20, c[0x0][0x388] ;  /* 0x0000e200ff147b82 */ /* 0x000e260000000a00 */
[----:B------:R-:W-:-:S05]  /*03c0*/  LOP3.LUT R6, R2, R25, R18, 0x96, !PT ;  /* 0x0000001902067212 */ /* 0x000fca00078e9612 */
[----:B------:R-:W3:Y:S01]  /*03d0*/  LDC.64 R22, c[0x0][0x398] ;  /* 0x0000e600ff167b82 */ /* 0x000ee20000000a00 */
[----:B--2---:R-:W2:Y:S02]  /*03e0*/  MUFU.RCP R7, R7 ;  /* 0x0000000700077308 */ /* 0x004ea40000001000 */
[----:B--2---:R-:W-:Y:S02]  /*03f0*/  IADD3 R12, PT, PT, R7, 0xffffffe, RZ ;  /* 0x0ffffffe070c7810 */ /* 0x004fe40007ffe0ff */
[----:B------:R-:W-:-:S04]  /*0400*/  SEL R7, R6, R10, P0 ;  /* 0x0000000a06077207 */ /* 0x000fc80000000000 */
[----:B------:R-:W2:Y:S02]  /*0410*/  F2I.FTZ.U32.TRUNC.NTZ R12, R12 ;  /* 0x0000000c000c7305 */ /* 0x000ea4000021f000 */
[----:B--2---:R-:W-:-:S13]  /*0420*/  R2UR UR5, R12 ;  /* 0x000000000c0572ca */ /* 0x004fda00000e0000 */
[----:B------:R-:W-:-:S04]  /*0430*/  UIMAD UR7, UR7, UR5, URZ ;  /* 0x00000005070772a4 */ /* 0x000fc8000f8e02ff */
[----:B------:R-:W-:-:S06]  /*0440*/  UIMAD.WIDE.U32 UR4, UR5, UR7, UR4 ;  /* 0x00000007050472a5 */ /* 0x000fcc000f8e0004 */
[----:B------:R-:W-:-:S05]  /*0450*/  IMAD.HI.U32 R10, R7, UR5, RZ ;  /* 0x00000005070a7c27 */ /* 0x000fca000f8e00ff */
[----:B------:R-:W-:Y:S01]  /*0460*/  IADD3 R10, PT, PT, -R10, RZ, RZ ;  /* 0x000000ff0a0a7210 */ /* 0x000fe20007ffe1ff */
[----:B------:R-:W2:Y:S04]  /*0470*/  LDCU UR4, c[0x0][0x3a4] ;  /* 0x00007480ff0477ac */ /* 0x000ea80008000800 */
[----:B------:R-:W-:Y:S01]  /*0480*/  IMAD R10, R10, UR6, R7 ;  /* 0x000000060a0a7c24 */ /* 0x000fe2000f8e0207 */
[----:B------:R-:W-:-:S04]  /*0490*/  LOP3.LUT R7, RZ, UR6, RZ, 0x33, !PT ;  /* 0x00000006ff077c12 */ /* 0x000fc8000f8e33ff */
[----:B------:R-:W-:Y:S01]  /*04a0*/  ISETP.GE.U32.AND P0, PT, R10, UR6, PT ;  /* 0x000000060a007c0c */ /* 0x000fe2000bf06070 */
[----:B--2---:R-:W-:Y:S01]  /*04b0*/  IMAD R26, R13, UR4, R26 ;  /* 0x000000040d1a7c24 */ /* 0x004fe2000f8e021a */
[----:B------:R-:W-:-:S11]  /*04c0*/  SHF.L.U32 R13, R8, 0x3, RZ ;  /* 0x00000003080d7819 */ /* 0x000fd600000006ff */
[----:B------:R-:W-:Y:S02]  /*04d0*/  @P0 IADD3 R10, PT, PT, R10, -UR6, RZ ;  /* 0x800000060a0a0c10 */ /* 0x000fe4000fffe0ff */
[----:B------:R-:W-:Y:S01]  /*04e0*/  ISETP.NE.U32.AND P0, PT, RZ, UR6, PT ;  /* 0x00000006ff007c0c */ /* 0x000fe2000bf05070 */
[----:B0-----:R-:W-:Y:S01]  /*04f0*/  IMAD.WIDE.U32 R20, R13, 0x4, R20 ;  /* 0x000000040d147825 */ /* 0x001fe200078e0014 */
[----:B------:R-:W-:Y:S02]  /*0500*/  ISETP.GE.U32.AND P1, PT, R10, UR6, PT ;  /* 0x000000060a007c0c */ /* 0x000fe4000bf26070 */
[----:B------:R-:W-:-:S05]  /*0510*/  SHF.L.U32 R15, R26, 0x3, RZ ;  /* 0x000000031a0f7819 */ /* 0x000fca00000006ff */
[----:B---3--:R-:W-:-:S05]  /*0520*/  IMAD.WIDE.U32 R22, R15, 0x4, R22 ;  /* 0x000000040f167825 */ /* 0x008fca00078e0016 */
[----:B------:R-:W2:Y:S01]  /*0530*/  LDG.E R35, desc[UR8][R22.64+0x4] ;  /* 0x0000040816237981 */ /* 0x000ea2000c1e1900 */
[----:B------:R-:W-:-:S03]  /*0540*/  @P1 IADD3 R10, PT, PT, R10, -UR6, RZ ;  /* 0x800000060a0a1c10 */ /* 0x000fc6000fffe0ff */
[----:B------:R-:W3:Y:S01]  /*0550*/  LDG.E R42, desc[UR8][R22.64+0x8] ;  /* 0x00000808162a7981 */ /* 0x000ee2000c1e1900 */
[----:B------:R-:W-:Y:S02]  /*0560*/  SEL R10, R7, R10, !P0 ;  /* 0x0000000a070a7207 */ /* 0x000fe40004000000 */
[----:B------:R-:W-:Y:S01]  /*0570*/  I2FP.F32.U32 R8, R3 ;  /* 0x0000000300087245 */ /* 0x000fe20000201000 */
[----:B------:R-:W-:Y:S01]  /*0580*/  FADD R30, R30, -R11 ;  /* 0x8000000b1e1e7221 */ /* 0x000fe20000000000 */
[----:B------:R-:W-:Y:S01]  /*0590*/  SHF.L.U32 R13, R10, 0x3, RZ ;  /* 0x000000030a0d7819 */ /* 0x000fe200000006ff */
[----:B------:R0:W5:Y:S04]  /*05a0*/  LDG.E R37, desc[UR8][R22.64] ;  /* 0x0000000816257981 */ /* 0x000168000c1e1900 */
[----:B------:R-:W-:Y:S01]  /*05b0*/  IMAD.WIDE.U32 R12, R13, 0x4, R20 ;  /* 0x000000040d0c7825 */ /* 0x000fe200078e0014 */
[----:B------:R0:W5:Y:S04]  /*05c0*/  LDG.E R43, desc[UR8][R22.64+0xc] ;  /* 0x00000c08162b7981 */ /* 0x000168000c1e1900 */
[----:B------:R-:W2:Y:S04]  /*05d0*/  LDG.E.CONSTANT R15, desc[UR8][R12.64+0x4] ;  /* 0x000004080c0f7981 */ /* 0x000ea8000c1e9900 */
[----:B------:R-:W3:Y:S01]  /*05e0*/  LDG.E.CONSTANT R45, desc[UR8][R12.64+0x8] ;  /* 0x000008080c2d7981 */ /* 0x000ee2000c1e9900 */
[----:B------:R-:W-:Y:S01]  /*05f0*/  I2FP.F32.U32 R10, R5 ;  /* 0x00000005000a7245 */ /* 0x000fe20000201000 */
[----:B-1----:R-:W-:Y:S01]  /*0600*/  FADD R9, R9, -R8 ;  /* 0x8000000809097221 */ /* 0x002fe20000000000 */
[----:B------:R-:W-:Y:S01]  /*0610*/  FADD R28, -R30, 1 ;  /* 0x3f8000001e1c7421 */ /* 0x000fe20000000100 */
[----:B------:R0:W5:Y:S02]  /*0620*/  LDG.E.CONSTANT R17, desc[UR8][R12.64] ;  /* 0x000000080c117981 */ /* 0x000164000c1e9900 */
[----:B------:R-:W-:Y:S01]  /*0630*/  FADD R29, R29, -R10 ;  /* 0x8000000a1d1d7221 */ /* 0x000fe20000000000 */
[----:B------:R-:W-:Y:S01]  /*0640*/  FADD R19, -R9, 1 ;  /* 0x3f80000009137421 */ /* 0x000fe20000000100 */
[----:B------:R0:W5:Y:S02]  /*0650*/  LDG.E.CONSTANT R40, desc[UR8][R12.64+0xc] ;  /* 0x00000c080c287981 */ /* 0x000164000c1e9900 */
[----:B------:R-:W-:Y:S01]  /*0660*/  FADD R31, -R29, 1 ;  /* 0x3f8000001d1f7421 */ /* 0x000fe20000000100 */
[----:B------:R-:W-:Y:S01]  /*0670*/  FMUL R38, R28, R19 ;  /* 0x000000131c267220 */ /* 0x000fe20000400000 */
[----:B------:R0:W5:Y:S03]  /*0680*/  LDG.E.CONSTANT R41, desc[UR8][R12.64+0x10] ;  /* 0x000010080c297981 */ /* 0x000166000c1e9900 */
[----:B------:R-:W-:Y:S01]  /*0690*/  FMUL R10, R38, R31 ;  /* 0x0000001f260a7220 */ /* 0x000fe20000400000 */
[----:B------:R0:W5:Y:S04]  /*06a0*/  LDG.E.CONSTANT R39, desc[UR8][R12.64+0x14] ;  /* 0x000014080c277981 */ /* 0x000168000c1e9900 */
[----:B------:R0:W5:Y:S04]  /*06b0*/  LDG.E.CONSTANT R27, desc[UR8][R12.64+0x18] ;  /* 0x000018080c1b7981 */ /* 0x000168000c1e9900 */
[----:B------:R0:W5:Y:S04]  /*06c0*/  LDG.E.CONSTANT R33, desc[UR8][R12.64+0x1c] ;  /* 0x00001c080c217981 */ /* 0x000168000c1e9900 */
[----:B------:R0:W5:Y:S04]  /*06d0*/  LDG.E R16, desc[UR8][R22.64+0x10] ;  /* 0x0000100816107981 */ /* 0x000168000c1e1900 */
[----:B------:R0:W5:Y:S04]  /*06e0*/  LDG.E R34, desc[UR8][R22.64+0x14] ;  /* 0x0000140816227981 */ /* 0x000168000c1e1900 */
[----:B------:R0:W5:Y:S01]  /*06f0*/  LDG.E R24, desc[UR8][R22.64+0x18] ;  /* 0x0000180816187981 */ /* 0x000162000c1e1900 */
[----:B--2---:R-:W-:-:S03]  /*0700*/  FFMA R44, R10, R15, R35 ;  /* 0x0000000f0a2c7223 */ /* 0x004fc60000000023 */
[----:B------:R0:W5:Y:S01]  /*0710*/  LDG.E R35, desc[UR8][R22.64+0x1c] ;  /* 0x00001c0816237981 */ /* 0x000162000c1e1900 */
[----:B---3--:R-:W-:-:S03]  /*0720*/  FFMA R42, R10, R45, R42 ;  /* 0x0000002d0a2a7223 */ /* 0x008fc6000000002a */
[----:B------:R0:W-:Y:S04]  /*0730*/  STG.E desc[UR8][R22.64+0x4], R44 ;  /* 0x0000042c16007986 */ /* 0x0001e8000c101908 */
[----:B------:R0:W-:Y:S01]  /*0740*/  STG.E desc[UR8][R22.64+0x8], R42 ;  /* 0x0000082a16007986 */ /* 0x0001e2000c101908 */
[----:B------:R-:W-:Y:S02]  /*0750*/  MOV R14, RZ ;  /* 0x000000ff000e7202 */ /* 0x000fe40000000f00 */
[----:B------:R-:W-:Y:S02]  /*0760*/  MOV R15, 0x1 ;  /* 0x00000001000f7802 */ /* 0x000fe40000000f00 */
[----:B------:R-:W-:Y:S01]  /*0770*/  IADD3 R11, PT, PT, R2, 0x1, RZ ;  /* 0x00000001020b7810 */ /* 0x000fe20007ffe0ff */
[----:B------:R-:W-:Y:S06]  /*0780*/  BRA.U !UP0, `(.L_x_75) ;  /* 0x0000000108247547 */ /* 0x000fec000b800000 */
[----:B------:R-:W-:Y:S02]  /*0790*/  ISETP.GT.U32.AND P1, PT, R4, UR6, PT ;  /* 0x0000000604007c0c */ /* 0x000fe4000bf24070 */
[----:B------:R-:W-:Y:S02]  /*07a0*/  MOV R15, R4 ;  /* 0x00000004000f7202 */ /* 0x000fe40000000f00 */
[----:B------:R-:W-:-:S09]  /*07b0*/  MOV R14, R11 ;  /* 0x0000000b000e7202 */ /* 0x000fd20000000f00 */
[----:B------:R-:W-:Y:S05]  /*07c0*/  @P1 BRA `(.L_x_75) ;  /* 0x0000000000141947 */ /* 0x000fea0003800000 */
[-C--:B------:R-:W-:Y:S02]  /*07d0*/  IMAD R15, R4, R4.reuse, RZ ;  /* 0x00000004040f7224 */ /* 0x080fe400078e02ff */
[----:B------:R-:W-:-:S03]  /*07e0*/  IMAD R14, R3, R4, R11 ;  /* 0x00000004030e7224 */ /* 0x000fc600078e020b */
[----:B------:R-:W-:-:S13]  /*07f0*/  ISETP.GT.U32.AND P1, PT, R15, UR6, PT ;  /* 0x000000060f007c0c */ /* 0x000fda000bf24070 */
[-C--:B------:R-:W-:Y:S02]  /*0800*/  @!P1 IMAD R14, R5, R15.reuse, R14 ;  /* 0x0000000f050e9224 */ /* 0x080fe400078e020e */
[----:B------:R-:W-:-:S07]  /*0810*/  @!P1 IMAD R15, R4, R15, RZ ;  /* 0x0000000f040f9224 */ /* 0x000fce00078e02ff */
.L_x_75:
[----:B------:R-:W-:Y:S02]  /*0820*/  ISETP.GT.U32.AND P1, PT, R15, UR6, PT ;  /* 0x000000060f007c0c */ /* 0x000fe4000bf24070 */
[----:B------:R-:W-:-:S04]  /*0830*/  LOP3.LUT R8, R11, R25, R18, 0x96, !PT ;  /* 0x000000190b087212 */ /* 0x000fc800078e9612 */
[----:B0-----:R-:W-:-:S05]  /*0840*/  SEL R12, R8, R14, P1 ;  /* 0x0000000e080c7207 */ /* 0x001fca0000800000 */
[----:B------:R-:W-:-:S05]  /*0850*/  IMAD.HI.U32 R13, R12, UR5, RZ ;  /* 0x000000050c0d7c27 */ /* 0x000fca000f8e00ff */
[----:B------:R-:W-:-:S05]  /*0860*/  IADD3 R13, PT, PT, -R13, RZ, RZ ;  /* 0x000000ff0d0d7210 */ /* 0x000fca0007ffe1ff */
[----:B------:R-:W-:-:S05]  /*0870*/  IMAD R12, R13, UR6, R12 ;  /* 0x000000060d0c7c24 */ /* 0x000fca000f8e020c */
[----:B------:R-:W-:-:S13]  /*0880*/  ISETP.GE.U32.AND P1, PT, R12, UR6, PT ;  /* 0x000000060c007c0c */ /* 0x000fda000bf26070 */
[----:B------:R-:W-:-:S04]  /*0890*/  @P1 IADD3 R12, PT, PT, R12, -UR6, RZ ;  /* 0x800000060c0c1c10 */ /* 0x000fc8000fffe0ff */
[----:B------:R-:W-:-:S13]  /*08a0*/  ISETP.GE.U32.AND P1, PT, R12, UR6, PT ;  /* 0x000000060c007c0c */ /* 0x000fda000bf26070 */
[----:B------:R-:W-:-:S04]  /*08b0*/  @P1 IADD3 R12, PT, PT, R12, -UR6, RZ ;  /* 0x800000060c0c1c10 */ /* 0x000fc8000fffe0ff */
[----:B------:R-:W-:-:S04]  /*08c0*/  SEL R12, R7, R12, !P0 ;  /* 0x0000000c070c7207 */ /* 0x000fc80004000000 */
[----:B------:R-:W-:-:S05]  /*08d0*/  SHF.L.U32 R15, R12, 0x3, RZ ;  /* 0x000000030c0f7819 */ /* 0x000fca00000006ff */
[----:B------:R-:W-:-:S05]  /*08e0*/  IMAD.WIDE.U32 R14, R15, 0x4, R20 ;  /* 0x000000040f0e7825 */ /* 0x000fca00078e0014 */
[----:B------:R-:W2:Y:S04]  /*08f0*/  LDG.E.CONSTANT R36, desc[UR8][R14.64] ;  /* 0x000000080e247981 */ /* 0x000ea8000c1e9900 */
[----:B------:R-:W3:Y:S01]  /*0900*/  LDG.E.CONSTANT R12, desc[UR8][R14.64+0x1c] ;  /* 0x00001c080e0c7981 */ /* 0x000ee2000c1e9900 */
[C---:B-----5:R-:W-:Y:S01]  /*0910*/  FFMA R37, R10.reuse, R17, R37 ;  /* 0x000000110a257223 */ /* 0x060fe20000000025 */
[C---:B------:R-:W-:Y:S01]  /*0920*/  FFMA R40, R10.reuse, R40, R43 ;  /* 0x000000280a287223 */ /* 0x040fe2000000002b */
[C---:B------:R-:W-:Y:S01]  /*0930*/  FFMA R16, R10.reuse, R41, R16 ;  /* 0x000000290a107223 */ /* 0x040fe20000000010 */
[C---:B------:R-:W-:Y:S01]  /*0940*/  FFMA R34, R10.reuse, R39, R34 ;  /* 0x000000270a227223 */ /* 0x040fe20000000022 */
[C---:B------:R-:W-:Y:S01]  /*0950*/  FFMA R24, R10.reuse, R27, R24 ;  /* 0x0000001b0a187223 */ /* 0x040fe20000000018 */
[----:B------:R-:W-:Y:S01]  /*0960*/  FFMA R33, R10, R33, R35 ;  /* 0x000000210a217223 */ /* 0x000fe20000000023 */
[----:B------:R-:W-:Y:S01]  /*0970*/  FMUL R10, R30, R19 ;  /* 0x000000131e0a7220 */ /* 0x000fe20000400000 */
[----:B------:R0:W5:Y:S03]  /*0980*/  LDG.E.CONSTANT R17, desc[UR8][R14.64+0x4] ;  /* 0x000004080e117981 */ /* 0x000166000c1e9900 */
[----:B------:R-:W-:Y:S01]  /*0990*/  FMUL R35, R31, R10 ;  /* 0x0000000a1f237220 */ /* 0x000fe20000400000 */
[----:B------:R0:W5:Y:S04]  /*09a0*/  LDG.E.CONSTANT R32, desc[UR8][R14.64+0x8] ;  /* 0x000008080e207981 */ /* 0x000168000c1e9900 */
[----:B------:R0:W5:Y:S04]  /*09b0*/  LDG.E.CONSTANT R39, desc[UR8][R14.64+0xc] ;  /* 0x00000c080e277981 */ /* 0x000168000c1e9900 */
[----:B------:R0:W5:Y:S04]  /*09c0*/  LDG.E.CONSTANT R43, desc[UR8][R14.64+0x10] ;  /* 0x000010080e2b7981 */ /* 0x000168000c1e9900 */
[----:B------:R0:W5:Y:S01]  /*09d0*/  LDG.E.CONSTANT R45, desc[UR8][R14.64+0x14] ;  /* 0x000014080e2d7981 */ /* 0x000162000c1e9900 */
[----:B--2---:R-:W-:-:S03]  /*09e0*/  FFMA R37, R35, R36, R37 ;  /* 0x0000002423257223 */ /* 0x004fc60000000025 */
[----:B------:R0:W5:Y:S01]  /*09f0*/  LDG.E.CONSTANT R36, desc[UR8][R14.64+0x18] ;  /* 0x000018080e247981 */ /* 0x000162000c1e9900 */
[----:B---3--:R-:W-:-:S03]  /*0a00*/  FFMA R33, R35, R12, R33 ;  /* 0x0000000c23217223 */ /* 0x008fc60000000021 */
[----:B------:R0:W-:Y:S04]  /*0a10*/  STG.E desc[UR8][R22.64], R37 ;  /* 0x0000002516007986 */ /* 0x0001e8000c101908 */
[----:B------:R0:W-:Y:S01]  /*0a20*/  STG.E desc[UR8][R22.64+0x1c], R33 ;  /* 0x00001c2116007986 */ /* 0x0001e2000c101908 */
[----:B------:R-:W-:Y:S01]  /*0a30*/  HFMA2 R27, -RZ, RZ, 0, 0 ;  /* 0x00000000ff1b7431 */ /* 0x000fe200000001ff */
[----:B------:R-:W-:Y:S02]  /*0a40*/  MOV R10, 0x1 ;  /* 0x00000001000a7802 */ /* 0x000fe40000000f00 */
[----:B------:R-:W-:Y:S01]  /*0a50*/  IADD3 R13, PT, PT, R3, 0x1, RZ ;  /* 0x00000001030d7810 */ /* 0x000fe20007ffe0ff */
[----:B------:R-:W-:Y:S06]  /*0a60*/  BRA.U !UP0, `(.L_x_76) ;  /* 0x0000000108247547 */ /* 0x000fec000b800000 */
[----:B------:R-:W-:Y:S02]  /*0a70*/  ISETP.GT.U32.AND P1, PT, R4, UR6, PT ;  /* 0x0000000604007c0c */ /* 0x000fe4000bf24070 */
[----:B------:R-:W-:Y:S02]  /*0a80*/  MOV R10, R4 ;  /* 0x00000004000a7202 */ /* 0x000fe40000000f00 */
[----:B------:R-:W-:-:S09]  /*0a90*/  MOV R27, R2 ;  /* 0x00000002001b7202 */ /* 0x000fd20000000f00 */
[----:B------:R-:W-:Y:S05]  /*0aa0*/  @P1 BRA `(.L_x_76) ;  /* 0x0000000000141947 */ /* 0x000fea0003800000 */
[C---:B------:R-:W-:Y:S02]  /*0ab0*/  IMAD R10, R4.reuse, R4, RZ ;  /* 0x00000004040a7224 */ /* 0x040fe400078e02ff */
[----:B------:R-:W-:-:S03]  /*0ac0*/  IMAD R27, R4, R13, R2 ;  /* 0x0000000d041b7224 */ /* 0x000fc600078e0202 */
[----:B------:R-:W-:-:S13]  /*0ad0*/  ISETP.GT.U32.AND P1, PT, R10, UR6, PT ;  /* 0x000000060a007c0c */ /* 0x000fda000bf24070 */
[-C--:B------:R-:W-:Y:S02]  /*0ae0*/  @!P1 IMAD R27, R5, R10.reuse, R27 ;  /* 0x0000000a051b9224 */ /* 0x080fe400078e021b */
[----:B------:R-:W-:-:S07]  /*0af0*/  @!P1 IMAD R10, R4, R10, RZ ;  /* 0x0000000a040a9224 */ /* 0x000fce00078e02ff */
.L_x_76:
[----:B------:R-:W-:Y:S01]  /*0b00*/  IADD3 R12, PT, PT, R25, 0x127409f, RZ ;  /* 0x0127409f190c7810 */ /* 0x000fe20007ffe0ff */
[C---:B-----5:R-:W-:Y:S01]  /*0b10*/  FFMA R41, R35.reuse, R32, R42 ;  /* 0x0000002023297223 */ /* 0x060fe2000000002a */
[----:B------:R-:W-:Y:S01]  /*0b20*/  ISETP.GT.U32.AND P1, PT, R10, UR6, PT ;  /* 0x000000060a007c0c */ /* 0x000fe2000bf24070 */
[----:B------:R-:W-:Y:S01]  /*0b30*/  FFMA R17, R35, R17, R44 ;  /* 0x0000001123117223 */ /* 0x000fe2000000002c */
        /* <DEDUP_REMOVED lines=12> */
[----:B------:R-:W2:Y:S01]  /*0c00*/  LDG.E.CONSTANT R32, desc[UR8][R14.64+0x14] ;  /* 0x000014080e207981 */ /* 0x000ea2000c1e9900 */
[C---:B------:R-:W-:Y:S01]  /*0c10*/  FFMA R39, R35.reuse, R39, R40 ;  /* 0x0000002723277223 */ /* 0x040fe20000000028 */
[C---:B------:R-:W-:Y:S02]  /*0c20*/  FFMA R43, R35.reuse, R43, R16 ;  /* 0x0000002b232b7223 */ /* 0x040fe40000000010 */
[----:B------:R-:W3:Y:S01]  /*0c30*/  LDG.E.CONSTANT R27, desc[UR8][R14.64+0x18] ;  /* 0x000018080e1b7981 */ /* 0x000ee2000c1e9900 */
[----:B------:R-:W-:Y:S01]  /*0c40*/  FFMA R36, R35, R36, R24 ;  /* 0x0000002423247223 */ /* 0x000fe20000000018 */
[----:B------:R-:W-:Y:S01]  /*0c50*/  FMUL R24, R9, R28 ;  /* 0x0000001c09187220 */ /* 0x000fe20000400000 */
[----:B------:R-:W-:Y:S01]  /*0c60*/  FFMA R40, R35, R45, R34 ;  /* 0x0000002d23287223 */ /* 0x000fe20000000022 */
[----:B------:R-:W4:Y:S02]  /*0c70*/  LDG.E.CONSTANT R16, desc[UR8][R14.64] ;  /* 0x000000080e107981 */ /* 0x000f24000c1e9900 */
[----:B------:R-:W-:-:S02]  /*0c80*/  FMUL R24, R31, R24 ;  /* 0x000000181f187220 */ /* 0x000fc40000400000 */
        /* <DEDUP_REMOVED lines=9> */
[----:B----4-:R-:W-:Y:S01]  /*0d20*/  FFMA R37, R24, R16, R37 ;  /* 0x0000001018257223 */ /* 0x010fe20000000025 */
[----:B------:R-:W-:Y:S02]  /*0d30*/  MOV R16, RZ ;  /* 0x000000ff00107202 */ /* 0x000fe40000000f00 */
[----:B------:R-:W-:Y:S01]  /*0d40*/  MOV R36, 0x1 ;  /* 0x0000000100247802 */ /* 0x000fe20000000f00 */
        /* <DEDUP_REMOVED lines=10> */
.L_x_77:
[----:B------:R-:W-:Y:S01]  /*0df0*/  ISETP.GT.U32.AND P1, PT, R36, UR6, PT ;  /* 0x0000000624007c0c */ /* 0x000fe2000bf24070 */
[----:B-----5:R-:W-:Y:S01]  /*0e00*/  FFMA R45, R24, R45, R17 ;  /* 0x0000002d182d7223 */ /* 0x020fe20000000011 */
        /* <DEDUP_REMOVED lines=11> */
[----:B------:R-:W-:-:S04]  /*0ec0*/  IMAD.WIDE.U32 R16, R15, 0x4, R20 ;  /* 0x000000040f107825 */ /* 0x000fc800078e0014 */
[C---:B------:R-:W-:Y:S01]  /*0ed0*/  FFMA R15, R24.reuse, R34, R41 ;  /* 0x00000022180f7223 */ /* 0x040fe20000000029 */
[----:B------:R-:W2:Y:S04]  /*0ee0*/  LDG.E.CONSTANT R14, desc[UR8][R16.64] ;  /* 0x00000008100e7981 */ /* 0x000ea8000c1e9900 */
[----:B------:R-:W3:Y:S01]  /*0ef0*/  LDG.E.CONSTANT R41, desc[UR8][R16.64+0xc] ;  /* 0x00000c0810297981 */ /* 0x000ee2000c1e9900 */
[----:B------:R-:W-:-:S03]  /*0f00*/  FFMA R42, R24, R42, R39 ;  /* 0x0000002a182a7223 */ /* 0x000fc60000000027 */
[----:B------:R-:W4:Y:S01]  /*0f10*/  LDG.E.CONSTANT R39, desc[UR8][R16.64+0x10] ;  /* 0x0000100810277981 */ /* 0x000f22000c1e9900 */
[----:B------:R-:W-:Y:S01]  /*0f20*/  FFMA R33, R24, R32, R33 ;  /* 0x0000002018217223 */ /* 0x000fe20000000021 */
[----:B------:R-:W-:Y:S01]  /*0f30*/  FMUL R32, R30, R9 ;  /* 0x000000091e207220 */ /* 0x000fe20000400000 */
[----:B------:R-:W-:Y:S01]  /*0f40*/  FFMA R44, R24, R44, R43 ;  /* 0x0000002c182c7223 */ /* 0x000fe2000000002b */
[----:B------:R-:W4:Y:S02]  /*0f50*/  LDG.E.CONSTANT R40, desc[UR8][R16.64+0x8] ;  /* 0x0000080810287981 */ /* 0x000f24000c1e9900 */
[----:B------:R-:W-:Y:S02]  /*0f60*/  FMUL R34, R31, R32 ;  /* 0x000000201f227220 */ /* 0x000fe40000400000 */
[----:B------:R0:W5:Y:S04]  /*0f70*/  LDG.E.CONSTANT R24, desc[UR8][R16.64+0x14] ;  /* 0x0000140810187981 */ /* 0x000168000c1e9900 */
[----:B------:R0:W5:Y:S01]  /*0f80*/  LDG.E.CONSTANT R36, desc[UR8][R16.64+0x18] ;  /* 0x0000180810247981 */ /* 0x000162000c1e9900 */
[----:B--2---:R-:W-:-:S03]  /*0f90*/  FFMA R37, R34, R14, R37 ;  /* 0x0000000e22257223 */ /* 0x004fc60000000025 */
[----:B------:R-:W2:Y:S01]  /*0fa0*/  LDG.E.CONSTANT R14, desc[UR8][R16.64+0x4] ;  /* 0x00000408100e7981 */ /* 0x000ea2000c1e9900 */
[----:B---3--:R-:W-:-:S03]  /*0fb0*/  FFMA R42, R34, R41, R42 ;  /* 0x00000029222a7223 */ /* 0x008fc6000000002a */
[----:B------:R0:W5:Y:S01]  /*0fc0*/  LDG.E.CONSTANT R41, desc[UR8][R16.64+0x1c] ;  /* 0x00001c0810297981 */ /* 0x000162000c1e9900 */
[----:B----4-:R-:W-:-:S03]  /*0fd0*/  FFMA R44, R34, R39, R44 ;  /* 0x00000027222c7223 */ /* 0x010fc6000000002c */
[----:B------:R0:W-:Y:S04]  /*0fe0*/  STG.E desc[UR8][R22.64+0xc], R42 ;  /* 0x00000c2a16007986 */ /* 0x0001e8000c101908 */
[----:B------:R0:W-:Y:S01]  /*0ff0*/  STG.E desc[UR8][R22.64+0x10], R44 ;  /* 0x0000102c16007986 */ /* 0x0001e2000c101908 */
[----:B------:R-:W-:Y:S02]  /*1000*/  HFMA2 R39, -RZ, RZ, 0, 0 ;  /* 0x00000000ff277431 */ /* 0x000fe400000001ff */
[----:B------:R-:W-:Y:S01]  /*1010*/  FFMA R40, R34, R40, R15 ;  /* 0x0000002822287223 */ /* 0x000fe2000000000f */
[----:B------:R-:W-:Y:S02]  /*1020*/  IADD3 R18, PT, PT, R18, 0x4f9ffb7, RZ ;  /* 0x04f9ffb712127810 */ /* 0x000fe40007ffe0ff */
[----:B------:R-:W-:Y:S01]  /*1030*/  MOV R15, 0x1 ;  /* 0x00000001000f7802 */ /* 0x000fe20000000f00 */
[----:B--2---:R-:W-:Y:S01]  /*1040*/  FFMA R45, R34, R14, R45 ;  /* 0x0000000e222d7223 */ /* 0x004fe2000000002d */
[----:B------:R-:W-:Y:S01]  /*1050*/  IADD3 R14, PT, PT, R5, 0x1, RZ ;  /* 0x00000001050e7810 */ /* 0x000fe20007ffe0ff */
[----:B0-----:R-:W-:Y:S06]  /*1060*/  BRA.U !UP0, `(.L_x_78) ;  /* 0x0000000108247547 */ /* 0x001fec000b800000 */
        /* <DEDUP_REMOVED lines=9> */
.L_x_78:
[----:B------:R-:W-:Y:S01]  /*1100*/  ISETP.GT.U32.AND P1, PT, R15, UR6, PT ;  /* 0x000000060f007c0c */ /* 0x000fe2000bf24070 */
[----:B-----5:R-:W-:Y:S01]  /*1110*/  FFMA R24, R34, R24, R35 ;  /* 0x0000001822187223 */ /* 0x020fe20000000023 */
[----:B------:R-:W-:Y:S01]  /*1120*/  LOP3.LUT R15, R2, R25, R18, 0x96, !PT ;  /* 0x00000019020f7212 */ /* 0x000fe200078e9612 */
[----:B------:R-:W-:-:S03]  /*1130*/  FFMA R36, R34, R36, R27 ;  /* 0x0000002422247223 */ /* 0x000fc6000000001b */
[----:B------:R-:W-:-:S05]  /*1140*/  SEL R16, R15, R39, P1 ;  /* 0x000000270f107207 */ /* 0x000fca0000800000 */
        /* <DEDUP_REMOVED lines=11> */
[----:B------:R-:W-:Y:S01]  /*1200*/  FFMA R34, R34, R41, R33 ;  /* 0x0000002922227223 */ /* 0x000fe20000000021 */
[----:B------:R-:W-:Y:S02]  /*1210*/  FMUL R33, R29, R38 ;  /* 0x000000261d217220 */ /* 0x000fe40000400000 */
[----:B------:R-:W3:Y:S04]  /*1220*/  LDG.E.CONSTANT R35, desc[UR8][R16.64+0x4] ;  /* 0x0000040810237981 */ /* 0x000ee8000c1e9900 */
[----:B------:R-:W4:Y:S01]  /*1230*/  LDG.E.CONSTANT R27, desc[UR8][R16.64+0x8] ;  /* 0x00000808101b7981 */ /* 0x000f22000c1e9900 */
[----:B--2---:R-:W-:-:S03]  /*1240*/  FFMA R38, R33, R39, R37 ;  /* 0x0000002721267223 */ /* 0x004fc60000000025 */
[----:B------:R-:W2:Y:S04]  /*1250*/  LDG.E.CONSTANT R37, desc[UR8][R16.64+0xc] ;  /* 0x00000c0810257981 */ /* 0x000ea8000c1e9900 */
[----:B------:R-:W2:Y:S01]  /*1260*/  LDG.E.CONSTANT R39, desc[UR8][R16.64+0x10] ;  /* 0x0000100810277981 */ /* 0x000ea2000c1e9900 */
[C---:B---3--:R-:W-:Y:S01]  /*1270*/  FFMA R45, R33.reuse, R35, R45 ;  /* 0x00000023212d7223 */ /* 0x048fe2000000002d */
[C---:B----4-:R-:W-:Y:S02]  /*1280*/  FFMA R27, R33.reuse, R27, R40 ;  /* 0x0000001b211b7223 */ /* 0x050fe40000000028 */
[----:B------:R0:W5:Y:S04]  /*1290*/  LDG.E.CONSTANT R40, desc[UR8][R16.64+0x14] ;  /* 0x0000140810287981 */ /* 0x000168000c1e9900 */
[----:B------:R0:W5:Y:S04]  /*12a0*/  LDG.E.CONSTANT R35, desc[UR8][R16.64+0x18] ;  /* 0x0000180810237981 */ /* 0x000168000c1e9900 */
[----:B------:R0:W-:Y:S04]  /*12b0*/  STG.E desc[UR8][R22.64], R38 ;  /* 0x0000002616007986 */ /* 0x0001e8000c101908 */
[----:B------:R0:W-:Y:S01]  /*12c0*/  STG.E desc[UR8][R22.64+0x4], R45 ;  /* 0x0000042d16007986 */ /* 0x0001e2000c101908 */
[----:B--2---:R-:W-:-:S03]  /*12d0*/  FFMA R42, R33, R37, R42 ;  /* 0x00000025212a7223 */ /* 0x004fc6000000002a */
[----:B------:R0:W5:Y:S01]  /*12e0*/  LDG.E.CONSTANT R37, desc[UR8][R16.64+0x1c] ;  /* 0x00001c0810257981 */ /* 0x000162000c1e9900 */
[----:B------:R-:W-:Y:S01]  /*12f0*/  MOV R41, 0x1 ;  /* 0x0000000100297802 */ /* 0x000fe20000000f00 */
[----:B------:R-:W-:Y:S01]  /*1300*/  FFMA R44, R33, R39, R44 ;  /* 0x00000027212c7223 */ /* 0x000fe2000000002c */
[----:B------:R-:W-:Y:S01]  /*1310*/  MOV R39, RZ ;  /* 0x000000ff00277202 */ /* 0x000fe20000000f00 */
[----:B------:R0:W-:Y:S01]  /*1320*/  STG.E desc[UR8][R22.64+0x8], R27 ;  /* 0x0000081b16007986 */ /* 0x0001e2000c101908 */
[----:B------:R-:W-:Y:S05]  /*1330*/  BRA.U !UP0, `(.L_x_79) ;  /* 0x0000000108247547 */ /* 0x000fea000b800000 */
        /* <DEDUP_REMOVED lines=9> */
.L_x_79:
[----:B------:R-:W-:Y:S01]  /*13d0*/  ISETP.GT.U32.AND P1, PT, R41, UR6, PT ;  /* 0x0000000629007c0c */ /* 0x000fe2000bf24070 */
[----:B-----5:R-:W-:Y:S01]  /*13e0*/  FFMA R40, R33, R40, R24 ;  /* 0x0000002821287223 */ /* 0x020fe20000000018 */
[----:B0-----:R-:W-:Y:S01]  /*13f0*/  LOP3.LUT R16, R11, R25, R18, 0x96, !PT ;  /* 0x000000190b107212 */ /* 0x001fe200078e9612 */
        /* <DEDUP_REMOVED lines=10> */
[----:B------:R-:W-:Y:S01]  /*14a0*/  SHF.L.U32 R17, R17, 0x3, RZ ;  /* 0x0000000311117819 */ /* 0x000fe200000006ff */
[----:B------:R-:W-:-:S04]  /*14b0*/  FFMA R34, R33, R37, R34 ;  /* 0x0000002521227223 */ /* 0x000fc80000000022 */
[----:B------:R-:W-:-:S05]  /*14c0*/  IMAD.WIDE.U32 R24, R17, 0x4, R20 ;  /* 0x0000000411187825 */ /* 0x000fca00078e0014 */
[----:B------:R-:W2:Y:S04]  /*14d0*/  LDG.E.CONSTANT R35, desc[UR8][R24.64] ;  /* 0x0000000818237981 */ /* 0x000ea8000c1e9900 */
[----:B------:R-:W3:Y:S04]  /*14e0*/  LDG.E.CONSTANT R39, desc[UR8][R24.64+0x4] ;  /* 0x0000040818277981 */ /* 0x000ee8000c1e9900 */
[----:B------:R-:W4:Y:S01]  /*14f0*/  LDG.E.CONSTANT R37, desc[UR8][R24.64+0xc] ;  /* 0x00000c0818257981 */ /* 0x000f22000c1e9900 */
[----:B------:R-:W-:-:S03]  /*1500*/  FMUL R33, R30, R19 ;  /* 0x000000131e217220 */ /* 0x000fc60000400000 */
[----:B------:R-:W4:Y:S01]  /*1510*/  LDG.E.CONSTANT R17, desc[UR8][R24.64+0x8] ;  /* 0x0000080818117981 */ /* 0x000f22000c1e9900 */
[----:B------:R-:W-:-:S03]  /*1520*/  FMUL R33, R29, R33 ;  /* 0x000000211d217220 */ /* 0x000fc60000400000 */
[----:B------:R-:W4:Y:S01]  /*1530*/  LDG.E.CONSTANT R41, desc[UR8][R24.64+0x10] ;  /* 0x0000100818297981 */ /* 0x000f22000c1e9900 */
[----:B--2---:R-:W-:-:S03]  /*1540*/  FFMA R35, R33, R35, R38 ;  /* 0x0000002321237223 */ /* 0x004fc60000000026 */
[----:B------:R0:W5:Y:S01]  /*1550*/  LDG.E.CONSTANT R38, desc[UR8][R24.64+0x14] ;  /* 0x0000140818267981 */ /* 0x000162000c1e9900 */
[----:B---3--:R-:W-:-:S03]  /*1560*/  FFMA R45, R33, R39, R45 ;  /* 0x00000027212d7223 */ /* 0x008fc6000000002d */
[----:B------:R0:W5:Y:S01]  /*1570*/  LDG.E.CONSTANT R39, desc[UR8][R24.64+0x18] ;  /* 0x0000180818277981 */ /* 0x000162000c1e9900 */
[----:B----4-:R-:W-:-:S03]  /*1580*/  FFMA R37, R33, R37, R42 ;  /* 0x0000002521257223 */ /* 0x010fc6000000002a */
[----:B------:R0:W5:Y:S01]  /*1590*/  LDG.E.CONSTANT R42, desc[UR8][R24.64+0x1c] ;  /* 0x00001c08182a7981 */ /* 0x000162000c1e9900 */
[----:B------:R-:W-:Y:S02]  /*15a0*/  HFMA2 R43, -RZ, RZ, 0, 0 ;  /* 0x00000000ff2b7431 */ /* 0x000fe400000001ff */
[C---:B------:R-:W-:Y:S01]  /*15b0*/  FFMA R27, R33.reuse, R17, R27 ;  /* 0x00000011211b7223 */ /* 0x040fe2000000001b */
[----:B------:R-:W-:Y:S01]  /*15c0*/  MOV R17, 0x1 ;  /* 0x0000000100117802 */ /* 0x000fe20000000f00 */
[----:B------:R-:W-:Y:S01]  /*15d0*/  FFMA R41, R33, R41, R44 ;  /* 0x0000002921297223 */ /* 0x000fe2000000002c */
        /* <DEDUP_REMOVED lines=10> */
.L_x_80:
[----:B------:R-:W-:Y:S01]  /*1680*/  ISETP.GT.U32.AND P1, PT, R17, UR6, PT ;  /* 0x0000000611007c0c */ /* 0x000fe2000bf24070 */
[----:B------:R-:W-:Y:S02]  /*1690*/  IMAD R17, R3, 0x127409f, RZ ;  /* 0x0127409f03117824 */ /* 0x000fe400078e02ff */
[----:B-----5:R-:W-:-:S03]  /*16a0*/  FFMA R39, R33, R39, R36 ;  /* 0x0000002721277223 */ /* 0x020fc60000000024 */
[----:B------:R-:W-:-:S04]  /*16b0*/  IADD3 R17, PT, PT, R17, 0x127409f, RZ ;  /* 0x0127409f11117810 */ /* 0x000fc80007ffe0ff */
[----:B------:R-:W-:-:S04]  /*16c0*/  LOP3.LUT R17, R2, R17, R18, 0x96, !PT ;  /* 0x0000001102117212 */ /* 0x000fc800078e9612 */
[----:B0-----:R-:W-:Y:S01]  /*16d0*/  SEL R24, R17, R43, P1 ;  /* 0x0000002b11187207 */ /* 0x001fe20000800000 */
[----:B------:R-:W-:-:S04]  /*16e0*/  FFMA R43, R33, R38, R40 ;  /* 0x00000026212b7223 */ /* 0x000fc80000000028 */
        /* <DEDUP_REMOVED lines=13> */
[----:B------:R-:W3:Y:S02]  /*17c0*/  LDG.E.CONSTANT R38, desc[UR8][R24.64+0x8] ;  /* 0x0000080818267981 */ /* 0x000ee4000c1e9900 */
[----:B------:R-:W-:Y:S02]  /*17d0*/  FMUL R34, R29, R34 ;  /* 0x000000221d227220 */ /* 0x000fe40000400000 */
[----:B------:R-:W4:Y:S04]  /*17e0*/  LDG.E.CONSTANT R36, desc[UR8][R24.64+0x4] ;  /* 0x0000040818247981 */ /* 0x000f28000c1e9900 */
[----:B------:R-:W4:Y:S04]  /*17f0*/  LDG.E.CONSTANT R42, desc[UR8][R24.64+0x14] ;  /* 0x00001408182a7981 */ /* 0x000f28000c1e9900 */
[----:B------:R-:W4:Y:S01]  /*1800*/  LDG.E.CONSTANT R44, desc[UR8][R24.64+0xc] ;  /* 0x00000c08182c7981 */ /* 0x000f22000c1e9900 */
[----:B--2---:R-:W-:-:S03]  /*1810*/  FFMA R35, R34, R40, R35 ;  /* 0x0000002822237223 */ /* 0x004fc60000000023 */
[----:B------:R-:W2:Y:S01]  /*1820*/  LDG.E.CONSTANT R40, desc[UR8][R24.64+0x10] ;  /* 0x0000100818287981 */ /* 0x000ea2000c1e9900 */
[----:B---3--:R-:W-:-:S03]  /*1830*/  FFMA R27, R34, R38, R27 ;  /* 0x00000026221b7223 */ /* 0x008fc6000000001b */
[----:B------:R0:W5:Y:S01]  /*1840*/  LDG.E.CONSTANT R38, desc[UR8][R24.64+0x18] ;  /* 0x0000180818267981 */ /* 0x000162000c1e9900 */
[----:B--2---:R-:W-:-:S03]  /*1850*/  FFMA R40, R34, R40, R41 ;  /* 0x0000002822287223 */ /* 0x004fc60000000029 */
[----:B------:R0:W5:Y:S01]  /*1860*/  LDG.E.CONSTANT R41, desc[UR8][R24.64+0x1c] ;  /* 0x00001c0818297981 */ /* 0x000162000c1e9900 */
[C---:B----4-:R-:W-:Y:S01]  /*1870*/  FFMA R36, R34.reuse, R36, R45 ;  /* 0x0000002422247223 */ /* 0x050fe2000000002d */
[C---:B------:R-:W-:Y:S01]  /*1880*/  FFMA R42, R34.reuse, R42, R43 ;  /* 0x0000002a222a7223 */ /* 0x040fe2000000002b */
[----:B------:R-:W-:Y:S01]  /*1890*/  FFMA R37, R34, R44, R37 ;  /* 0x0000002c22257223 */ /* 0x000fe20000000025 */
        /* <DEDUP_REMOVED lines=12> */
.L_x_81:
[----:B0-----:R-:W-:Y:S01]  /*1960*/  IMAD R24, R3, 0x127409f, RZ ;  /* 0x0127409f03187824 */ /* 0x001fe200078e02ff */
[----:B------:R-:W-:Y:S01]  /*1970*/  ISETP.GT.U32.AND P1, PT, R45, UR6, PT ;  /* 0x000000062d007c0c */ /* 0x000fe2000bf24070 */
[C---:B-----5:R-:W-:Y:S01]  /*1980*/  FFMA R38, R34.reuse, R38, R39 ;  /* 0x0000002622267223 */ /* 0x060fe20000000027 */
[----:B------:R-:W-:Y:S01]  /*1990*/  FMUL R32, R29, R32 ;  /* 0x000000201d207220 */ /* 0x000fe20000400000 */
[----:B------:R-:W-:Y:S01]  /*19a0*/  FFMA R33, R34, R41, R33 ;  /* 0x0000002922217223 */ /* 0x000fe20000000021 */
[----:B------:R-:W-:Y:S01]  /*19b0*/  IADD3 R24, PT, PT, R24, 0x127409f, RZ ;  /* 0x0127409f18187810 */ /* 0x000fe20007ffe0ff */
[----:B------:R-:W0:Y:S03]  /*19c0*/  LDCU.U8 UR4, c[0x0][0x3ac] ;  /* 0x00007580ff0477ac */ /* 0x000e260008000000 */
[----:B------:R-:W-:-:S04]  /*19d0*/  LOP3.LUT R18, R11, R24, R18, 0x96, !PT ;  /* 0x000000180b127212 */ /* 0x000fc800078e9612 */
        /* <DEDUP_REMOVED lines=12> */
[----:B------:R-:W3:Y:S04]  /*1aa0*/  LDG.E.CONSTANT R39, desc[UR8][R24.64+0x4] ;  /* 0x0000040818277981 */ /* 0x000ee8000c1e9900 */
[----:B------:R-:W4:Y:S04]  /*1ab0*/  LDG.E.CONSTANT R44, desc[UR8][R24.64+0x8] ;  /* 0x00000808182c7981 */ /* 0x000f28000c1e9900 */
[----:B------:R-:W4:Y:S04]  /*1ac0*/  LDG.E.CONSTANT R34, desc[UR8][R24.64+0xc] ;  /* 0x00000c0818227981 */ /* 0x000f28000c1e9900 */
[----:B------:R-:W4:Y:S01]  /*1ad0*/  LDG.E.CONSTANT R45, desc[UR8][R24.64+0x14] ;  /* 0x00001408182d7981 */ /* 0x000f22000c1e9900 */
[----:B--2---:R-:W-:-:S03]  /*1ae0*/  FFMA R35, R32, R43, R35 ;  /* 0x0000002b20237223 */ /* 0x004fc60000000023 */
[----:B------:R-:W2:Y:S01]  /*1af0*/  LDG.E.CONSTANT R43, desc[UR8][R24.64+0x10] ;  /* 0x00001008182b7981 */ /* 0x000ea2000c1e9900 */
[----:B---3--:R-:W-:-:S03]  /*1b00*/  FFMA R39, R32, R39, R36 ;  /* 0x0000002720277223 */ /* 0x008fc60000000024 */
[----:B------:R-:W3:Y:S01]  /*1b10*/  LDG.E.CONSTANT R36, desc[UR8][R24.64+0x1c] ;  /* 0x00001c0818247981 */ /* 0x000ee2000c1e9900 */
[----:B----4-:R-:W-:-:S03]  /*1b20*/  FFMA R41, R32, R44, R27 ;  /* 0x0000002c20297223 */ /* 0x010fc6000000001b */
[----:B------:R-:W4:Y:S01]  /*1b30*/  LDG.E.CONSTANT R27, desc[UR8][R24.64+0x18] ;  /* 0x00001808181b7981 */ /* 0x000f22000c1e9900 */
[----:B0-----:R-:W-:Y:S01]  /*1b40*/  UPRMT UR4, UR4, 0x8880, URZ ;  /* 0x0000888004047896 */ /* 0x001fe200080000ff */
[C---:B------:R-:W-:Y:S02]  /*1b50*/  FFMA R37, R32.reuse, R34, R37 ;  /* 0x0000002220257223 */ /* 0x040fe40000000025 */
[----:B------:R0:W-:Y:S03]  /*1b60*/  STG.E desc[UR8][R22.64], R35 ;  /* 0x0000002316007986 */ /* 0x0001e6000c101908 */
[----:B------:R-:W-:Y:S01]  /*1b70*/  ISETP.NE.AND P1, PT, RZ, UR4, PT ;  /* 0x00000004ff007c0c */ /* 0x000fe2000bf25270 */
[C---:B------:R-:W-:Y:S01]  /*1b80*/  FFMA R45, R32.reuse, R45, R42 ;  /* 0x0000002d202d7223 */ /* 0x040fe2000000002a */
[----:B------:R0:W-:Y:S04]  /*1b90*/  STG.E desc[UR8][R22.64+0x4], R39 ;  /* 0x0000042716007986 */ /* 0x0001e8000c101908 */
[----:B------:R0:W-:Y:S04]  /*1ba0*/  STG.E desc[UR8][R22.64+0x8], R41 ;  /* 0x0000082916007986 */ /* 0x0001e8000c101908 */
[----:B------:R0:W-:Y:S04]  /*1bb0*/  STG.E desc[UR8][R22.64+0xc], R37 ;  /* 0x00000c2516007986 */ /* 0x0001e8000c101908 */
[----:B------:R0:W-:Y:S01]  /*1bc0*/  STG.E desc[UR8][R22.64+0x14], R45 ;  /* 0x0000142d16007986 */ /* 0x0001e2000c101908 */
[C---:B--2---:R-:W-:Y:S01]  /*1bd0*/  FFMA R43, R32.reuse, R43, R40 ;  /* 0x0000002b202b7223 */ /* 0x044fe20000000028 */
[C---:B---3--:R-:W-:Y:S01]  /*1be0*/  FFMA R33, R32.reuse, R36, R33 ;  /* 0x0000002420217223 */ /* 0x048fe20000000021 */
[----:B----4-:R-:W-:-:S03]  /*1bf0*/  FFMA R27, R32, R27, R38 ;  /* 0x0000001b201b7223 */ /* 0x010fc60000000026 */
[----:B------:R0:W-:Y:S04]  /*1c00*/  STG.E desc[UR8][R22.64+0x10], R43 ;  /* 0x0000102b16007986 */ /* 0x0001e8000c101908 */
[----:B------:R0:W-:Y:S04]  /*1c10*/  STG.E desc[UR8][R22.64+0x18], R27 ;  /* 0x0000181b16007986 */ /* 0x0001e8000c101908 */
[----:B------:R0:W-:Y:S01]  /*1c20*/  STG.E desc[UR8][R22.64+0x1c], R33 ;  /* 0x00001c2116007986 */ /* 0x0001e2000c101908 */
[----:B------:R-:W-:Y:S05]  /*1c30*/  @!P1 EXIT ;  /* 0x000000000000994d */ /* 0x000fea0003800000 */
[----:B------:R-:W-:Y:S02]  /*1c40*/  ISETP.GT.U32.AND P1, PT, R4, UR6, PT ;  /* 0x0000000604007c0c */ /* 0x000fe4000bf24070 */
[----:B0-----:R-:W-:-:S11]  /*1c50*/  MOV R22, R2 ;  /* 0x0000000200167202 */ /* 0x001fd60000000f00 */
[----:B------:R-:W-:Y:S05]  /*1c60*/  @P1 BRA `(.L_x_82) ;  /* 0x00000000000c1947 */ /* 0x000fea0003800000 */
[----:B------:R-:W-:-:S05]  /*1c70*/  IMAD R23, R4, R4, RZ ;  /* 0x0000000404177224 */ /* 0x000fca00078e02ff */
[----:B------:R-:W-:-:S13]  /*1c80*/  ISETP.GT.U32.AND P2, PT, R23, UR6, PT ;  /* 0x0000000617007c0c */ /* 0x000fda000bf44070 */
[----:B------:R-:W-:-:S07]  /*1c90*/  @!P2 IMAD R22, R5, R23, R2 ;  /* 0x000000170516a224 */ /* 0x000fce00078e0202 */
.L_x_82:
[----:B------:R-:W-:-:S05]  /*1ca0*/  IMAD.HI.U32 R23, R22, UR5, RZ ;  /* 0x0000000516177c27 */ /* 0x000fca000f8e00ff */
[----:B------:R-:W-:-:S05]  /*1cb0*/  IADD3 R23, PT, PT, -R23, RZ, RZ ;  /* 0x000000ff17177210 */ /* 0x000fca0007ffe1ff */
[----:B------:R-:W-:Y:S01]  /*1cc0*/  IMAD R24, R23, UR6, R22 ;  /* 0x0000000617187c24 */ /* 0x000fe2000f8e0216 */
[----:B------:R-:W-:-:S04]  /*1cd0*/  MOV R22, R11 ;  /* 0x0000000b00167202 */ /* 0x000fc80000000f00 */
[----:B------:R-:W-:-:S13]  /*1ce0*/  ISETP.GE.U32.AND P2, PT, R24, UR6, PT ;  /* 0x0000000618007c0c */ /* 0x000fda000bf46070 */
[----:B------:R-:W-:-:S04]  /*1cf0*/  @P2 IADD3 R24, PT, PT, R24, -UR6, RZ ;  /* 0x8000000618182c10 */ /* 0x000fc8000fffe0ff */
[----:B------:R-:W-:-:S13]  /*1d00*/  ISETP.GE.U32.AND P2, PT, R24, UR6, PT ;  /* 0x0000000618007c0c */ /* 0x000fda000bf46070 */
[----:B------:R-:W-:Y:S01]  /*1d10*/  @P2 IADD3 R24, PT, PT, R24, -UR6, RZ ;  /* 0x8000000618182c10 */ /* 0x000fe2000fffe0ff */
[----:B------:R-:W-:Y:S06]  /*1d20*/  @P1 BRA `(.L_x_83) ;  /* 0x00000000000c1947 */ /* 0x000fec0003800000 */
[----:B------:R-:W-:-:S05]  /*1d30*/  IMAD R32, R4, R4, RZ ;  /* 0x0000000404207224 */ /* 0x000fca00078e02ff */
[----:B------:R-:W-:-:S13]  /*1d40*/  ISETP.GT.U32.AND P2, PT, R32, UR6, PT ;  /* 0x0000000620007c0c */ /* 0x000fda000bf44070 */
[----:B------:R-:W-:-:S07]  /*1d50*/  @!P2 IMAD R22, R5, R32, R11 ;  /* 0x000000200516a224 */ /* 0x000fce00078e020b */
.L_x_83:
[----:B------:R-:W-:Y:S01]  /*1d60*/  IMAD.HI.U32 R23, R22, UR5, RZ ;  /* 0x0000000516177c27 */ /* 0x000fe2000f8e00ff */
[----:B------:R-:W-:-:S03]  /*1d70*/  SEL R25, R7, R24, !P0 ;  /* 0x0000001807197207 */ /* 0x000fc60004000000 */
[----:B------:R-:W-:Y:S01]  /*1d80*/  IMAD R33, R26, 0x18, RZ ;  /* 0x000000181a217824 */ /* 0x000fe200078e02ff */
[----:B------:R-:W-:Y:S02]  /*1d90*/  IADD3 R23, PT, PT, -R23, RZ, RZ ;  /* 0x000000ff17177210 */ /* 0x000fe40007ffe1ff */
[----:B------:R-:W-:-:S03]  /*1da0*/  SHF.L.U32 R25, R25, 0x3, RZ ;  /* 0x0000000319197819 */ /* 0x000fc600000006ff */
[----:B------:R-:W-:Y:S02]  /*1db0*/  IMAD R32, R23, UR6, R22 ;  /* 0x0000000617207c24 */ /* 0x000fe4000f8e0216 */
[----:B------:R-:W-:Y:S01]  /*1dc0*/  IMAD.WIDE.U32 R24, R25, 0x4, R20 ;  /* 0x0000000419187825 */ /* 0x000fe200078e0014 */
[----:B------:R-:W0:Y:S02]  /*1dd0*/  LDC.64 R22, c[0x0][0x3b0] ;  /* 0x0000ec00ff167b82 */ /* 0x000e240000000a00 */
[C---:B------:R-:W-:Y:S02]  /*1de0*/  ISETP.GE.U32.AND P2, PT, R32.reuse, UR6, PT ;  /* 0x0000000620007c0c */ /* 0x040fe4000bf46070 */
[----:B------:R-:W2:Y:S04]  /*1df0*/  LDG.E.CONSTANT R40, desc[UR8][R24.64+0x10] ;  /* 0x0000100818287981 */ /* 0x000ea8000c1e9900 */
[----:B------:R-:W3:Y:S04]  /*1e00*/  LDG.E.CONSTANT R34, desc[UR8][R24.64+0xc] ;  /* 0x00000c0818227981 */ /* 0x000ee8000c1e9900 */
[----:B------:R-:W4:Y:S03]  /*1e10*/  LDG.E.CONSTANT R38, desc[UR8][R24.64+0x14] ;  /* 0x0000140818267981 */ /* 0x000f26000c1e9900 */
[----:B------:R-:W-:Y:S01]  /*1e20*/  @P2 IADD3 R32, PT, PT, R32, -UR6, RZ ;  /* 0x8000000620202c10 */ /* 0x000fe2000fffe0ff */
[----:B------:R-:W4:Y:S03]  /*1e30*/  LDG.E.CONSTANT R43, desc[UR8][R24.64+0x4] ;  /* 0x00000408182b7981 */ /* 0x000f26000c1e9900 */
[----:B------:R-:W-:Y:S01]  /*1e40*/  ISETP.GE.U32.AND P2, PT, R32, UR6, PT ;  /* 0x0000000620007c0c */ /* 0x000fe2000bf46070 */
[----:B0-----:R-:W-:-:S05]  /*1e50*/  IMAD.WIDE.U32 R22, R33, 0x4, R22 ;  /* 0x0000000421167825 */ /* 0x001fca00078e0016 */
[----:B------:R-:W4:Y:S07]  /*1e60*/  LDG.E R36, desc[UR8][R22.64+0xc] ;  /* 0x00000c0816247981 */ /* 0x000f2e000c1e1900 */
[----:B------:R-:W-:Y:S01]  /*1e70*/  @P2 IADD3 R32, PT, PT, R32, -UR6, RZ ;  /* 0x8000000620202c10 */ /* 0x000fe2000fffe0ff */
[----:B------:R-:W-:Y:S01]  /*1e80*/  FMUL R28, R0, R28 ;  /* 0x0000001c001c7220 */ /* 0x000fe20000400000 */
[----:B------:R-:W4:Y:S02]  /*1e90*/  LDG.E R44, desc[UR8][R22.64+0x14] ;  /* 0x00001408162c7981 */ /* 0x000f24000c1e1900 */
[----:B------:R-:W-:-:S02]  /*1ea0*/  SEL R32, R7, R32, !P0 ;  /* 0x0000002007207207 */ /* 0x000fc40004000000 */
[----:B------:R-:W5:Y:S02]  /*1eb0*/  LDG.E R45, desc[UR8][R22.64+0x18] ;  /* 0x00001808162d7981 */ /* 0x000f64000c1e1900 */
[----:B------:R-:W-:Y:S02]  /*1ec0*/  SHF.L.U32 R27, R32, 0x3, RZ ;  /* 0x00000003201b7819 */ /* 0x000fe400000006ff */
[----:B------:R-:W4:Y:S03]  /*1ed0*/  LDG.E R32, desc[UR8][R22.64+0x10] ;  /* 0x0000100816207981 */ /* 0x000f26000c1e1900 */
[----:B------:R-:W-:-:S05]  /*1ee0*/  IMAD.WIDE.U32 R26, R27, 0x4, R20 ;  /* 0x000000041b1a7825 */ /* 0x000fca00078e0014 */
[----:B------:R-:W2:Y:S04]  /*1ef0*/  LDG.E.CONSTANT R37, desc[UR8][R26.64+0x10] ;  /* 0x000010081a257981 */ /* 0x000ea8000c1e9900 */
[----:B------:R-:W3:Y:S04]  /*1f00*/  LDG.E.CONSTANT R33, desc[UR8][R26.64+0xc] ;  /* 0x00000c081a217981 */ /* 0x000ee8000c1e9900 */
[----:B------:R-:W4:Y:S04]  /*1f10*/  LDG.E.CONSTANT R39, desc[UR8][R26.64+0x14] ;  /* 0x000014081a277981 */ /* 0x000f28000c1e9900 */
[----:B------:R-:W4:Y:S04]  /*1f20*/  LDG.E.CONSTANT R41, desc[UR8][R26.64] ;  /* 0x000000081a297981 */ /* 0x000f28000c1e9900 */
[----:B------:R-:W4:Y:S01]  /*1f30*/  LDG.E.CONSTANT R42, desc[UR8][R26.64+0x4] ;  /* 0x000004081a2a7981 */ /* 0x000f22000c1e9900 */
[----:B--2---:R-:W-:-:S03]  /*1f40*/  FADD R37, R37, -R40 ;  /* 0x8000002825257221 */ /* 0x004fc60000000000 */
[----:B------:R-:W2:Y:S01]  /*1f50*/  LDG.E.CONSTANT R40, desc[UR8][R24.64] ;  /* 0x0000000818287981 */ /* 0x000ea2000c1e9900 */
[----:B------:R-:W-:Y:S01]  /*1f60*/  FMUL R35, R31, R28 ;  /* 0x0000001c1f237220 */ /* 0x000fe20000400000 */
[----:B---3--:R-:W-:-:S03]  /*1f70*/  FADD R34, R33, -R34 ;  /* 0x8000002221227221 */ /* 0x008fc60000000000 */
[C---:B----4-:R-:W-:Y:S01]  /*1f80*/  FFMA R32, R35.reuse, R37, R32 ;  /* 0x0000002523207223 */ /* 0x050fe20000000020 */
[----:B------:R-:W-:Y:S01]  /*1f90*/  FFMA R33, R35, R34, R36 ;  /* 0x0000002223217223 */ /* 0x000fe20000000024 */
[----:B------:R-:W3:Y:S01]  /*1fa0*/  LDG.E.CONSTANT R37, desc[UR8][R26.64+0x8] ;  /* 0x000008081a257981 */ /* 0x000ee2000c1e9900 */
[----:B------:R-:W-:-:S03]  /*1fb0*/  FADD R38, R39, -R38 ;  /* 0x8000002627267221 */ /* 0x000fc60000000000 */
[----:B------:R-:W3:Y:S01]  /*1fc0*/  LDG.E.CONSTANT R36, desc[UR8][R24.64+0x8] ;  /* 0x0000080818247981 */ /* 0x000ee2000c1e9900 */
[----:B------:R-:W-:-:S03]  /*1fd0*/  FADD R43, R42, -R43 ;  /* 0x8000002b2a2b7221 */ /* 0x000fc60000000000 */
[----:B------:R-:W5:Y:S04]  /*1fe0*/  LDG.E.CONSTANT R34, desc[UR8][R24.64+0x18] ;  /* 0x0000180818227981 */ /* 0x000f68000c1e9900 */
[----:B------:R0:W5:Y:S04]  /*1ff0*/  LDG.E.CONSTANT R39, desc[UR8][R24.64+0x1c] ;  /* 0x00001c0818277981 */ /* 0x000168000c1e9900 */
[----:B------:R1:W5:Y:S04]  /*2000*/  LDG.E.CONSTANT R42, desc[UR8][R26.64+0x1c] ;  /* 0x00001c081a2a7981 */ /* 0x000368000c1e9900 */
[----:B------:R-:W4:Y:S04]  /*2010*/  LDG.E R25, desc[UR8][R22.64] ;  /* 0x0000000816197981 */ /* 0x000f28000c1e1900 */
[----:B------:R-:W4:Y:S01]  /*2020*/  LDG.E R24, desc[UR8][R22.64+0x8] ;  /* 0x0000080816187981 */ /* 0x000f22000c1e1900 */
[----:B--2---:R-:W-:-:S03]  /*2030*/  FADD R40, R41, -R40 ;  /* 0x8000002829287221 */ /* 0x004fc60000000000 */
[----:B------:R1:W5:Y:S04]  /*2040*/  LDG.E.CONSTANT R41, desc[UR8][R26.64+0x18] ;  /* 0x000018081a297981 */ /* 0x000368000c1e9900 */
[----:B------:R-:W2:Y:S01]  /*2050*/  LDG.E R26, desc[UR8][R22.64+0x4] ;  /* 0x00000408161a7981 */ /* 0x000ea2000c1e1900 */
[----:B---3--:R-:W-:Y:S01]  /*2060*/  FADD R37, R37, -R36 ;  /* 0x8000002425257221 */ /* 0x008fe20000000000 */
[C---:B------:R-:W-:Y:S02]  /*2070*/  FFMA R36, R35.reuse, R38, R44 ;  /* 0x0000002623247223 */ /* 0x040fe4000000002c */
[----:B------:R1:W5:Y:S01]  /*2080*/  LDG.E R44, desc[UR8][R22.64+0x1c] ;  /* 0x00001c08162c7981 */ /* 0x000362000c1e1900 */
[C---:B----4-:R-:W-:Y:S01]  /*2090*/  FFMA R40, R35.reuse, R40, R25 ;  /* 0x0000002823287223 */ /* 0x050fe20000000019 */
[----:B------:R-:W-:-:S04]  /*20a0*/  FFMA R37, R35, R37, R24 ;  /* 0x0000002523257223 */ /* 0x000fc80000000018 */
[----:B------:R1:W-:Y:S01]  /*20b0*/  STG.E desc[UR8][R22.64], R40 ;  /* 0x0000002816007986 */ /* 0x0003e2000c101908 */
[----:B0-----:R-:W-:-:S03]  /*20c0*/  MOV R24, R2 ;  /* 0x0000000200187202 */ /* 0x001fc60000000f00 */
[----:B------:R1:W-:Y:S01]  /*20d0*/  STG.E desc[UR8][R22.64+0x8], R37 ;  /* 0x0000082516007986 */ /* 0x0003e2000c101908 */
[----:B--2---:R-:W-:-:S05]  /*20e0*/  FFMA R38, R35, R43, R26 ;  /* 0x0000002b23267223 */ /* 0x004fca000000001a */
[----:B------:R1:W-:Y:S01]  /*20f0*/  STG.E desc[UR8][R22.64+0x4], R38 ;  /* 0x0000042616007986 */ /* 0x0003e2000c101908 */
[----:B------:R-:W-:Y:S05]  /*2100*/  @P1 BRA `(.L_x_84) ;  /* 0x00000000000c1947 */ /* 0x000fea0003800000 */
[----:B------:R-:W-:-:S05]  /*2110*/  IMAD R25, R4, R4, RZ ;  /* 0x0000000404197224 */ /* 0x000fca00078e02ff */
[----:B------:R-:W-:-:S13]  /*2120*/  ISETP.GT.U32.AND P2, PT, R25, UR6, PT ;  /* 0x0000000619007c0c */ /* 0x000fda000bf44070 */
[----:B------:R-:W-:-:S07]  /*2130*/  @!P2 IMAD R24, R5, R25, R2 ;  /* 0x000000190518a224 */ /* 0x000fce00078e0202 */
.L_x_84:
[----:B------:R-:W-:-:S04]  /*2140*/  IMAD.HI.U32 R25, R24, UR5, RZ ;  /* 0x0000000518197c27 */ /* 0x000fc8000f8e00ff */
[----:B-----5:R-:W-:Y:S01]  /*2150*/  FADD R34, R41, -R34 ;  /* 0x8000002229227221 */ /* 0x020fe20000000000 */
        /* <DEDUP_REMOVED lines=8> */
[----:B-1----:R-:W-:-:S05]  /*21e0*/  IMAD R26, R4, R4, RZ ;  /* 0x00000004041a7224 */ /* 0x002fca00078e02ff */
[----:B------:R-:W-:-:S13]  /*21f0*/  ISETP.GT.U32.AND P2, PT, R26, UR6, PT ;  /* 0x000000061a007c0c */ /* 0x000fda000bf44070 */
[----:B------:R-:W-:-:S07]  /*2200*/  @!P2 IMAD R25, R5, R26, R11 ;  /* 0x0000001a0519a224 */ /* 0x000fce00078e020b */
.L_x_85:
[----:B-1----:R-:W-:-:S04]  /*2210*/  IMAD.HI.U32 R26, R25, UR5, RZ ;  /* 0x00000005191a7c27 */ /* 0x002fc8000f8e00ff */
[----:B------:R-:W-:Y:S01]  /*2220*/  FADD R41, R42, -R39 ;  /* 0x800000272a297221 */ /* 0x000fe20000000000 */
[----:B------:R-:W-:Y:S01]  /*2230*/  FFMA R34, R35, R34, R45 ;  /* 0x0000002223227223 */ /* 0x000fe2000000002d */
[----:B------:R-:W-:-:S05]  /*2240*/  IADD3 R26, PT, PT, -R26, RZ, RZ ;  /* 0x000000ff1a1a7210 */ /* 0x000fca0007ffe1ff */
[----:B------:R-:W-:Y:S01]  /*2250*/  IMAD R26, R26, UR6, R25 ;  /* 0x000000061a1a7c24 */ /* 0x000fe2000f8e0219 */
[----:B------:R-:W-:-:S04]  /*2260*/  SEL R25, R7, R24, !P0 ;  /* 0x0000001807197207 */ /* 0x000fc80004000000 */
[----:B------:R-:W-:Y:S02]  /*2270*/  ISETP.GE.U32.AND P2, PT, R26, UR6, PT ;  /* 0x000000061a007c0c */ /* 0x000fe4000bf46070 */
[----:B------:R-:W-:-:S05]  /*2280*/  SHF.L.U32 R25, R25, 0x3, RZ ;  /* 0x0000000319197819 */ /* 0x000fca00000006ff */
[----:B------:R-:W-:-:S05]  /*2290*/  IMAD.WIDE.U32 R24, R25, 0x4, R20 ;  /* 0x0000000419187825 */ /* 0x000fca00078e0014 */
[----:B------:R-:W2:Y:S01]  /*22a0*/  LDG.E.CONSTANT R39, desc[UR8][R24.64] ;  /* 0x0000000818277981 */ /* 0x000ea2000c1e9900 */
[----:B------:R-:W-:Y:S01]  /*22b0*/  @P2 IADD3 R26, PT, PT, R26, -UR6, RZ ;  /* 0x800000061a1a2c10 */ /* 0x000fe2000fffe0ff */
[----:B------:R-:W-:Y:S01]  /*22c0*/  FMUL R0, R0, R30 ;  /* 0x0000001e00007220 */ /* 0x000fe20000400000 */
[----:B------:R-:W-:Y:S01]  /*22d0*/  FFMA R35, R35, R41, R44 ;  /* 0x0000002923237223 */ /* 0x000fe2000000002c */
[----:B------:R-:W3:Y:S01]  /*22e0*/  LDG.E.CONSTANT R43, desc[UR8][R24.64+0x8] ;  /* 0x00000808182b7981 */ /* 0x000ee2000c1e9900 */
[----:B------:R-:W-:-:S03]  /*22f0*/  ISETP.GE.U32.AND P2, PT, R26, UR6, PT ;  /* 0x000000061a007c0c */ /* 0x000fc6000bf46070 */
[----:B------:R-:W4:Y:S10]  /*2300*/  LDG.E.CONSTANT R44, desc[UR8][R24.64+0x4] ;  /* 0x00000408182c7981 */ /* 0x000f34000c1e9900 */
[----:B------:R-:W-:-:S04]  /*2310*/  @P2 IADD3 R26, PT, PT, R26, -UR6, RZ ;  /* 0x800000061a1a2c10 */ /* 0x000fc8000fffe0ff */
[----:B------:R-:W-:-:S04]  /*2320*/  SEL R26, R7, R26, !P0 ;  /* 0x0000001a071a7207 */ /* 0x000fc80004000000 */
[----:B------:R-:W-:-:S05]  /*2330*/  SHF.L.U32 R27, R26, 0x3, RZ ;  /* 0x000000031a1b7819 */ /* 0x000fca00000006ff */
[----:B------:R-:W-:-:S05]  /*2340*/  IMAD.WIDE.U32 R26, R27, 0x4, R20 ;  /* 0x000000041b1a7825 */ /* 0x000fca00078e0014 */
[----:B------:R-:W2:Y:S04]  /*2350*/  LDG.E.CONSTANT R42, desc[UR8][R26.64] ;  /* 0x000000081a2a7981 */ /* 0x000ea8000c1e9900 */
[----:B------:R-:W4:Y:S01]  /*2360*/  LDG.E.CONSTANT R41, desc[UR8][R26.64+0x4] ;  /* 0x000004081a297981 */ /* 0x000f22000c1e9900 */
[----:B--2---:R-:W-:-:S03]  /*2370*/  FADD R30, R42, -R39 ;  /* 0x800000272a1e7221 */ /* 0x004fc60000000000 */
[----:B------:R-:W3:Y:S01]  /*2380*/  LDG.E.CONSTANT R42, desc[UR8][R26.64+0x8] ;  /* 0x000008081a2a7981 */ /* 0x000ee2000c1e9900 */
[----:B------:R-:W-:Y:S01]  /*2390*/  FMUL R31, R31, R0 ;  /* 0x000000001f1f7220 */ /* 0x000fe20000400000 */
[----:B----4-:R-:W-:Y:S02]  /*23a0*/  FADD R41, R41, -R44 ;  /* 0x8000002c29297221 */ /* 0x010fe40000000000 */
[----:B------:R-:W2:Y:S01]  /*23b0*/  LDG.E.CONSTANT R39, desc[UR8][R24.64+0xc] ;  /* 0x00000c0818277981 */ /* 0x000ea2000c1e9900 */
[----:B------:R-:W-:-:S03]  /*23c0*/  FFMA R30, R31, R30, R40 ;  /* 0x0000001e1f1e7223 */ /* 0x000fc60000000028 */
[----:B------:R-:W2:Y:S04]  /*23d0*/  LDG.E.CONSTANT R40, desc[UR8][R26.64+0xc] ;  /* 0x00000c081a287981 */ /* 0x000ea8000c1e9900 */
[----:B------:R-:W4:Y:S01]  /*23e0*/  LDG.E.CONSTANT R44, desc[UR8][R24.64+0x10] ;  /* 0x00001008182c7981 */ /* 0x000f22000c1e9900 */
[----:B---3--:R-:W-:-:S03]  /*23f0*/  FADD R42, R42, -R43 ;  /* 0x8000002b2a2a7221 */ /* 0x008fc60000000000 */
[----:B------:R-:W4:Y:S01]  /*2400*/  LDG.E.CONSTANT R43, desc[UR8][R26.64+0x10] ;  /* 0x000010081a2b7981 */ /* 0x000f22000c1e9900 */
[C---:B------:R-:W-:Y:S01]  /*2410*/  FFMA R37, R31.reuse, R42, R37 ;  /* 0x0000002a1f257223 */ /* 0x040fe20000000025 */
[----:B--2---:R-:W-:Y:S01]  /*2420*/  FADD R42, R40, -R39 ;  /* 0x80000027282a7221 */ /* 0x004fe20000000000 */
[C---:B------:R-:W-:Y:S01]  /*2430*/  FFMA R38, R31.reuse, R41, R38 ;  /* 0x000000291f267223 */ /* 0x040fe20000000026 */
[----:B------:R0:W5:Y:S02]  /*2440*/  LDG.E.CONSTANT R40, desc[UR8][R26.64+0x14] ;  /* 0x000014081a287981 */ /* 0x000164000c1e9900 */
[----:B------:R-:W-:Y:S02]  /*2450*/  FFMA R33, R31, R42, R33 ;  /* 0x0000002a1f217223 */ /* 0x000fe40000000021 */
[----:B------:R0:W5:Y:S01]  /*2460*/  LDG.E.CONSTANT R41, desc[UR8][R24.64+0x14] ;  /* 0x0000140818297981 */ /* 0x000162000c1e9900 */
[----:B------:R-:W-:-:S03]  /*2470*/  MOV R45, R2 ;  /* 0x00000002002d7202 */ /* 0x000fc60000000f00 */
[----:B------:R0:W5:Y:S04]  /*2480*/  LDG.E.CONSTANT R39, desc[UR8][R24.64+0x1c] ;  /* 0x00001c0818277981 */ /* 0x000168000c1e9900 */
[----:B------:R0:W5:Y:S01]  /*2490*/  LDG.E.CONSTANT R42, desc[UR8][R26.64+0x1c] ;  /* 0x00001c081a2a7981 */ /* 0x000162000c1e9900 */
[----:B----4-:R-:W-:-:S03]  /*24a0*/  FADD R43, R43, -R44 ;  /* 0x8000002c2b2b7221 */ /* 0x010fc60000000000 */
[----:B------:R0:W5:Y:S01]  /*24b0*/  LDG.E.CONSTANT R44, desc[UR8][R24.64+0x18] ;  /* 0x00001808182c7981 */ /* 0x000162000c1e9900 */
[----:B------:R-:W-:-:S03]  /*24c0*/  FFMA R32, R31, R43, R32 ;  /* 0x0000002b1f207223 */ /* 0x000fc60000000020 */
[----:B------:R0:W5:Y:S01]  /*24d0*/  LDG.E.CONSTANT R43, desc[UR8][R26.64+0x18] ;  /* 0x000018081a2b7981 */ /* 0x000162000c1e9900 */
[----:B------:R-:W-:Y:S05]  /*24e0*/  @P1 BRA `(.L_x_86) ;  /* 0x00000000000c1947 */ /* 0x000fea0003800000 */
[----:B0-----:R-:W-:-:S05]  /*24f0*/  IMAD R25, R4, R4, RZ ;  /* 0x0000000404197224 */ /* 0x001fca00078e02ff */
[----:B------:R-:W-:-:S13]  /*2500*/  ISETP.GT.U32.AND P2, PT, R25, UR6, PT ;  /* 0x0000000619007c0c */ /* 0x000fda000bf44070 */
[----:B------:R-:W-:-:S07]  /*2510*/  @!P2 IMAD R45, R25, R14, R2 ;  /* 0x0000000e192da224 */ /* 0x000fce00078e0202 */
.L_x_86:
[----:B0-----:R-:W-:-:S04]  /*2520*/  IMAD.HI.U32 R24, R45, UR5, RZ ;  /* 0x000000052d187c27 */ /* 0x001fc8000f8e00ff */
[----:B-----5:R-:W-:Y:S01]  /*2530*/  FADD R40, R40, -R41 ;  /* 0x8000002928287221 */ /* 0x020fe20000000000 */
[----:B------:R-:W-:Y:S02]  /*2540*/  MOV R25, R11 ;  /* 0x0000000b00197202 */ /* 0x000fe40000000f00 */
[----:B------:R-:W-:-:S05]  /*2550*/  IADD3 R24, PT, PT, -R24, RZ, RZ ;  /* 0x000000ff18187210 */ /* 0x000fca0007ffe1ff */
[----:B------:R-:W-:-:S05]  /*2560*/  IMAD R24, R24, UR6, R45 ;  /* 0x0000000618187c24 */ /* 0x000fca000f8e022d */
        /* <DEDUP_REMOVED lines=8> */
.L_x_87:
[----:B------:R-:W-:-:S04]  /*25f0*/  IMAD.HI.U32 R26, R25, UR5, RZ ;  /* 0x00000005191a7c27 */ /* 0x000fc8000f8e00ff */
        /* <DEDUP_REMOVED lines=9> */
[----:B------:R-:W-:-:S04]  /*2690*/  @P2 IADD3 R26, PT, PT, R26, -UR6, RZ ;  /* 0x800000061a1a2c10 */ /* 0x000fc8000fffe0ff */
[----:B------:R-:W-:-:S13]  /*26a0*/  ISETP.GE.U32.AND P2, PT, R26, UR6, PT ;  /* 0x000000061a007c0c */ /* 0x000fda000bf46070 */
[----:B------:R-:W-:-:S04]  /*26b0*/  @P2 IADD3 R26, PT, PT, R26, -UR6, RZ ;  /* 0x800000061a1a2c10 */ /* 0x000fc8000fffe0ff */
[----:B------:R-:W-:-:S04]  /*26c0*/  SEL R26, R7, R26, !P0 ;  /* 0x0000001a071a7207 */ /* 0x000fc80004000000 */
[----:B------:R-:W-:-:S05]  /*26d0*/  SHF.L.U32 R27, R26, 0x3, RZ ;  /* 0x000000031a1b7819 */ /* 0x000fca00000006ff */
[----:B------:R-:W-:-:S05]  /*26e0*/  IMAD.WIDE.U32 R26, R27, 0x4, R20 ;  /* 0x000000041b1a7825 */ /* 0x000fca00078e0014 */
[----:B------:R-:W2:Y:S01]  /*26f0*/  LDG.E.CONSTANT R44, desc[UR8][R26.64] ;  /* 0x000000081a2c7981 */ /* 0x000ea2000c1e9900 */
[----:B------:R-:W-:Y:S01]  /*2700*/  FADD R40, R42, -R39 ;  /* 0x800000272a287221 */ /* 0x000fe20000000000 */
[C---:B------:R-:W-:Y:S02]  /*2710*/  FFMA R34, R31.reuse, R43, R34 ;  /* 0x0000002b1f227223 */ /* 0x040fe40000000022 */
[----:B------:R-:W3:Y:S01]  /*2720*/  LDG.E.CONSTANT R42, desc[UR8][R26.64+0x4] ;  /* 0x000004081a2a7981 */ /* 0x000ee2000c1e9900 */
[----:B------:R-:W-:Y:S01]  /*2730*/  FFMA R40, R31, R40, R35 ;  /* 0x000000281f287223 */ /* 0x000fe20000000023 */
[----:B------:R-:W-:Y:S02]  /*2740*/  FMUL R31, R29, R28 ;  /* 0x0000001c1d1f7220 */ /* 0x000fe40000400000 */
[----:B------:R-:W3:Y:S04]  /*2750*/  LDG.E.CONSTANT R35, desc[UR8][R24.64+0x4] ;  /* 0x0000040818237981 */ /* 0x000ee8000c1e9900 */
[----:B------:R-:W4:Y:S01]  /*2760*/  LDG.E.CONSTANT R43, desc[UR8][R24.64+0x10] ;  /* 0x00001008182b7981 */ /* 0x000f22000c1e9900 */
[----:B--2---:R-:W-:-:S03]  /*2770*/  FADD R41, R44, -R41 ;  /* 0x800000292c297221 */ /* 0x004fc60000000000 */
[----:B------:R-:W2:Y:S01]  /*2780*/  LDG.E.CONSTANT R44, desc[UR8][R24.64+0x8] ;  /* 0x00000808182c7981 */ /* 0x000ea2000c1e9900 */
[----:B------:R-:W-:-:S03]  /*2790*/  FFMA R30, R31, R41, R30 ;  /* 0x000000291f1e7223 */ /* 0x000fc6000000001e */
[----:B------:R-:W2:Y:S01]  /*27a0*/  LDG.E.CONSTANT R41, desc[UR8][R26.64+0x8] ;  /* 0x000008081a297981 */ /* 0x000ea2000c1e9900 */
[----:B---3--:R-:W-:-:S03]  /*27b0*/  FADD R39, R42, -R35 ;  /* 0x800000232a277221 */ /* 0x008fc60000000000 */
[----:B------:R-:W3:Y:S04]  /*27c0*/  LDG.E.CONSTANT R35, desc[UR8][R24.64+0xc] ;  /* 0x00000c0818237981 */ /* 0x000ee8000c1e9900 */
[----:B------:R-:W3:Y:S01]  /*27d0*/  LDG.E.CONSTANT R42, desc[UR8][R26.64+0xc] ;  /* 0x00000c081a2a7981 */ /* 0x000ee2000c1e9900 */
[----:B--2---:R-:W-:-:S03]  /*27e0*/  FADD R44, R41, -R44 ;  /* 0x8000002c292c7221 */ /* 0x004fc60000000000 */
[----:B------:R-:W4:Y:S01]  /*27f0*/  LDG.E.CONSTANT R41, desc[UR8][R26.64+0x10] ;  /* 0x000010081a297981 */ /* 0x000f22000c1e9900 */
[C---:B------:R-:W-:Y:S01]  /*2800*/  FFMA R37, R31.reuse, R44, R37 ;  /* 0x0000002c1f257223 */ /* 0x040fe20000000025 */
[----:B---3--:R-:W-:Y:S01]  /*2810*/  FADD R44, R42, -R35 ;  /* 0x800000232a2c7221 */ /* 0x008fe20000000000 */
        /* <DEDUP_REMOVED lines=15> */
.L_x_88:
        /* <DEDUP_REMOVED lines=13> */
.L_x_89:
[----:B------:R-:W-:-:S04]  /*29e0*/  IMAD.HI.U32 R26, R25, UR5, RZ ;  /* 0x00000005191a7c27 */ /* 0x000fc8000f8e00ff */
[----:B------:R-:W-:Y:S01]  /*29f0*/  FADD R44, R44, -R35 ;  /* 0x800000232c2c7221 */ /* 0x000fe20000000000 */
        /* <DEDUP_REMOVED lines=10> */
[C---:B------:R-:W-:Y:S01]  /*2aa0*/  FFMA R34, R31.reuse, R44, R34 ;  /* 0x0000002c1f227223 */ /* 0x040fe20000000022 */
[----:B------:R-:W-:Y:S01]  /*2ab0*/  FFMA R40, R31, R41, R40 ;  /* 0x000000291f287223 */ /* 0x000fe20000000028 */
[----:B------:R-:W-:Y:S01]  /*2ac0*/  FMUL R29, R29, R0 ;  /* 0x000000001d1d7220 */ /* 0x000fe20000400000 */
[C---:B------:R-:W-:Y:S01]  /*2ad0*/  ISETP.GE.U32.AND P2, PT, R26.reuse, UR6, PT ;  /* 0x000000061a007c0c */ /* 0x040fe2000bf46070 */
[----:B------:R-:W3:Y:S04]  /*2ae0*/  LDG.E.CONSTANT R31, desc[UR8][R24.64+0x4] ;  /* 0x00000408181f7981 */ /* 0x000ee8000c1e9900 */
[----:B------:R-:W4:Y:S04]  /*2af0*/  LDG.E.CONSTANT R39, desc[UR8][R24.64+0x14] ;  /* 0x0000140818277981 */ /* 0x000f28000c1e9900 */
[----:B------:R-:W5:Y:S04]  /*2b00*/  LDG.E.CONSTANT R41, desc[UR8][R24.64+0x1c] ;  /* 0x00001c0818297981 */ /* 0x000f68000c1e9900 */
[----:B------:R-:W-:-:S04]  /*2b10*/  @P2 IADD3 R26, PT, PT, R26, -UR6, RZ ;  /* 0x800000061a1a2c10 */ /* 0x000fc8000fffe0ff */
[----:B------:R-:W-:-:S04]  /*2b20*/  SEL R26, R7, R26, !P0 ;  /* 0x0000001a071a7207 */ /* 0x000fc80004000000 */
[----:B------:R-:W-:-:S05]  /*2b30*/  SHF.L.U32 R27, R26, 0x3, RZ ;  /* 0x000000031a1b7819 */ /* 0x000fca00000006ff */
[----:B------:R-:W-:-:S05]  /*2b40*/  IMAD.WIDE.U32 R26, R27, 0x4, R20 ;  /* 0x000000041b1a7825 */ /* 0x000fca00078e0014 */
[----:B------:R-:W2:Y:S04]  /*2b50*/  LDG.E.CONSTANT R42, desc[UR8][R26.64] ;  /* 0x000000081a2a7981 */ /* 0x000ea8000c1e9900 */
[----:B------:R-:W3:Y:S01]  /*2b60*/  LDG.E.CONSTANT R44, desc[UR8][R26.64+0x4] ;  /* 0x000004081a2c7981 */ /* 0x000ee2000c1e9900 */
[----:B--2---:R-:W-:-:S03]  /*2b70*/  FADD R35, R42, -R35 ;  /* 0x800000232a237221 */ /* 0x004fc60000000000 */
[----:B------:R-:W2:Y:S01]  /*2b80*/  LDG.E.CONSTANT R42, desc[UR8][R24.64+0x8] ;  /* 0x00000808182a7981 */ /* 0x000ea2000c1e9900 */
[----:B------:R-:W-:-:S03]  /*2b90*/  FFMA R43, R29, R35, R30 ;  /* 0x000000231d2b7223 */ /* 0x000fc6000000001e */
[----:B------:R-:W2:Y:S01]  /*2ba0*/  LDG.E.CONSTANT R35, desc[UR8][R26.64+0x8] ;  /* 0x000008081a237981 */ /* 0x000ea2000c1e9900 */
[----:B---3--:R-:W-:-:S03]  /*2bb0*/  FADD R44, R44, -R31 ;  /* 0x8000001f2c2c7221 */ /* 0x008fc60000000000 */
[----:B------:R-:W3:Y:S04]  /*2bc0*/  LDG.E.CONSTANT R30, desc[UR8][R24.64+0xc] ;  /* 0x00000c08181e7981 */ /* 0x000ee8000c1e9900 */
[----:B------:R-:W3:Y:S01]  /*2bd0*/  LDG.E.CONSTANT R31, desc[UR8][R26.64+0xc] ;  /* 0x00000c081a1f7981 */ /* 0x000ee2000c1e9900 */
[----:B------:R-:W-:-:S03]  /*2be0*/  FFMA R45, R29, R44, R38 ;  /* 0x0000002c1d2d7223 */ /* 0x000fc60000000026 */
[----:B------:R0:W-:Y:S04]  /*2bf0*/  STG.E desc[UR8][R22.64], R43 ;  /* 0x0000002b16007986 */ /* 0x0001e8000c101908 */
[----:B------:R-:W5:Y:S04]  /*2c00*/  LDG.E.CONSTANT R38, desc[UR8][R24.64+0x18] ;  /* 0x0000180818267981 */ /* 0x000f68000c1e9900 */
[----:B------:R-:W4:Y:S04]  /*2c10*/  LDG.E.CONSTANT R44, desc[UR8][R26.64+0x14] ;  /* 0x000014081a2c7981 */ /* 0x000f28000c1e9900 */
[----:B0-----:R-:W5:Y:S01]  /*2c20*/  LDG.E.CONSTANT R43, desc[UR8][R26.64+0x1c] ;  /* 0x00001c081a2b7981 */ /* 0x001f62000c1e9900 */
[----:B--2---:R-:W-:-:S03]  /*2c30*/  FADD R42, R35, -R42 ;  /* 0x8000002a232a7221 */ /* 0x004fc60000000000 */
[----:B------:R0:W2:Y:S01]  /*2c40*/  LDG.E.CONSTANT R35, desc[UR8][R24.64+0x10] ;  /* 0x0000100818237981 */ /* 0x0000a2000c1e9900 */
[----:B------:R-:W-:-:S03]  /*2c50*/  FFMA R37, R29, R42, R37 ;  /* 0x0000002a1d257223 */ /* 0x000fc60000000025 */
[----:B------:R-:W2:Y:S01]  /*2c60*/  LDG.E.CONSTANT R42, desc[UR8][R26.64+0x10] ;  /* 0x000010081a2a7981 */ /* 0x000ea2000c1e9900 */
[----:B---3--:R-:W-:-:S03]  /*2c70*/  FADD R30, R31, -R30 ;  /* 0x8000001e1f1e7221 */ /* 0x008fc60000000000 */
[----:B------:R-:W3:Y:S01]  /*2c80*/  LDG.E.CONSTANT R31, desc[UR8][R26.64+0x18] ;  /* 0x000018081a1f7981 */ /* 0x000ee2000c1e9900 */
[----:B------:R-:W-:Y:S01]  /*2c90*/  FFMA R33, R29, R30, R33 ;  /* 0x0000001e1d217223 */ /* 0x000fe20000000021 */
[----:B----4-:R-:W-:Y:S01]  /*2ca0*/  FADD R39, R44, -R39 ;  /* 0x800000272c277221 */ /* 0x010fe20000000000 */
[----:B-----5:R-:W-:-:S03]  /*2cb0*/  FADD R41, R43, -R41 ;  /* 0x800000292b297221 */ /* 0x020fc60000000000 */
[C---:B------:R-:W-:Y:S01]  /*2cc0*/  FFMA R39, R29.reuse, R39, R36 ;  /* 0x000000271d277223 */ /* 0x040fe20000000024 */
[----:B------:R-:W-:Y:S01]  /*2cd0*/  FFMA R41, R29, R41, R40 ;  /* 0x000000291d297223 */ /* 0x000fe20000000028 */
[----:B------:R1:W-:Y:S01]  /*2ce0*/  STG.E desc[UR8][R22.64+0x4], R45 ;  /* 0x0000042d16007986 */ /* 0x0003e2000c101908 */
[----:B0-----:R-:W-:-:S03]  /*2cf0*/  MOV R24, R2 ;  /* 0x0000000200187202 */ /* 0x001fc60000000f00 */
[----:B------:R1:W-:Y:S01]  /*2d00*/  STG.E desc[UR8][R22.64+0x8], R37 ;  /* 0x0000082516007986 */ /* 0x0003e2000c101908 */
[----:B------:R-:W-:-:S03]  /*2d10*/  MOV R25, R4 ;  /* 0x0000000400197202 */ /* 0x000fc60000000f00 */
[----:B------:R1:W-:Y:S04]  /*2d20*/  STG.E desc[UR8][R22.64+0xc], R33 ;  /* 0x00000c2116007986 */ /* 0x0003e8000c101908 */
[----:B------:R1:W-:Y:S04]  /*2d30*/  STG.E desc[UR8][R22.64+0x14], R39 ;  /* 0x0000142716007986 */ /* 0x0003e8000c101908 */
[----:B------:R1:W-:Y:S01]  /*2d40*/  STG.E desc[UR8][R22.64+0x1c], R41 ;  /* 0x00001c2916007986 */ /* 0x0003e2000c101908 */
[----:B--2---:R-:W-:Y:S01]  /*2d50*/  FADD R35, R42, -R35 ;  /* 0x800000232a237221 */ /* 0x004fe20000000000 */
[----:B---3--:R-:W-:-:S03]  /*2d60*/  FADD R31, R31, -R38 ;  /* 0x800000261f1f7221 */ /* 0x008fc60000000000 */
[C---:B------:R-:W-:Y:S01]  /*2d70*/  FFMA R35, R29.reuse, R35, R32 ;  /* 0x000000231d237223 */ /* 0x040fe20000000020 */
[----:B------:R-:W-:-:S04]  /*2d80*/  FFMA R31, R29, R31, R34 ;  /* 0x0000001f1d1f7223 */ /* 0x000fc80000000022 */
[----:B------:R1:W-:Y:S04]  /*2d90*/  STG.E desc[UR8][R22.64+0x10], R35 ;  /* 0x0000102316007986 */ /* 0x0003e8000c101908 */
[----:B------:R1:W-:Y:S01]  /*2da0*/  STG.E desc[UR8][R22.64+0x18], R31 ;  /* 0x0000181f16007986 */ /* 0x0003e2000c101908 */
[----:B------:R-:W-:Y:S05]  /*2db0*/  @P1 BRA `(.L_x_90) ;  /* 0x0000000000141947 */ /* 0x000fea0003800000 */
[-C--:B------:R-:W-:Y:S02]  /*2dc0*/  IMAD R25, R4, R4.reuse, RZ ;  /* 0x0000000404197224 */ /* 0x080fe400078e02ff */
[----:B------:R-:W-:-:S03]  /*2dd0*/  IMAD R24, R3, R4, R2 ;  /* 0x0000000403187224 */ /* 0x000fc600078e0202 */
[----:B------:R-:W-:-:S13]  /*2de0*/  ISETP.GT.U32.AND P2, PT, R25, UR6, PT ;  /* 0x0000000619007c0c */ /* 0x000fda000bf44070 */
[-C--:B------:R-:W-:Y:S02]  /*2df0*/  @!P2 IMAD R24, R14, R25.reuse, R24 ;  /* 0x000000190e18a224 */ /* 0x080fe400078e0218 */
[----:B------:R-:W-:-:S07]  /*2e00*/  @!P2 IMAD R25, R4, R25, RZ ;  /* 0x000000190419a224 */ /* 0x000fce00078e02ff */
.L_x_90:
[----:B------:R-:W-:Y:S02]  /*2e10*/  ISETP.GT.U32.AND P2, PT, R25, UR6, PT ;  /* 0x0000000619007c0c */ /* 0x000fe4000bf44070 */
[----:B------:R-:W-:Y:S02]  /*2e20*/  MOV R27, R4 ;  /* 0x00000004001b7202 */ /* 0x000fe40000000f00 */
[----:B------:R-:W-:-:S05]  /*2e30*/  SEL R24, R15, R24, P2 ;  /* 0x000000180f187207 */ /* 0x000fca0001000000 */
        /* <DEDUP_REMOVED lines=9> */
[C---:B------:R-:W-:Y:S02]  /*2ed0*/  IMAD R27, R4.reuse, R4, RZ ;  /* 0x00000004041b7224 */ /* 0x040fe400078e02ff */
[----:B------:R-:W-:-:S03]  /*2ee0*/  IMAD R25, R4, R13, R2 ;  /* 0x0000000d04197224 */ /* 0x000fc600078e0202 */
[----:B------:R-:W-:-:S13]  /*2ef0*/  ISETP.GT.U32.AND P2, PT, R27, UR6, PT ;  /* 0x000000061b007c0c */ /* 0x000fda000bf44070 */
[-C--:B------:R-:W-:Y:S02]  /*2f00*/  @!P2 IMAD R25, R14, R27.reuse, R25 ;  /* 0x0000001b0e19a224 */ /* 0x080fe400078e0219 */
[----:B------:R-:W-:-:S07]  /*2f10*/  @!P2 IMAD R27, R4, R27, RZ ;  /* 0x0000001b041ba224 */ /* 0x000fce00078e02ff */
.L_x_91:
[----:B------:R-:W-:Y:S01]  /*2f20*/  ISETP.GT.U32.AND P2, PT, R27, UR6, PT ;  /* 0x000000061b007c0c */ /* 0x000fe2000bf44070 */
[----:B-1----:R-:W2:Y:S03]  /*2f30*/  LDG.E R45, desc[UR8][R22.64+0x24] ;  /* 0x00002408162d7981 */ /* 0x002ea6000c1e1900 */
[----:B------:R-:W-:Y:S01]  /*2f40*/  SEL R25, R17, R25, P2 ;  /* 0x0000001911197207 */ /* 0x000fe20001000000 */
[----:B------:R-:W3:Y:S04]  /*2f50*/  LDG.E R33, desc[UR8][R22.64+0x2c] ;  /* 0x00002c0816217981 */ /* 0x000ee8000c1e1900 */
[----:B------:R-:W-:-:S05]  /*2f60*/  IMAD.HI.U32 R26, R25, UR5, RZ ;  /* 0x00000005191a7c27 */ /* 0x000fca000f8e00ff */
[----:B------:R-:W-:-:S05]  /*2f70*/  IADD3 R26, PT, PT, -R26, RZ, RZ ;  /* 0x000000ff1a1a7210 */ /* 0x000fca0007ffe1ff */
[----:B------:R-:W-:Y:S01]  /*2f80*/  IMAD R26, R26, UR6, R25 ;  /* 0x000000061a1a7c24 */ /* 0x000fe2000f8e0219 */
[----:B------:R-:W-:-:S04]  /*2f90*/  SEL R25, R7, R24, !P0 ;  /* 0x0000001807197207 */ /* 0x000fc80004000000 */
[----:B------:R-:W-:Y:S02]  /*2fa0*/  ISETP.GE.U32.AND P2, PT, R26, UR6, PT ;  /* 0x000000061a007c0c */ /* 0x000fe4000bf46070 */
[----:B------:R-:W-:-:S05]  /*2fb0*/  SHF.L.U32 R25, R25, 0x3, RZ ;  /* 0x0000000319197819 */ /* 0x000fca00000006ff */
[----:B------:R-:W-:-:S05]  /*2fc0*/  IMAD.WIDE.U32 R24, R25, 0x4, R20 ;  /* 0x0000000419187825 */ /* 0x000fca00078e0014 */
[----:B------:R-:W4:Y:S01]  /*2fd0*/  LDG.E.CONSTANT R43, desc[UR8][R24.64] ;  /* 0x00000008182b7981 */ /* 0x000f22000c1e9900 */
[----:B------:R-:W-:-:S03]  /*2fe0*/  @P2 IADD3 R26, PT, PT, R26, -UR6, RZ ;  /* 0x800000061a1a2c10 */ /* 0x000fc6000fffe0ff */
[----:B------:R-:W2:Y:S01]  /*2ff0*/  LDG.E.CONSTANT R30, desc[UR8][R24.64+0x8] ;  /* 0x00000808181e7981 */ /* 0x000ea2000c1e9900 */
[----:B------:R-:W-:-:S03]  /*3000*/  ISETP.GE.U32.AND P2, PT, R26, UR6, PT ;  /* 0x000000061a007c0c */ /* 0x000fc6000bf46070 */
[----:B------:R-:W3:Y:S04]  /*3010*/  LDG.E.CONSTANT R39, desc[UR8][R24.64+0x4] ;  /* 0x0000040818277981 */ /* 0x000ee8000c1e9900 */
[----:B------:R-:W3:Y:S04]  /*3020*/  LDG.E.CONSTANT R41, desc[UR8][R24.64+0xc] ;  /* 0x00000c0818297981 */ /* 0x000ee8000c1e9900 */
[----:B------:R-:W3:Y:S02]  /*3030*/  LDG.E.CONSTANT R35, desc[UR8][R24.64+0x10] ;  /* 0x0000100818237981 */ /* 0x000ee4000c1e9900 */
[----:B------:R-:W-:-:S02]  /*3040*/  @P2 IADD3 R26, PT, PT, R26, -UR6, RZ ;  /* 0x800000061a1a2c10 */ /* 0x000fc4000fffe0ff */
[----:B------:R-:W5:Y:S02]  /*3050*/  LDG.E.CONSTANT R31, desc[UR8][R24.64+0x14] ;  /* 0x00001408181f7981 */ /* 0x000f64000c1e9900 */
[----:B------:R-:W-:Y:S02]  /*3060*/  SEL R26, R7, R26, !P0 ;  /* 0x0000001a071a7207 */ /* 0x000fe40004000000 */
[----:B------:R-:W5:Y:S02]  /*3070*/  LDG.E.CONSTANT R32, desc[UR8][R24.64+0x18] ;  /* 0x0000180818207981 */ /* 0x000f64000c1e9900 */
[----:B------:R-:W-:Y:S02]  /*3080*/  SHF.L.U32 R27, R26, 0x3, RZ ;  /* 0x000000031a1b7819 */ /* 0x000fe400000006ff */
[----:B------:R2:W5:Y:S03]  /*3090*/  LDG.E.CONSTANT R29, desc[UR8][R24.64+0x1c] ;  /* 0x00001c08181d7981 */ /* 0x000566000c1e9900 */
[----:B------:R-:W-:-:S05]  /*30a0*/  IMAD.WIDE.U32 R26, R27, 0x4, R20 ;  /* 0x000000041b1a7825 */ /* 0x000fca00078e0014 */
[----:B------:R-:W4:Y:S04]  /*30b0*/  LDG.E.CONSTANT R44, desc[UR8][R26.64] ;  /* 0x000000081a2c7981 */ /* 0x000f28000c1e9900 */
[----:B------:R-:W2:Y:S04]  /*30c0*/  LDG.E.CONSTANT R37, desc[UR8][R26.64+0x8] ;  /* 0x000008081a257981 */ /* 0x000ea8000c1e9900 */
[----:B------:R-:W3:Y:S04]  /*30d0*/  LDG.E.CONSTANT R36, desc[UR8][R26.64+0x4] ;  /* 0x000004081a247981 */ /* 0x000ee8000c1e9900 */
[----:B------:R-:W3:Y:S04]  /*30e0*/  LDG.E R25, desc[UR8][R22.64+0x28] ;  /* 0x0000280816197981 */ /* 0x000ee8000c1e1900 */
[----:B------:R-:W3:Y:S04]  /*30f0*/  LDG.E.CONSTANT R42, desc[UR8][R26.64+0xc] ;  /* 0x00000c081a2a7981 */ /* 0x000ee8000c1e9900 */
[----:B------:R-:W3:Y:S04]  /*3100*/  LDG.E.CONSTANT R40, desc[UR8][R26.64+0x10] ;  /* 0x000010081a287981 */ /* 0x000ee8000c1e9900 */
[----:B------:R-:W5:Y:S04]  /*3110*/  LDG.E.CONSTANT R38, desc[UR8][R26.64+0x14] ;  /* 0x000014081a267981 */ /* 0x000f68000c1e9900 */
[----:B------:R-:W5:Y:S01]  /*3120*/  LDG.E.CONSTANT R34, desc[UR8][R26.64+0x1c] ;  /* 0x00001c081a227981 */ /* 0x000f62000c1e9900 */
[----:B----4-:R-:W-:-:S03]  /*3130*/  FADD R43, R44, -R43 ;  /* 0x8000002b2c2b7221 */ /* 0x010fc60000000000 */
[----:B------:R-:W4:Y:S01]  /*3140*/  LDG.E R44, desc[UR8][R22.64+0x20] ;  /* 0x00002008162c7981 */ /* 0x000f22000c1e1900 */
[----:B--2---:R-:W-:Y:S01]  /*3150*/  FADD R24, R37, -R30 ;  /* 0x8000001e25187221 */ /* 0x004fe20000000000 */
[----:B------:R-:W-:Y:S02]  /*3160*/  FMUL R30, R19, R28 ;  /* 0x0000001c131e7220 */ /* 0x000fe40000400000 */
[----:B------:R-:W5:Y:S01]  /*3170*/  LDG.E R37, desc[UR8][R22.64+0x34] ;  /* 0x0000340816257981 */ /* 0x000f62000c1e1900 */
[----:B---3--:R-:W-:-:S03]  /*3180*/  FADD R36, R36, -R39 ;  /* 0x8000002724247221 */ /* 0x008fc60000000000 */
[----:B------:R-:W5:Y:S01]  /*3190*/  LDG.E R39, desc[UR8][R22.64+0x30] ;  /* 0x0000300816277981 */ /* 0x000f62000c1e1900 */
[C---:B------:R-:W-:Y:S01]  /*31a0*/  FFMA R45, R30.reuse, R36, R45 ;  /* 0x000000241e2d7223 */ /* 0x040fe2000000002d */
[----:B------:R-:W-:Y:S01]  /*31b0*/  FFMA R36, R30, R24, R25 ;  /* 0x000000181e247223 */ /* 0x000fe20000000019 */
[----:B------:R-:W-:-:S03]  /*31c0*/  FADD R42, R42, -R41 ;  /* 0x800000292a2a7221 */ /* 0x000fc60000000000 */
[----:B------:R0:W-:Y:S01]  /*31d0*/  STG.E desc[UR8][R22.64+0x24], R45 ;  /* 0x0000242d16007986 */ /* 0x0001e2000c101908 */
[----:B------:R-:W-:-:S03]  /*31e0*/  FADD R25, R40, -R35 ;  /* 0x8000002328197221 */ /* 0x000fc60000000000 */
[----:B------:R1:W5:Y:S01]  /*31f0*/  LDG.E.CONSTANT R41, desc[UR8][R26.64+0x18] ;  /* 0x000018081a297981 */ /* 0x000362000c1e9900 */
[----:B------:R-:W-:-:S03]  /*3200*/  FFMA R33, R30, R42, R33 ;  /* 0x0000002a1e217223 */ /* 0x000fc60000000021 */
[----:B------:R0:W-:Y:S01]  /*3210*/  STG.E desc[UR8][R22.64+0x28], R36 ;  /* 0x0000282416007986 */ /* 0x0001e2000c101908 */
[----:B------:R-:W-:-:S03]  /*3220*/  MOV R24, R4 ;  /* 0x0000000400187202 */ /* 0x000fc60000000f00 */
[----:B------:R0:W5:Y:S04]  /*3230*/  LDG.E R40, desc[UR8][R22.64+0x38] ;  /* 0x0000380816287981 */ /* 0x000168000c1e1900 */
[----:B------:R0:W5:Y:S01]  /*3240*/  LDG.E R35, desc[UR8][R22.64+0x3c] ;  /* 0x00003c0816237981 */ /* 0x000162000c1e1900 */
[----:B-1----:R-:W-:Y:S01]  /*3250*/  MOV R27, R11 ;  /* 0x0000000b001b7202 */ /* 0x002fe20000000f00 */
[----:B----4-:R-:W-:-:S05]  /*3260*/  FFMA R43, R30, R43, R44 ;  /* 0x0000002b1e2b7223 */ /* 0x010fca000000002c */
[----:B------:R0:W-:Y:S01]  /*3270*/  STG.E desc[UR8][R22.64+0x20], R43 ;  /* 0x0000202b16007986 */ /* 0x0001e2000c101908 */
[----:B------:R-:W-:Y:S05]  /*3280*/  @P1 BRA `(.L_x_92) ;  /* 0x0000000000141947 */ /* 0x000fea0003800000 */
[-C--:B------:R-:W-:Y:S02]  /*3290*/  IMAD R24, R4, R4.reuse, RZ ;  /* 0x0000000404187224 */ /* 0x080fe400078e02ff */
[----:B------:R-:W-:-:S03]  /*32a0*/  IMAD R27, R3, R4, R11 ;  /* 0x00000004031b7224 */ /* 0x000fc600078e020b */
[----:B------:R-:W-:-:S13]  /*32b0*/  ISETP.GT.U32.AND P2, PT, R24, UR6, PT ;  /* 0x0000000618007c0c */ /* 0x000fda000bf44070 */
[-C--:B------:R-:W-:Y:S02]  /*32c0*/  @!P2 IMAD R27, R14, R24.reuse, R27 ;  /* 0x000000180e1ba224 */ /* 0x080fe400078e021b */
[----:B------:R-:W-:-:S07]  /*32d0*/  @!P2 IMAD R24, R4, R24, RZ ;  /* 0x000000180418a224 */ /* 0x000fce00078e02ff */
.L_x_92:
[----:B------:R-:W-:Y:S01]  /*32e0*/  ISETP.GT.U32.AND P2, PT, R24, UR6, PT ;  /* 0x0000000618007c0c */ /* 0x000fe2000bf44070 */
[----:B-----5:R-:W-:Y:S01]  /*32f0*/  FFMA R39, R30, R25, R39 ;  /* 0x000000191e277223 */ /* 0x020fe20000000027 */
        /* <DEDUP_REMOVED lines=16> */
.L_x_93:
[----:B------:R-:W-:Y:S01]  /*3400*/  ISETP.GT.U32.AND P2, PT, R27, UR6, PT ;  /* 0x000000061b007c0c */ /* 0x000fe2000bf44070 */
[----:B------:R-:W-:-:S03]  /*3410*/  FADD R31, R38, -R31 ;  /* 0x8000001f261f7221 */ /* 0x000fc60000000000 */
[----:B------:R-:W-:Y:S01]  /*3420*/  SEL R25, R18, R25, P2 ;  /* 0x0000001912197207 */ /* 0x000fe20001000000 */
[----:B------:R-:W-:Y:S01]  /*3430*/  FFMA R37, R30, R31, R37 ;  /* 0x0000001f1e257223 */ /* 0x000fe20000000025 */
[----:B------:R-:W-:-:S03]  /*3440*/  FADD R31, R41, -R32 ;  /* 0x80000020291f7221 */ /* 0x000fc60000000000 */
[----:B------:R-:W-:-:S05]  /*3450*/  IMAD.HI.U32 R26, R25, UR5, RZ ;  /* 0x00000005191a7c27 */ /* 0x000fca000f8e00ff */
        /* <DEDUP_REMOVED lines=14> */
[----:B------:R-:W-:-:S03]  /*3540*/  FADD R29, R34, -R29 ;  /* 0x8000001d221d7221 */ /* 0x000fc60000000000 */
[----:B------:R-:W3:Y:S01]  /*3550*/  LDG.E.CONSTANT R34, desc[UR8][R24.64+0x4] ;  /* 0x0000040818227981 */ /* 0x000ee2000c1e9900 */
[----:B------:R-:W-:-:S03]  /*3560*/  FFMA R31, R30, R31, R40 ;  /* 0x0000001f1e1f7223 */ /* 0x000fc60000000028 */
[----:B------:R-:W3:Y:S01]  /*3570*/  LDG.E.CONSTANT R41, desc[UR8][R26.64+0x4] ;  /* 0x000004081a297981 */ /* 0x000ee2000c1e9900 */
[----:B------:R-:W-:-:S03]  /*3580*/  FFMA R29, R30, R29, R35 ;  /* 0x0000001d1e1d7223 */ /* 0x000fc60000000023 */
[----:B------:R-:W4:Y:S01]  /*3590*/  LDG.E.CONSTANT R35, desc[UR8][R24.64+0x8] ;  /* 0x0000080818237981 */ /* 0x000f22000c1e9900 */
[----:B--2---:R-:W-:-:S03]  /*35a0*/  FADD R40, R38, -R32 ;  /* 0x8000002026287221 */ /* 0x004fc60000000000 */
[----:B------:R-:W4:Y:S01]  /*35b0*/  LDG.E.CONSTANT R38, desc[UR8][R26.64+0x8] ;  /* 0x000008081a267981 */ /* 0x000f22000c1e9900 */
[----:B------:R-:W-:Y:S01]  /*35c0*/  FMUL R32, R19, R0 ;  /* 0x0000000013207220 */ /* 0x000fe20000400000 */
[----:B---3--:R-:W-:Y:S02]  /*35d0*/  FADD R19, R41, -R34 ;  /* 0x8000002229137221 */ /* 0x008fe40000000000 */
[----:B------:R-:W2:Y:S04]  /*35e0*/  LDG.E.CONSTANT R34, desc[UR8][R24.64+0xc] ;  /* 0x00000c0818227981 */ /* 0x000ea8000c1e9900 */
[----:B------:R-:W2:Y:S01]  /*35f0*/  LDG.E.CONSTANT R41, desc[UR8][R26.64+0xc] ;  /* 0x00000c081a297981 */ /* 0x000ea2000c1e9900 */
[----:B0-----:R-:W-:Y:S01]  /*3600*/  FFMA R45, R32, R19, R45 ;  /* 0x00000013202d7223 */ /* 0x001fe2000000002d */
[----:B----4-:R-:W-:-:S02]  /*3610*/  FADD R19, R38, -R35 ;  /* 0x8000002326137221 */ /* 0x010fc40000000000 */
[----:B------:R-:W3:Y:S04]  /*3620*/  LDG.E.CONSTANT R35, desc[UR8][R24.64+0x10] ;  /* 0x0000100818237981 */ /* 0x000ee8000c1e9900 */
[----:B------:R-:W3:Y:S01]  /*3630*/  LDG.E.CONSTANT R38, desc[UR8][R26.64+0x10] ;  /* 0x000010081a267981 */ /* 0x000ee2000c1e9900 */
[C---:B------:R-:W-:Y:S01]  /*3640*/  FFMA R43, R32.reuse, R40, R43 ;  /* 0x00000028202b7223 */ /* 0x040fe2000000002b */
[----:B--2---:R-:W-:Y:S01]  /*3650*/  FADD R34, R41, -R34 ;  /* 0x8000002229227221 */ /* 0x004fe20000000000 */
[C---:B------:R-:W-:Y:S01]  /*3660*/  FFMA R19, R32.reuse, R19, R36 ;  /* 0x0000001320137223 */ /* 0x040fe20000000024 */
[----:B------:R-:W5:Y:S02]  /*3670*/  LDG.E.CONSTANT R41, desc[UR8][R24.64+0x14] ;  /* 0x0000140818297981 */ /* 0x000f64000c1e9900 */
[----:B------:R-:W-:-:S02]  /*3680*/  FFMA R33, R32, R34, R33 ;  /* 0x0000002220217223 */ /* 0x000fc40000000021 */
[----:B------:R-:W5:Y:S01]  /*3690*/  LDG.E.CONSTANT R36, desc[UR8][R26.64+0x14] ;  /* 0x000014081a247981 */ /* 0x000f62000c1e9900 */
[----:B------:R-:W-:-:S03]  /*36a0*/  MOV R44, R2 ;  /* 0x00000002002c7202 */ /* 0x000fc60000000f00 */
[----:B------:R-:W5:Y:S04]  /*36b0*/  LDG.E.CONSTANT R40, desc[UR8][R26.64+0x18] ;  /* 0x000018081a287981 */ /* 0x000f68000c1e9900 */
[----:B------:R-:W5:Y:S01]  /*36c0*/  LDG.E.CONSTANT R34, desc[UR8][R24.64+0x1c] ;  /* 0x00001c0818227981 */ /* 0x000f62000c1e9900 */
[----:B---3--:R-:W-:-:S03]  /*36d0*/  FADD R42, R38, -R35 ;  /* 0x80000023262a7221 */ /* 0x008fc60000000000 */
[----:B------:R0:W5:Y:S04]  /*36e0*/  LDG.E.CONSTANT R38, desc[UR8][R24.64+0x18] ;  /* 0x0000180818267981 */ /* 0x000168000c1e9900 */
[----:B------:R1:W5:Y:S01]  /*36f0*/  LDG.E.CONSTANT R35, desc[UR8][R26.64+0x1c] ;  /* 0x00001c081a237981 */ /* 0x000362000c1e9900 */
[----:B0-----:R-:W-:Y:S01]  /*3700*/  MOV R25, R4 ;  /* 0x0000000400197202 */ /* 0x001fe20000000f00 */
[----:B------:R-:W-:Y:S06]  /*3710*/  @P1 BRA `(.L_x_94) ;  /* 0x0000000000141947 */ /* 0x000fec0003800000 */
[-C--:B------:R-:W-:Y:S02]  /*3720*/  IMAD R25, R4, R4.reuse, RZ ;  /* 0x0000000404197224 */ /* 0x080fe400078e02ff */
[----:B------:R-:W-:-:S03]  /*3730*/  IMAD R44, R3, R4, R2 ;  /* 0x00000004032c7224 */ /* 0x000fc600078e0202 */
[----:B------:R-:W-:-:S13]  /*3740*/  ISETP.GT.U32.AND P2, PT, R25, UR6, PT ;  /* 0x0000000619007c0c */ /* 0x000fda000bf44070 */
[-C--:B------:R-:W-:Y:S02]  /*3750*/  @!P2 IMAD R44, R14, R25.reuse, R44 ;  /* 0x000000190e2ca224 */ /* 0x080fe400078e022c */
[----:B------:R-:W-:-:S07]  /*3760*/  @!P2 IMAD R25, R4, R25, RZ ;  /* 0x000000190419a224 */ /* 0x000fce00078e02ff */
.L_x_94:
[----:B------:R-:W-:Y:S01]  /*3770*/  ISETP.GT.U32.AND P2, PT, R25, UR6, PT ;  /* 0x0000000619007c0c */ /* 0x000fe2000bf44070 */
[----:B------:R-:W-:Y:S01]  /*3780*/  FFMA R39, R32, R42, R39 ;  /* 0x0000002a20277223 */ /* 0x000fe20000000027 */
[----:B-1----:R-:W-:Y:S02]  /*3790*/  MOV R27, R4 ;  /* 0x00000004001b7202 */ /* 0x002fe40000000f00 */
        /* <DEDUP_REMOVED lines=15> */
.L_x_95:
[----:B------:R-:W-:Y:S01]  /*3890*/  ISETP.GT.U32.AND P2, PT, R27, UR6, PT ;  /* 0x000000061b007c0c */ /* 0x000fe2000bf44070 */
[----:B-----5:R-:W-:Y:S01]  /*38a0*/  FADD R36, R36, -R41 ;  /* 0x8000002924247221 */ /* 0x020fe20000000000 */
[----:B------:R-:W-:Y:S02]  /*38b0*/  FADD R38, R40, -R38 ;  /* 0x8000002628267221 */ /* 0x000fe40000000000 */
[----:B------:R-:W-:Y:S01]  /*38c0*/  SEL R25, R17, R25, P2 ;  /* 0x0000001911197207 */ /* 0x000fe20001000000 */
[----:B------:R-:W-:-:S04]  /*38d0*/  FFMA R37, R32, R36, R37 ;  /* 0x0000002420257223 */ /* 0x000fc80000000025 */
[----:B------:R-:W-:-:S05]  /*38e0*/  IMAD.HI.U32 R26, R25, UR5, RZ ;  /* 0x00000005191a7c27 */ /* 0x000fca000f8e00ff */
[----:B------:R-:W-:-:S05]  /*38f0*/  IADD3 R26, PT, PT, -R26, RZ, RZ ;  /* 0x000000ff1a1a7210 */ /* 0x000fca0007ffe1ff */
[----:B------:R-:W-:Y:S01]  /*3900*/  IMAD R26, R26, UR6, R25 ;  /* 0x000000061a1a7c24 */ /* 0x000fe2000f8e0219 */
[----:B------:R-:W-:-:S04]  /*3910*/  SEL R25, R7, R24, !P0 ;  /* 0x0000001807197207 */ /* 0x000fc80004000000 */
[----:B------:R-:W-:Y:S02]  /*3920*/  ISETP.GE.U32.AND P2, PT, R26, UR6, PT ;  /* 0x000000061a007c0c */ /* 0x000fe4000bf46070 */
[----:B------:R-:W-:-:S05]  /*3930*/  SHF.L.U32 R25, R25, 0x3, RZ ;  /* 0x0000000319197819 */ /* 0x000fca00000006ff */
[----:B------:R-:W-:-:S04]  /*3940*/  IMAD.WIDE.U32 R24, R25, 0x4, R20 ;  /* 0x0000000419187825 */ /* 0x000fc800078e0014 */
[----:B------:R-:W-:Y:S01]  /*3950*/  FFMA R31, R32, R38, R31 ;  /* 0x00000026201f7223 */ /* 0x000fe2000000001f */
[----:B------:R-:W2:Y:S01]  /*3960*/  LDG.E.CONSTANT R36, desc[UR8][R24.64] ;  /* 0x0000000818247981 */ /* 0x000ea2000c1e9900 */
[----:B------:R-:W-:-:S04]  /*3970*/  @P2 IADD3 R26, PT, PT, R26, -UR6, RZ ;  /* 0x800000061a1a2c10 */ /* 0x000fc8000fffe0ff */
[----:B------:R-:W-:-:S13]  /*3980*/  ISETP.GE.U32.AND P2, PT, R26, UR6, PT ;  /* 0x000000061a007c0c */ /* 0x000fda000bf46070 */
[----:B------:R-:W-:-:S04]  /*3990*/  @P2 IADD3 R26, PT, PT, R26, -UR6, RZ ;  /* 0x800000061a1a2c10 */ /* 0x000fc8000fffe0ff */
[----:B------:R-:W-:-:S04]  /*39a0*/  SEL R26, R7, R26, !P0 ;  /* 0x0000001a071a7207 */ /* 0x000fc80004000000 */
[----:B------:R-:W-:-:S05]  /*39b0*/  SHF.L.U32 R27, R26, 0x3, RZ ;  /* 0x000000031a1b7819 */ /* 0x000fca00000006ff */
[----:B------:R-:W-:-:S04]  /*39c0*/  IMAD.WIDE.U32 R26, R27, 0x4, R20 ;  /* 0x000000041b1a7825 */ /* 0x000fc800078e0014 */
[----:B------:R-:W-:Y:S02]  /*39d0*/  FADD R38, R35, -R34 ;  /* 0x8000002223267221 */ /* 0x000fe40000000000 */
[----:B------:R-:W3:Y:S04]  /*39e0*/  LDG.E.CONSTANT R34, desc[UR8][R24.64+0x4] ;  /* 0x0000040818227981 */ /* 0x000ee8000c1e9900 */
[----:B------:R-:W2:Y:S04]  /*39f0*/  LDG.E.CONSTANT R41, desc[UR8][R26.64] ;  /* 0x000000081a297981 */ /* 0x000ea8000c1e9900 */
[----:B------:R-:W3:Y:S01]  /*3a00*/  LDG.E.CONSTANT R35, desc[UR8][R26.64+0x4] ;  /* 0x000004081a237981 */ /* 0x000ee2000c1e9900 */
[----:B------:R-:W-:Y:S01]  /*3a10*/  FFMA R29, R32, R38, R29 ;  /* 0x00000026201d7223 */ /* 0x000fe2000000001d */
[----:B------:R-:W-:-:S02]  /*3a20*/  FMUL R28, R9, R28 ;  /* 0x0000001c091c7220 */ /* 0x000fc40000400000 */
[----:B------:R-:W4:Y:S01]  /*3a30*/  LDG.E.CONSTANT R40, desc[UR8][R26.64+0x10] ;  /* 0x000010081a287981 */ /* 0x000f22000c1e9900 */
[----:B------:R-:W-:-:S03]  /*3a40*/  MOV R44, R11 ;  /* 0x0000000b002c7202 */ /* 0x000fc60000000f00 */
[----:B------:R-:W5:Y:S01]  /*3a50*/  LDG.E.CONSTANT R42, desc[UR8][R26.64+0x18] ;  /* 0x000018081a2a7981 */ /* 0x000f62000c1e9900 */
[----:B--2---:R-:W-:-:S03]  /*3a60*/  FADD R38, R41, -R36 ;  /* 0x8000002429267221 */ /* 0x004fc60000000000 */
[----:B------:R-:W2:Y:S01]  /*3a70*/  LDG.E.CONSTANT R36, desc[UR8][R24.64+0x8] ;  /* 0x0000080818247981 */ /* 0x000ea2000c1e9900 */
[C---:B------:R-:W-:Y:S01]  /*3a80*/  FFMA R43, R28.reuse, R38, R43 ;  /* 0x000000261c2b7223 */ /* 0x040fe2000000002b */
[----:B---3--:R-:W-:Y:S02]  /*3a90*/  FADD R38, R35, -R34 ;  /* 0x8000002223267221 */ /* 0x008fe40000000000 */
[----:B------:R-:W2:Y:S04]  /*3aa0*/  LDG.E.CONSTANT R41, desc[UR8][R26.64+0x8] ;  /* 0x000008081a297981 */ /* 0x000ea8000c1e9900 */
[----:B------:R-:W3:Y:S04]  /*3ab0*/  LDG.E.CONSTANT R34, desc[UR8][R24.64+0xc] ;  /* 0x00000c0818227981 */ /* 0x000ee8000c1e9900 */
[----:B------:R-:W3:Y:S01]  /*3ac0*/  LDG.E.CONSTANT R35, desc[UR8][R26.64+0xc] ;  /* 0x00000c081a237981 */ /* 0x000ee2000c1e9900 */
[----:B------:R-:W-:-:S03]  /*3ad0*/  FFMA R45, R28, R38, R45 ;  /* 0x000000261c2d7223 */ /* 0x000fc6000000002d */
[----:B------:R-:W4:Y:S01]  /*3ae0*/  LDG.E.CONSTANT R38, desc[UR8][R24.64+0x10] ;  /* 0x0000100818267981 */ /* 0x000f22000c1e9900 */
[----:B--2---:R-:W-:-:S03]  /*3af0*/  FADD R36, R41, -R36 ;  /* 0x8000002429247221 */ /* 0x004fc60000000000 */
[----:B------:R-:W5:Y:S01]  /*3b00*/  LDG.E.CONSTANT R41, desc[UR8][R24.64+0x14] ;  /* 0x0000140818297981 */ /* 0x000f62000c1e9900 */
[----:B---3--:R-:W-:Y:S01]  /*3b10*/  FADD R34, R35, -R34 ;  /* 0x8000002223227221 */ /* 0x008fe20000000000 */
[C---:B------:R-:W-:Y:S02]  /*3b20*/  FFMA R19, R28.reuse, R36, R19 ;  /* 0x000000241c137223 */ /* 0x040fe40000000013 */
[----:B------:R-:W5:Y:S01]  /*3b30*/  LDG.E.CONSTANT R35, desc[UR8][R24.64+0x1c] ;  /* 0x00001c0818237981 */ /* 0x000f62000c1e9900 */
[----:B------:R-:W-:Y:S01]  /*3b40*/  FFMA R33, R28, R34, R33 ;  /* 0x000000221c217223 */ /* 0x000fe20000000021 */
[----:B----4-:R-:W-:Y:S02]  /*3b50*/  FADD R34, R40, -R38 ;  /* 0x8000002628227221 */ /* 0x010fe40000000000 */
[----:B------:R-:W5:Y:S04]  /*3b60*/  LDG.E.CONSTANT R36, desc[UR8][R26.64+0x14] ;  /* 0x000014081a247981 */ /* 0x000f68000c1e9900 */
        /* <DEDUP_REMOVED lines=9> */
.L_x_96:
[----:B------:R-:W-:Y:S01]  /*3c00*/  ISETP.GT.U32.AND P2, PT, R25, UR6, PT ;  /* 0x0000000619007c0c */ /* 0x000fe2000bf44070 */
[----:B------:R-:W-:Y:S01]  /*3c10*/  FMUL R0, R9, R0 ;  /* 0x0000000009007220 */ /* 0x000fe20000400000 */
        /* <DEDUP_REMOVED lines=16> */
.L_x_97:
[----:B------:R-:W-:Y:S01]  /*3d20*/  ISETP.GT.U32.AND P2, PT, R25, UR6, PT ;  /* 0x0000000619007c0c */ /* 0x000fe2000bf44070 */
[----:B-----5:R-:W-:Y:S01]  /*3d30*/  FADD R42, R42, -R40 ;  /* 0x800000282a2a7221 */ /* 0x020fe20000000000 */
[----:B------:R-:W-:Y:S02]  /*3d40*/  FADD R36, R36, -R41 ;  /* 0x8000002924247221 */ /* 0x000fe40000000000 */
[----:B------:R-:W-:-:S05]  /*3d50*/  SEL R9, R18, R9, P2 ;  /* 0x0000000912097207 */ /* 0x000fca0001000000 */
[----:B------:R-:W-:-:S05]  /*3d60*/  IMAD.HI.U32 R25, R9, UR5, RZ ;  /* 0x0000000509197c27 */ /* 0x000fca000f8e00ff */
[----:B-1----:R-:W-:Y:S02]  /*3d70*/  IADD3 R26, PT, PT, -R25, RZ, RZ ;  /* 0x000000ff191a7210 */ /* 0x002fe40007ffe1ff */
[----:B------:R-:W-:-:S03]  /*3d80*/  SEL R25, R7, R24, !P0 ;  /* 0x0000001807197207 */ /* 0x000fc60004000000 */
[----:B------:R-:W-:Y:S01]  /*3d90*/  IMAD R26, R26, UR6, R9 ;  /* 0x000000061a1a7c24 */ /* 0x000fe2000f8e0209 */
[----:B------:R-:W-:-:S04]  /*3da0*/  SHF.L.U32 R25, R25, 0x3, RZ ;  /* 0x0000000319197819 */ /* 0x000fc800000006ff */
[----:B------:R-:W-:Y:S01]  /*3db0*/  ISETP.GE.U32.AND P2, PT, R26, UR6, PT ;  /* 0x000000061a007c0c */ /* 0x000fe2000bf46070 */
[----:B------:R-:W-:-:S05]  /*3dc0*/  IMAD.WIDE.U32 R24, R25, 0x4, R20 ;  /* 0x0000000419187825 */ /* 0x000fca00078e0014 */
[----:B------:R-:W2:Y:S07]  /*3dd0*/  LDG.E.CONSTANT R9, desc[UR8][R24.64] ;  /* 0x0000000818097981 */ /* 0x000eae000c1e9900 */
        /* <DEDUP_REMOVED lines=10> */
[----:B------:R-:W-:-:S03]  /*3e80*/  FFMA R29, R28, R38, R29 ;  /* 0x000000261c1d7223 */ /* 0x000fc6000000001d */
[----:B------:R-:W3:Y:S04]  /*3e90*/  LDG.E.CONSTANT R35, desc[UR8][R26.64+0x4] ;  /* 0x000004081a237981 */ /* 0x000ee8000c1e9900 */
[----:B------:R-:W4:Y:S01]  /*3ea0*/  LDG.E.CONSTANT R38, desc[UR8][R26.64+0x8] ;  /* 0x000008081a267981 */ /* 0x000f22000c1e9900 */
[----:B------:R-:W-:-:S03]  /*3eb0*/  FFMA R39, R28, R34, R39 ;  /* 0x000000221c277223 */ /* 0x000fc60000000027 */
[----:B------:R-:W4:Y:S01]  /*3ec0*/  LDG.E.CONSTANT R34, desc[UR8][R24.64+0xc] ;  /* 0x00000c0818227981 */ /* 0x000f22000c1e9900 */
[----:B--2---:R-:W-:-:S03]  /*3ed0*/  FADD R9, R40, -R9 ;  /* 0x8000000928097221 */ /* 0x004fc60000000000 */
[----:B------:R-:W4:Y:S01]  /*3ee0*/  LDG.E.CONSTANT R40, desc[UR8][R24.64+0x8] ;  /* 0x0000080818287981 */ /* 0x000f22000c1e9900 */
[----:B------:R-:W-:-:S03]  /*3ef0*/  FFMA R43, R0, R9, R43 ;  /* 0x00000009002b7223 */ /* 0x000fc6000000002b */
[----:B------:R-:W2:Y:S01]  /*3f00*/  LDG.E.CONSTANT R9, desc[UR8][R26.64+0xc] ;  /* 0x00000c081a097981 */ /* 0x000ea2000c1e9900 */
[----:B------:R-:W-:Y:S01]  /*3f10*/  FFMA R31, R28, R42, R31 ;  /* 0x0000002a1c1f7223 */ /* 0x000fe2000000001f */
[----:B---3--:R-:W-:Y:S02]  /*3f20*/  FADD R41, R35, -R36 ;  /* 0x8000002423297221 */ /* 0x008fe40000000000 */
[----:B------:R0:W-:Y:S02]  /*3f30*/  STG.E desc[UR8][R22.64+0x20], R43 ;  /* 0x0000202b16007986 */ /* 0x0001e4000c101908 */
[----:B------:R-:W-:Y:S02]  /*3f40*/  FFMA R45, R0, R41, R45 ;  /* 0x00000029002d7223 */ /* 0x000fe4000000002d */
[----:B------:R-:W3:Y:S04]  /*3f50*/  LDG.E.CONSTANT R35, desc[UR8][R24.64+0x10] ;  /* 0x0000100818237981 */ /* 0x000ee8000c1e9900 */
[----:B------:R-:W3:Y:S04]  /*3f60*/  LDG.E.CONSTANT R36, desc[UR8][R24.64+0x18] ;  /* 0x0000180818247981 */ /* 0x000ee8000c1e9900 */
[----:B------:R-:W3:Y:S04]  /*3f70*/  LDG.E.CONSTANT R41, desc[UR8][R26.64+0x14] ;  /* 0x000014081a297981 */ /* 0x000ee8000c1e9900 */
[----:B0-----:R-:W3:Y:S01]  /*3f80*/  LDG.E.CONSTANT R43, desc[UR8][R26.64+0x18] ;  /* 0x000018081a2b7981 */ /* 0x001ee2000c1e9900 */
[----:B----4-:R-:W-:-:S03]  /*3f90*/  FADD R42, R38, -R40 ;  /* 0x80000028262a7221 */ /* 0x010fc60000000000 */
[----:B------:R-:W4:Y:S01]  /*3fa0*/  LDG.E.CONSTANT R38, desc[UR8][R24.64+0x14] ;  /* 0x0000140818267981 */ /* 0x000f22000c1e9900 */
[C---:B------:R-:W-:Y:S01]  /*3fb0*/  FFMA R19, R0.reuse, R42, R19 ;  /* 0x0000002a00137223 */ /* 0x040fe20000000013 */
[----:B--2---:R-:W-:Y:S02]  /*3fc0*/  FADD R9, R9, -R34 ;  /* 0x8000002209097221 */ /* 0x004fe40000000000 */
[----:B------:R0:W2:Y:S04]  /*3fd0*/  LDG.E.CONSTANT R40, desc[UR8][R24.64+0x1c] ;  /* 0x00001c0818287981 */ /* 0x0000a8000c1e9900 */
[----:B------:R-:W2:Y:S04]  /*3fe0*/  LDG.E.CONSTANT R34, desc[UR8][R26.64+0x10] ;  /* 0x000010081a227981 */ /* 0x000ea8000c1e9900 */
[----:B------:R-:W2:Y:S01]  /*3ff0*/  LDG.E.CONSTANT R42, desc[UR8][R26.64+0x1c] ;  /* 0x00001c081a2a7981 */ /* 0x000ea2000c1e9900 */
[----:B------:R-:W-:Y:S01]  /*4000*/  FFMA R9, R0, R9, R33 ;  /* 0x0000000900097223 */ /* 0x000fe20000000021 */
[----:B---3--:R-:W-:-:S04]  /*4010*/  FADD R36, R43, -R36 ;  /* 0x800000242b247221 */ /* 0x008fc80000000000 */
[----:B------:R-:W-:Y:S01]  /*4020*/  FFMA R31, R0, R36, R31 ;  /* 0x00000024001f7223 */ /* 0x000fe2000000001f */
[----:B------:R-:W-:Y:S01]  /*4030*/  STG.E desc[UR8][R22.64+0x24], R45 ;  /* 0x0000242d16007986 */ /* 0x000fe2000c101908 */
[----:B0-----:R-:W-:-:S03]  /*4040*/  MOV R24, R4 ;  /* 0x0000000400187202 */ /* 0x001fc60000000f00 */
[----:B------:R0:W-:Y:S04]  /*4050*/  STG.E desc[UR8][R22.64+0x28], R19 ;  /* 0x0000281316007986 */ /* 0x0001e8000c101908 */
[----:B------:R1:W-:Y:S04]  /*4060*/  STG.E desc[UR8][R22.64+0x2c], R9 ;  /* 0x00002c0916007986 */ /* 0x0003e8000c101908 */
[----:B------:R1:W-:Y:S01]  /*4070*/  STG.E desc[UR8][R22.64+0x38], R31 ;  /* 0x0000381f16007986 */ /* 0x0003e2000c101908 */
[----:B0-----:R-:W-:Y:S01]  /*4080*/  MOV R19, R2 ;  /* 0x0000000200137202 */ /* 0x001fe20000000f00 */
[----:B----4-:R-:W-:-:S04]  /*4090*/  FADD R38, R41, -R38 ;  /* 0x8000002629267221 */ /* 0x010fc80000000000 */
[----:B------:R-:W-:Y:S01]  /*40a0*/  FFMA R37, R0, R38, R37 ;  /* 0x0000002600257223 */ /* 0x000fe20000000025 */
[----:B--2---:R-:W-:Y:S01]  /*40b0*/  FADD R34, R34, -R35 ;  /* 0x8000002322227221 */ /* 0x004fe20000000000 */
[----:B------:R-:W-:-:S03]  /*40c0*/  FADD R40, R42, -R40 ;  /* 0x800000282a287221 */ /* 0x000fc60000000000 */
[C---:B------:R-:W-:Y:S01]  /*40d0*/  FFMA R39, R0.reuse, R34, R39 ;  /* 0x0000002200277223 */ /* 0x040fe20000000027 */
[----:B------:R-:W-:Y:S01]  /*40e0*/  FFMA R29, R0, R40, R29 ;  /* 0x00000028001d7223 */ /* 0x000fe2000000001d */
[----:B------:R1:W-:Y:S04]  /*40f0*/  STG.E desc[UR8][R22.64+0x34], R37 ;  /* 0x0000342516007986 */ /* 0x0003e8000c101908 */
        /* <DEDUP_REMOVED lines=8> */
.L_x_98:
[----:B------:R-:W-:-:S04]  /*4180*/  ISETP.GT.U32.AND P2, PT, R24, UR6, PT ;  /* 0x0000000618007c0c */ /* 0x000fc8000bf44070 */
[----:B------:R-:W-:Y:S02]  /*4190*/  SEL R6, R6, R19, P2 ;  /* 0x0000001306067207 */ /* 0x000fe40001000000 */
[----:B------:R-:W-:-:S03]  /*41a0*/  MOV R19, R4 ;  /* 0x0000000400137202 */ /* 0x000fc60000000f00 */
[----:B-1----:R-:W-:-:S05]  /*41b0*/  IMAD.HI.U32 R9, R6, UR5, RZ ;  /* 0x0000000506097c27 */ /* 0x002fca000f8e00ff */
        /* <DEDUP_REMOVED lines=8> */
[-C--:B------:R-:W-:Y:S02]  /*4240*/  IMAD R19, R4, R4.reuse, RZ ;  /* 0x0000000404137224 */ /* 0x080fe400078e02ff */
[----:B------:R-:W-:-:S03]  /*4250*/  IMAD R9, R3, R4, R2 ;  /* 0x0000000403097224 */ /* 0x000fc600078e0202 */
[----:B------:R-:W-:-:S13]  /*4260*/  ISETP.GT.U32.AND P2, PT, R19, UR6, PT ;  /* 0x0000000613007c0c */ /* 0x000fda000bf44070 */
[-C--:B------:R-:W-:Y:S02]  /*4270*/  @!P2 IMAD R9, R14, R19.reuse, R9 ;  /* 0x000000130e09a224 */ /* 0x080fe400078e0209 */
[----:B------:R-:W-:-:S07]  /*4280*/  @!P2 IMAD R19, R4, R19, RZ ;  /* 0x000000130413a224 */ /* 0x000fce00078e02ff */
.L_x_99:
[----:B------:R-:W-:Y:S01]  /*4290*/  ISETP.GT.U32.AND P2, PT, R19, UR6, PT ;  /* 0x0000000613007c0c */ /* 0x000fe2000bf44070 */
[----:B------:R-:W2:Y:S01]  /*42a0*/  LDG.E R41, desc[UR8][R22.64+0x40] ;  /* 0x0000400816297981 */ /* 0x000ea2000c1e1900 */
[----:B------:R-:W-:Y:S02]  /*42b0*/  SEL R25, R7, R6, !P0 ;  /* 0x0000000607197207 */ /* 0x000fe40004000000 */
[----:B------:R-:W-:Y:S01]  /*42c0*/  SEL R15, R15, R9, P2 ;  /* 0x000000090f0f7207 */ /* 0x000fe20001000000 */
[----:B------:R-:W3:Y:S01]  /*42d0*/  LDG.E R19, desc[UR8][R22.64+0x44] ;  /* 0x0000440816137981 */ /* 0x000ee2000c1e1900 */
[----:B------:R-:W-:-:S03]  /*42e0*/  SHF.L.U32 R25, R25, 0x3, RZ ;  /* 0x0000000319197819 */ /* 0x000fc600000006ff */
[----:B------:R-:W-:-:S05]  /*42f0*/  IMAD.HI.U32 R9, R15, UR5, RZ ;  /* 0x000000050f097c27 */ /* 0x000fca000f8e00ff */
[----:B------:R-:W-:-:S05]  /*4300*/  IADD3 R24, PT, PT, -R9, RZ, RZ ;  /* 0x000000ff09187210 */ /* 0x000fca0007ffe1ff */
[----:B------:R-:W-:Y:S02]  /*4310*/  IMAD R24, R24, UR6, R15 ;  /* 0x0000000618187c24 */ /* 0x000fe4000f8e020f */
[----:B------:R-:W4:Y:S03]  /*4320*/  LDG.E R15, desc[UR8][R22.64+0x48] ;  /* 0x00004808160f7981 */ /* 0x000f26000c1e1900 */
[----:B------:R-:W-:-:S13]  /*4330*/  ISETP.GE.U32.AND P2, PT, R24, UR6, PT ;  /* 0x0000000618007c0c */ /* 0x000fda000bf46070 */
[----:B------:R-:W-:-:S04]  /*4340*/  @P2 IADD3 R24, PT, PT, R24, -UR6, RZ ;  /* 0x8000000618182c10 */ /* 0x000fc8000fffe0ff */
[----:B------:R-:W-:-:S13]  /*4350*/  ISETP.GE.U32.AND P2, PT, R24, UR6, PT ;  /* 0x0000000618007c0c */ /* 0x000fda000bf46070 */
[----:B------:R-:W-:-:S04]  /*4360*/  @P2 IADD3 R24, PT, PT, R24, -UR6, RZ ;  /* 0x8000000618182c10 */ /* 0x000fc8000fffe0ff */
[----:B------:R-:W-:-:S04]  /*4370*/  SEL R24, R7, R24, !P0 ;  /* 0x0000001807187207 */ /* 0x000fc80004000000 */
[----:B------:R-:W-:Y:S01]  /*4380*/  SHF.L.U32 R27, R24, 0x3, RZ ;  /* 0x00000003181b7819 */ /* 0x000fe200000006ff */
[----:B------:R-:W-:-:S04]  /*4390*/  IMAD.WIDE.U32 R24, R25, 0x4, R20 ;  /* 0x0000000419187825 */ /* 0x000fc800078e0014 */
[----:B------:R-:W-:Y:S01]  /*43a0*/  IMAD.WIDE.U32 R26, R27, 0x4, R20 ;  /* 0x000000041b1a7825 */ /* 0x000fe200078e0014 */
[----:B------:R-:W2:Y:S04]  /*43b0*/  LDG.E.CONSTANT R34, desc[UR8][R24.64] ;  /* 0x0000000818227981 */ /* 0x000ea8000c1e9900 */
[----:B------:R-:W3:Y:S04]  /*43c0*/  LDG.E.CONSTANT R39, desc[UR8][R24.64+0x4] ;  /* 0x0000040818277981 */ /* 0x000ee8000c1e9900 */
[----:B------:R-:W4:Y:S04]  /*43d0*/  LDG.E.CONSTANT R43, desc[UR8][R24.64+0x8] ;  /* 0x00000808182b7981 */ /* 0x000f28000c1e9900 */
[----:B------:R-:W2:Y:S04]  /*43e0*/  LDG.E.CONSTANT R31, desc[UR8][R26.64] ;  /* 0x000000081a1f7981 */ /* 0x000ea8000c1e9900 */
[----:B------:R-:W3:Y:S04]  /*43f0*/  LDG.E.CONSTANT R36, desc[UR8][R26.64+0x4] ;  /* 0x000004081a247981 */ /* 0x000ee8000c1e9900 */
[----:B------:R-:W4:Y:S04]  /*4400*/  LDG.E.CONSTANT R38, desc[UR8][R26.64+0x8] ;  /* 0x000008081a267981 */ /* 0x000f28000c1e9900 */
[----:B------:R-:W5:Y:S04]  /*4410*/  LDG.E.CONSTANT R9, desc[UR8][R26.64+0xc] ;  /* 0x00000c081a097981 */ /* 0x000f68000c1e9900 */
[----:B------:R-:W5:Y:S04]  /*4420*/  LDG.E.CONSTANT R42, desc[UR8][R24.64+0xc] ;  /* 0x00000c08182a7981 */ /* 0x000f68000c1e9900 */
[----:B------:R-:W5:Y:S04]  /*4430*/  LDG.E.CONSTANT R35, desc[UR8][R24.64+0x10] ;  /* 0x0000100818237981 */ /* 0x000f68000c1e9900 */
[----:B------:R-:W5:Y:S04]  /*4440*/  LDG.E.CONSTANT R33, desc[UR8][R24.64+0x14] ;  /* 0x0000140818217981 */ /* 0x000f68000c1e9900 */
[----:B------:R-:W5:Y:S04]  /*4450*/  LDG.E.CONSTANT R6, desc[UR8][R24.64+0x18] ;  /* 0x0000180818067981 */ /* 0x000f68000c1e9900 */
[----:B------:R0:W5:Y:S02]  /*4460*/  LDG.E.CONSTANT R29, desc[UR8][R24.64+0x1c] ;  /* 0x00001c08181d7981 */ /* 0x000164000c1e9900 */
[----:B0-----:R-:W-:-:S02]  /*4470*/  MOV R24, R11 ;  /* 0x0000000b00187202 */ /* 0x001fc40000000f00 */
[----:B------:R-:W-:Y:S01]  /*4480*/  MOV R25, R4 ;  /* 0x0000000400197202 */ /* 0x000fe20000000f00 */
[----:B--2---:R-:W-:Y:S02]  /*4490*/  FADD R37, R31, -R34 ;  /* 0x800000221f257221 */ /* 0x004fe40000000000 */
[----:B------:R0:W5:Y:S01]  /*44a0*/  LDG.E.CONSTANT R31, desc[UR8][R26.64+0x18] ;  /* 0x000018081a1f7981 */ /* 0x000162000c1e9900 */
[----:B---3--:R-:W-:Y:S01]  /*44b0*/  FADD R40, R36, -R39 ;  /* 0x8000002724287221 */ /* 0x008fe20000000000 */
[----:B----4-:R-:W-:Y:S01]  /*44c0*/  FADD R44, R38, -R43 ;  /* 0x8000002b262c7221 */ /* 0x010fe20000000000 */
[C---:B------:R-:W-:Y:S02]  /*44d0*/  FFMA R41, R30.reuse, R37, R41 ;  /* 0x000000251e297223 */ /* 0x040fe40000000029 */
[C---:B------:R-:W-:Y:S01]  /*44e0*/  FFMA R19, R30.reuse, R40, R19 ;  /* 0x000000281e137223 */ /* 0x040fe20000000013 */
[----:B------:R0:W5:Y:S01]  /*44f0*/  LDG.E.CONSTANT R38, desc[UR8][R26.64+0x10] ;  /* 0x000010081a267981 */ /* 0x000162000c1e9900 */
[----:B------:R-:W-:-:S03]  /*4500*/  FFMA R15, R30, R44, R15 ;  /* 0x0000002c1e0f7223 */ /* 0x000fc6000000000f */
[----:B------:R0:W5:Y:S04]  /*4510*/  LDG.E.CONSTANT R36, desc[UR8][R26.64+0x14] ;  /* 0x000014081a247981 */ /* 0x000168000c1e9900 */
[----:B------:R0:W5:Y:S04]  /*4520*/  LDG.E.CONSTANT R34, desc[UR8][R26.64+0x1c] ;  /* 0x00001c081a227981 */ /* 0x000168000c1e9900 */
[----:B------:R0:W5:Y:S04]  /*4530*/  LDG.E R37, desc[UR8][R22.64+0x4c] ;  /* 0x00004c0816257981 */ /* 0x000168000c1e1900 */
[----:B------:R0:W5:Y:S04]  /*4540*/  LDG.E R40, desc[UR8][R22.64+0x50] ;  /* 0x0000500816287981 */ /* 0x000168000c1e1900 */
[----:B------:R0:W-:Y:S04]  /*4550*/  STG.E desc[UR8][R22.64+0x40], R41 ;  /* 0x0000402916007986 */ /* 0x0001e8000c101908 */
[----:B------:R0:W-:Y:S04]  /*4560*/  STG.E desc[UR8][R22.64+0x44], R19 ;  /* 0x0000441316007986 */ /* 0x0001e8000c101908 */
[----:B------:R0:W-:Y:S04]  /*4570*/  STG.E desc[UR8][R22.64+0x48], R15 ;  /* 0x0000480f16007986 */ /* 0x0001e8000c101908 */
[----:B------:R0:W5:Y:S04]  /*4580*/  LDG.E R43, desc[UR8][R22.64+0x54] ;  /* 0x00005408162b7981 */ /* 0x000168000c1e1900 */
[----:B------:R0:W5:Y:S04]  /*4590*/  LDG.E R27, desc[UR8][R22.64+0x58] ;  /* 0x00005808161b7981 */ /* 0x000168000c1e1900 */
[----:B------:R0:W5:Y:S01]  /*45a0*/  LDG.E R39, desc[UR8][R22.64+0x5c] ;  /* 0x00005c0816277981 */ /* 0x000162000c1e1900 */
[----:B------:R-:W-:Y:S05]  /*45b0*/  @P1 BRA `(.L_x_100) ;  /* 0x0000000000141947 */ /* 0x000fea0003800000 */
[-C--:B------:R-:W-:Y:S02]  /*45c0*/  IMAD R25, R4, R4.reuse, RZ ;  /* 0x0000000404197224 */ /* 0x080fe400078e02ff */
[----:B------:R-:W-:-:S03]  /*45d0*/  IMAD R24, R3, R4, R11 ;  /* 0x0000000403187224 */ /* 0x000fc600078e020b */
[----:B------:R-:W-:-:S13]  /*45e0*/  ISETP.GT.U32.AND P2, PT, R25, UR6, PT ;  /* 0x0000000619007c0c */ /* 0x000fda000bf44070 */
[-C--:B------:R-:W-:Y:S02]  /*45f0*/  @!P2 IMAD R24, R5, R25.reuse, R24 ;  /* 0x000000190518a224 */ /* 0x080fe400078e0218 */
[----:B------:R-:W-:-:S07]  /*4600*/  @!P2 IMAD R25, R4, R25, RZ ;  /* 0x000000190419a224 */ /* 0x000fce00078e02ff */
.L_x_100:
        /* <DEDUP_REMOVED lines=17> */
.L_x_101:
[----:B------:R-:W-:Y:S01]  /*4720*/  ISETP.GT.U32.AND P2, PT, R45, UR6, PT ;  /* 0x000000062d007c0c */ /* 0x000fe2000bf44070 */
[----:B-----5:R-:W-:-:S03]  /*4730*/  FADD R42, R9, -R42 ;  /* 0x8000002a092a7221 */ /* 0x020fc60000000000 */
[----:B------:R-:W-:-:S05]  /*4740*/  SEL R16, R16, R25, P2 ;  /* 0x0000001910107207 */ /* 0x000fca0001000000 */
[----:B------:R-:W-:-:S05]  /*4750*/  IMAD.HI.U32 R3, R16, UR5, RZ ;  /* 0x0000000510037c27 */ /* 0x000fca000f8e00ff */
[----:B------:R-:W-:-:S05]  /*4760*/  IADD3 R3, PT, PT, -R3, RZ, RZ ;  /* 0x000000ff03037210 */ /* 0x000fca0007ffe1ff */
[----:B------:R-:W-:Y:S01]  /*4770*/  IMAD R16, R3, UR6, R16 ;  /* 0x0000000603107c24 */ /* 0x000fe2000f8e0210 */
[----:B------:R-:W-:-:S04]  /*4780*/  SEL R3, R7, R8, !P0 ;  /* 0x0000000807037207 */ /* 0x000fc80004000000 */
[----:B------:R-:W-:Y:S02]  /*4790*/  ISETP.GE.U32.AND P2, PT, R16, UR6, PT ;  /* 0x0000000610007c0c */ /* 0x000fe4000bf46070 */
[----:B------:R-:W-:-:S05]  /*47a0*/  SHF.L.U32 R3, R3, 0x3, RZ ;  /* 0x0000000303037819 */ /* 0x000fca00000006ff */
[----:B------:R-:W-:-:S05]  /*47b0*/  IMAD.WIDE.U32 R8, R3, 0x4, R20 ;  /* 0x0000000403087825 */ /* 0x000fca00078e0014 */
[----:B0-----:R-:W2:Y:S01]  /*47c0*/  LDG.E.CONSTANT R26, desc[UR8][R8.64] ;  /* 0x00000008081a7981 */ /* 0x001ea2000c1e9900 */
        /* <DEDUP_REMOVED lines=8> */
[----:B------:R-:W-:Y:S01]  /*4850*/  FADD R38, R31, -R6 ;  /* 0x800000061f267221 */ /* 0x000fe20000000000 */
[----:B------:R-:W-:Y:S01]  /*4860*/  FADD R36, R36, -R33 ;  /* 0x8000002124247221 */ /* 0x000fe20000000000 */
[----:B------:R-:W-:Y:S01]  /*4870*/  FADD R34, R34, -R29 ;  /* 0x8000001d22227221 */ /* 0x000fe20000000000 */
[C---:B------:R-:W-:Y:S01]  /*4880*/  FFMA R37, R30.reuse, R42, R37 ;  /* 0x0000002a1e257223 */ /* 0x040fe20000000025 */
[C---:B------:R-:W-:Y:S01]  /*4890*/  FFMA R27, R30.reuse, R38, R27 ;  /* 0x000000261e1b7223 */ /* 0x040fe2000000001b */
[C---:B------:R-:W-:Y:S01]  /*48a0*/  FFMA R35, R30.reuse, R35, R40 ;  /* 0x000000231e237223 */ /* 0x040fe20000000028 */
[C---:B------:R-:W-:Y:S01]  /*48b0*/  FFMA R29, R30.reuse, R36, R43 ;  /* 0x000000241e1d7223 */ /* 0x040fe2000000002b */
[----:B------:R-:W-:Y:S01]  /*48c0*/  FFMA R39, R30, R34, R39 ;  /* 0x000000221e277223 */ /* 0x000fe20000000027 */
[----:B------:R-:W5:Y:S01]  /*48d0*/  LDG.E.CONSTANT R40, desc[UR8][R8.64+0x4] ;  /* 0x0000040808287981 */ /* 0x000f62000c1e9900 */
[----:B------:R-:W-:-:S03]  /*48e0*/  MOV R44, R2 ;  /* 0x00000002002c7202 */ /* 0x000fc60000000f00 */
[----:B------:R-:W5:Y:S04]  /*48f0*/  LDG.E.CONSTANT R3, desc[UR8][R24.64+0x4] ;  /* 0x0000040818037981 */ /* 0x000f68000c1e9900 */
        /* <DEDUP_REMOVED lines=8> */
[----:B------:R-:W5:Y:S01]  /*4980*/  LDG.E.CONSTANT R42, desc[UR8][R24.64+0x1c] ;  /* 0x00001c08182a7981 */ /* 0x000f62000c1e9900 */
[----:B--2---:R-:W-:-:S03]  /*4990*/  FADD R38, R45, -R26 ;  /* 0x8000001a2d267221 */ /* 0x004fc60000000000 */
[----:B------:R0:W5:Y:S01]  /*49a0*/  LDG.E.CONSTANT R26, desc[UR8][R8.64+0x10] ;  /* 0x00001008081a7981 */ /* 0x000162000c1e9900 */
[----:B------:R-:W-:-:S03]  /*49b0*/  FFMA R38, R32, R38, R41 ;  /* 0x0000002620267223 */ /* 0x000fc60000000029 */
[----:B------:R1:W5:Y:S04]  /*49c0*/  LDG.E.CONSTANT R45, desc[UR8][R24.64+0x10] ;  /* 0x00001008182d7981 */ /* 0x000368000c1e9900 */
[----:B------:R1:W5:Y:S01]  /*49d0*/  LDG.E.CONSTANT R41, desc[UR8][R24.64+0x18] ;  /* 0x0000180818297981 */ /* 0x000362000c1e9900 */
[----:B0-----:R-:W-:Y:S01]  /*49e0*/  MOV R9, R4 ;  /* 0x0000000400097202 */ /* 0x001fe20000000f00 */
[----:B------:R-:W-:Y:S06]  /*49f0*/  @P1 BRA `(.L_x_102) ;  /* 0x0000000000141947 */ /* 0x000fec0003800000 */
[C---:B------:R-:W-:Y:S02]  /*4a00*/  IMAD R9, R4.reuse, R4, RZ ;  /* 0x0000000404097224 */ /* 0x040fe400078e02ff */
[----:B------:R-:W-:-:S03]  /*4a10*/  IMAD R44, R4, R13, R2 ;  /* 0x0000000d042c7224 */ /* 0x000fc600078e0202 */
[----:B------:R-:W-:-:S13]  /*4a20*/  ISETP.GT.U32.AND P2, PT, R9, UR6, PT ;  /* 0x0000000609007c0c */ /* 0x000fda000bf44070 */
[-C--:B------:R-:W-:Y:S02]  /*4a30*/  @!P2 IMAD R44, R5, R9.reuse, R44 ;  /* 0x00000009052ca224 */ /* 0x080fe400078e022c */
[----:B------:R-:W-:-:S07]  /*4a40*/  @!P2 IMAD R9, R4, R9, RZ ;  /* 0x000000090409a224 */ /* 0x000fce00078e02ff */
.L_x_102:
[----:B------:R-:W-:-:S04]  /*4a50*/  ISETP.GT.U32.AND P2, PT, R9, UR6, PT ;  /* 0x0000000609007c0c */ /* 0x000fc8000bf44070 */
        /* <DEDUP_REMOVED lines=15> */
.L_x_103:
[----:B------:R-:W-:Y:S01]  /*4b50*/  ISETP.GT.U32.AND P2, PT, R9, UR6, PT ;  /* 0x0000000609007c0c */ /* 0x000fe2000bf44070 */
[----:B-----5:R-:W-:Y:S01]  /*4b60*/  FADD R40, R3, -R40 ;  /* 0x8000002803287221 */ /* 0x020fe20000000000 */
[----:B------:R-:W-:Y:S02]  /*4b70*/  FADD R16, R16, -R33 ;  /* 0x8000002110107221 */ /* 0x000fe40000000000 */
[----:B------:R-:W-:Y:S02]  /*4b80*/  SEL R2, R17, R2, P2 ;  /* 0x0000000211027207 */ /* 0x000fe40001000000 */
[----:B------:R-:W-:-:S03]  /*4b90*/  SEL R17, R7, R10, !P0 ;  /* 0x0000000a07117207 */ /* 0x000fc60004000000 */
[----:B------:R-:W-:Y:S01]  /*4ba0*/  IMAD.HI.U32 R8, R2, UR5, RZ ;  /* 0x0000000502087c27 */ /* 0x000fe2000f8e00ff */
[----:B------:R-:W-:-:S04]  /*4bb0*/  SHF.L.U32 R17, R17, 0x3, RZ ;  /* 0x0000000311117819 */ /* 0x000fc800000006ff */
[----:B------:R-:W-:-:S05]  /*4bc0*/  IADD3 R9, PT, PT, -R8, RZ, RZ ;  /* 0x000000ff08097210 */ /* 0x000fca0007ffe1ff */
[----:B------:R-:W-:-:S05]  /*4bd0*/  IMAD R2, R9, UR6, R2 ;  /* 0x0000000609027c24 */ /* 0x000fca000f8e0202 */
[----:B------:R-:W-:-:S13]  /*4be0*/  ISETP.GE.U32.AND P2, PT, R2, UR6, PT ;  /* 0x0000000602007c0c */ /* 0x000fda000bf46070 */
[----:B------:R-:W-:-:S04]  /*4bf0*/  @P2 IADD3 R2, PT, PT, R2, -UR6, RZ ;  /* 0x8000000602022c10 */ /* 0x000fc8000fffe0ff */
[----:B------:R-:W-:Y:S01]  /*4c00*/  ISETP.GE.U32.AND P2, PT, R2, UR6, PT ;  /* 0x0000000602007c0c */ /* 0x000fe2000bf46070 */
[----:B-1----:R-:W-:-:S12]  /*4c10*/  FADD R24, R6, -R31 ;  /* 0x8000001f06187221 */ /* 0x002fd80000000000 */
[----:B------:R-:W-:-:S04]  /*4c20*/  @P2 IADD3 R2, PT, PT, R2, -UR6, RZ ;  /* 0x8000000602022c10 */ /* 0x000fc8000fffe0ff */
[----:B------:R-:W-:-:S04]  /*4c30*/  SEL R2, R7, R2, !P0 ;  /* 0x0000000207027207 */ /* 0x000fc80004000000 */
[----:B------:R-:W-:Y:S01]  /*4c40*/  SHF.L.U32 R9, R2, 0x3, RZ ;  /* 0x0000000302097819 */ /* 0x000fe200000006ff */
[----:B------:R-:W-:Y:S01]  /*4c50*/  FADD R26, R45, -R26 ;  /* 0x8000001a2d1a7221 */ /* 0x000fe20000000000 */
[----:B------:R-:W-:Y:S01]  /*4c60*/  FADD R30, R43, -R30 ;  /* 0x8000001e2b1e7221 */ /* 0x000fe20000000000 */
[----:B------:R-:W-:Y:S01]  /*4c70*/  FADD R34, R41, -R34 ;  /* 0x8000002229227221 */ /* 0x000fe20000000000 */
[----:B------:R-:W-:-:S04]  /*4c80*/  IMAD.WIDE.U32 R2, R17, 0x4, R20 ;  /* 0x0000000411027825 */ /* 0x000fc800078e0014 */
[----:B------:R-:W-:-:S04]  /*4c90*/  IMAD.WIDE.U32 R8, R9, 0x4, R20 ;  /* 0x0000000409087825 */ /* 0x000fc800078e0014 */
[C---:B------:R-:W-:Y:S01]  /*4ca0*/  FFMA R19, R32.reuse, R40, R19 ;  /* 0x0000002820137223 */ /* 0x040fe20000000013 */
[C---:B------:R-:W-:Y:S01]  /*4cb0*/  FFMA R15, R32.reuse, R16, R15 ;  /* 0x00000010200f7223 */ /* 0x040fe2000000000f */
[C---:B------:R-:W-:Y:S01]  /*4cc0*/  FFMA R37, R32.reuse, R24, R37 ;  /* 0x0000001820257223 */ /* 0x040fe20000000025 */
[C---:B------:R-:W-:Y:S01]  /*4cd0*/  FFMA R35, R32.reuse, R26, R35 ;  /* 0x0000001a20237223 */ /* 0x040fe20000000023 */
[C---:B------:R-:W-:Y:S01]  /*4ce0*/  FFMA R29, R32.reuse, R30, R29 ;  /* 0x0000001e201d7223 */ /* 0x040fe2000000001d */
[----:B------:R-:W-:Y:S01]  /*4cf0*/  FFMA R27, R32, R34, R27 ;  /* 0x00000022201b7223 */ /* 0x000fe2000000001b */
[----:B------:R-:W-:Y:S01]  /*4d00*/  FADD R36, R42, -R36 ;  /* 0x800000242a247221 */ /* 0x000fe20000000000 */
        /* <DEDUP_REMOVED lines=11> */
[----:B------:R0:W5:Y:S04]  /*4dc0*/  LDG.E.CONSTANT R40, desc[UR8][R2.64+0x1c] ;  /* 0x00001c0802287981 */ /* 0x000168000c1e9900 */
[----:B------:R1:W5:Y:S04]  /*4dd0*/  LDG.E.CONSTANT R34, desc[UR8][R8.64+0xc] ;  /* 0x00000c0808227981 */ /* 0x000368000c1e9900 */
[----:B------:R1:W5:Y:S04]  /*4de0*/  LDG.E.CONSTANT R45, desc[UR8][R8.64+0x10] ;  /* 0x00001008082d7981 */ /* 0x000368000c1e9900 */
[----:B------:R1:W5:Y:S01]  /*4df0*/  LDG.E.CONSTANT R43, desc[UR8][R8.64+0x14] ;  /* 0x00001408082b7981 */ /* 0x000362000c1e9900 */
[----:B0-----:R-:W-:-:S03]  /*4e00*/  MOV R3, R4 ;  /* 0x0000000400037202 */ /* 0x001fc60000000f00 */
[----:B------:R1:W5:Y:S04]  /*4e10*/  LDG.E.CONSTANT R41, desc[UR8][R8.64+0x18] ;  /* 0x0000180808297981 */ /* 0x000368000c1e9900 */
[----:B------:R1:W5:Y:S01]  /*4e20*/  LDG.E.CONSTANT R42, desc[UR8][R8.64+0x1c] ;  /* 0x00001c08082a7981 */ /* 0x000362000c1e9900 */
[----:B------:R-:W-:Y:S05]  /*4e30*/  @P1 BRA `(.L_x_104) ;  /* 0x0000000000141947 */ /* 0x000fea0003800000 */
[C---:B------:R-:W-:Y:S02]  /*4e40*/  IMAD R3, R4.reuse, R4, RZ ;  /* 0x0000000404037224 */ /* 0x040fe400078e02ff */
[----:B------:R-:W-:-:S03]  /*4e50*/  IMAD R44, R4, R13, R11 ;  /* 0x0000000d042c7224 */ /* 0x000fc600078e020b */
[----:B------:R-:W-:-:S13]  /*4e60*/  ISETP.GT.U32.AND P2, PT, R3, UR6, PT ;  /* 0x0000000603007c0c */ /* 0x000fda000bf44070 */
[-C--:B------:R-:W-:Y:S02]  /*4e70*/  @!P2 IMAD R44, R5, R3.reuse, R44 ;  /* 0x00000003052ca224 */ /* 0x080fe400078e022c */
[----:B------:R-:W-:-:S07]  /*4e80*/  @!P2 IMAD R3, R4, R3, RZ ;  /* 0x000000030403a224 */ /* 0x000fce00078e02ff */
.L_x_104:
        /* <DEDUP_REMOVED lines=16> */
.L_x_105:
[----:B------:R-:W-:Y:S02]  /*4f90*/  ISETP.GT.U32.AND P1, PT, R3, UR6, PT ;  /* 0x0000000603007c0c */ /* 0x000fe4000bf24070 */
[----:B------:R-:W-:Y:S02]  /*4fa0*/  SEL R3, R7, R12, !P0 ;  /* 0x0000000c07037207 */ /* 0x000fe40004000000 */
[----:B------:R-:W-:Y:S02]  /*4fb0*/  SEL R11, R18, R11, P1 ;  /* 0x0000000b120b7207 */ /* 0x000fe40000800000 */
[----:B------:R-:W-:-:S03]  /*4fc0*/  SHF.L.U32 R3, R3, 0x3, RZ ;  /* 0x0000000303037819 */ /* 0x000fc600000006ff */
[----:B------:R-:W-:-:S05]  /*4fd0*/  IMAD.HI.U32 R2, R11, UR5, RZ ;  /* 0x000000050b027c27 */ /* 0x000fca000f8e00ff */
[----:B------:R-:W-:-:S05]  /*4fe0*/  IADD3 R2, PT, PT, -R2, RZ, RZ ;  /* 0x000000ff02027210 */ /* 0x000fca0007ffe1ff */
[----:B------:R-:W-:Y:S02]  /*4ff0*/  IMAD R2, R2, UR6, R11 ;  /* 0x0000000602027c24 */ /* 0x000fe4000f8e020b */
[----:B-----5:R-:W-:-:S03]  /*5000*/  FADD R11, R17, -R10 ;  /* 0x8000000a110b7221 */ /* 0x020fc60000000000 */
[----:B------:R-:W-:-:S13]  /*5010*/  ISETP.GE.U32.AND P1, PT, R2, UR6, PT ;  /* 0x0000000602007c0c */ /* 0x000fda000bf26070 */
[----:B------:R-:W-:-:S04]  /*5020*/  @P1 IADD3 R2, PT, PT, R2, -UR6, RZ ;  /* 0x8000000602021c10 */ /* 0x000fc8000fffe0ff */
[----:B------:R-:W-:-:S13]  /*5030*/  ISETP.GE.U32.AND P1, PT, R2, UR6, PT ;  /* 0x0000000602007c0c */ /* 0x000fda000bf26070 */
[----:B------:R-:W-:-:S04]  /*5040*/  @P1 IADD3 R2, PT, PT, R2, -UR6, RZ ;  /* 0x8000000602021c10 */ /* 0x000fc8000fffe0ff */
[----:B------:R-:W-:-:S04]  /*5050*/  SEL R2, R7, R2, !P0 ;  /* 0x0000000207027207 */ /* 0x000fc80004000000 */
[----:B------:R-:W-:Y:S01]  /*5060*/  SHF.L.U32 R5, R2, 0x3, RZ ;  /* 0x0000000302057819 */ /* 0x000fe200000006ff */
[----:B------:R-:W-:-:S04]  /*5070*/  IMAD.WIDE.U32 R2, R3, 0x4, R20 ;  /* 0x0000000403027825 */ /* 0x000fc800078e0014 */
[----:B------:R-:W-:Y:S01]  /*5080*/  FFMA R39, R32, R36, R39 ;  /* 0x0000002420277223 */ /* 0x000fe20000000027 */
[----:B------:R-:W-:-:S04]  /*5090*/  IMAD.WIDE.U32 R20, R5, 0x4, R20 ;  /* 0x0000000405147825 */ /* 0x000fc800078e0014 */
[----:B------:R-:W-:Y:S01]  /*50a0*/  FFMA R11, R28, R11, R38 ;  /* 0x0000000b1c0b7223 */ /* 0x000fe20000000026 */
[----:B------:R-:W-:Y:S01]  /*50b0*/  FADD R32, R16, -R31 ;  /* 0x8000001f10207221 */ /* 0x000fe20000000000 */
[----:B------:R-:W-:Y:S01]  /*50c0*/  FADD R38, R6, -R25 ;  /* 0x8000001906267221 */ /* 0x000fe20000000000 */
[----:B------:R-:W2:Y:S04]  /*50d0*/  LDG.E.CONSTANT R4, desc[UR8][R2.64] ;  /* 0x0000000802047981 */ /* 0x000ea8000c1e9900 */
[----:B------:R-:W3:Y:S04]  /*50e0*/  LDG.E.CONSTANT R7, desc[UR8][R2.64+0x4] ;  /* 0x0000040802077981 */ /* 0x000ee8000c1e9900 */
[----:B------:R-:W4:Y:S04]  /*50f0*/  LDG.E.CONSTANT R5, desc[UR8][R2.64+0x8] ;  /* 0x0000080802057981 */ /* 0x000f28000c1e9900 */
[----:B-1----:R-:W2:Y:S04]  /*5100*/  LDG.E.CONSTANT R9, desc[UR8][R20.64] ;  /* 0x0000000814097981 */ /* 0x002ea8000c1e9900 */
        /* <DEDUP_REMOVED lines=12> */
[----:B------:R-:W-:Y:S01]  /*51d0*/  FADD R33, R34, -R33 ;  /* 0x8000002122217221 */ /* 0x000fe20000000000 */
        /* <DEDUP_REMOVED lines=8> */
[C---:B------:R-:W-:Y:S01]  /*5260*/  FFMA R29, R28.reuse, R26, R29 ;  /* 0x0000001a1c1d7223 */ /* 0x040fe2000000001d */
[C---:B------:R-:W-:Y:S01]  /*5270*/  FFMA R27, R28.reuse, R24, R27 ;  /* 0x000000181c1b7223 */ /* 0x040fe2000000001b */
[----:B------:R-:W-:Y:S01]  /*5280*/  FFMA R40, R28, R40, R39 ;  /* 0x000000281c287223 */ /* 0x000fe20000000027 */
[----:B--2---:R-:W-:Y:S01]  /*5290*/  FADD R4, R9, -R4 ;  /* 0x8000000409047221 */ /* 0x004fe20000000000 */
[----:B---3--:R-:W-:-:S03]  /*52a0*/  FADD R10, R10, -R7 ;  /* 0x800000070a0a7221 */ /* 0x008fc60000000000 */
[----:B------:R-:W-:Y:S01]  /*52b0*/  FFMA R11, R0, R4, R11 ;  /* 0x00000004000b7223 */ /* 0x000fe2000000000b */
[----:B----4-:R-:W-:Y:S01]  /*52c0*/  FADD R8, R8, -R5 ;  /* 0x8000000508087221 */ /* 0x010fe20000000000 */
[----:B------:R-:W-:-:S03]  /*52d0*/  FFMA R19, R0, R10, R19 ;  /* 0x0000000a00137223 */ /* 0x000fc60000000013 */
[----:B------:R-:W-:Y:S01]  /*52e0*/  STG.E desc[UR8][R22.64+0x40], R11 ;  /* 0x0000400b16007986 */ /* 0x000fe2000c101908 */
[----:B------:R-:W-:-:S03]  /*52f0*/  FFMA R15, R0, R8, R15 ;  /* 0x00000008000f7223 */ /* 0x000fc6000000000f */
[----:B------:R-:W-:Y:S01]  /*5300*/  STG.E desc[UR8][R22.64+0x44], R19 ;  /* 0x0000441316007986 */ /* 0x000fe2000c101908 */
[----:B------:R-:W-:-:S03]  /*5310*/  FADD R17, R17, -R12 ;  /* 0x8000000c11117221 */ /* 0x000fc60000000000 */
[----:B------:R-:W-:Y:S01]  /*5320*/  STG.E desc[UR8][R22.64+0x48], R15 ;  /* 0x0000480f16007986 */ /* 0x000fe2000c101908 */
[----:B------:R-:W-:-:S05]  /*5330*/  FFMA R17, R0, R17, R33 ;  /* 0x0000001100117223 */ /* 0x000fca0000000021 */
[----:B------:R-:W-:Y:S01]  /*5340*/  STG.E desc[UR8][R22.64+0x4c], R17 ;  /* 0x00004c1116007986 */ /* 0x000fe2000c101908 */
[----:B------:R-:W-:Y:S01]  /*5350*/  FADD R6, R31, -R6 ;  /* 0x800000061f067221 */ /* 0x000fe20000000000 */
[----:B------:R-:W-:-:S03]  /*5360*/  FADD R14, R25, -R14 ;  /* 0x8000000e190e7221 */ /* 0x000fc60000000000 */
[----:B------:R-:W-:Y:S01]  /*5370*/  FFMA R35, R0, R6, R35 ;  /* 0x0000000600237223 */ /* 0x000fe20000000023 */
[----:B------:R-:W-:Y:S01]  /*5380*/  FADD R18, R18, -R13 ;  /* 0x8000000d12127221 */ /* 0x000fe20000000000 */
[----:B------:R-:W-:-:S03]  /*5390*/  FFMA R29, R0, R14, R29 ;  /* 0x0000000e001d7223 */ /* 0x000fc6000000001d */
[----:B------:R-:W-:Y:S01]  /*53a0*/  STG.E desc[UR8][R22.64+0x50], R35 ;  /* 0x0000502316007986 */ /* 0x000fe2000c101908 */
[----:B------:R-:W-:Y:S01]  /*53b0*/  FADD R3, R36, -R16 ;  /* 0x8000001024037221 */ /* 0x000fe20000000000 */
[C---:B------:R-:W-:Y:S02]  /*53c0*/  FFMA R27, R0.reuse, R18, R27 ;  /* 0x00000012001b7223 */ /* 0x040fe4000000001b */
[----:B------:R-:W-:Y:S01]  /*53d0*/  STG.E desc[UR8][R22.64+0x54], R29 ;  /* 0x0000541d16007986 */ /* 0x000fe2000c101908 */
[----:B------:R-:W-:-:S03]  /*53e0*/  FFMA R3, R0, R3, R40 ;  /* 0x0000000300037223 */ /* 0x000fc60000000028 */
[----:B------:R-:W-:Y:S04]  /*53f0*/  STG.E desc[UR8][R22.64+0x58], R27 ;  /* 0x0000581b16007986 */ /* 0x000fe8000c101908 */
[----:B------:R-:W-:Y:S01]  /*5400*/  STG.E desc[UR8][R22.64+0x5c], R3 ;  /* 0x00005c0316007986 */ /* 0x000fe2000c101908 */
[----:B------:R-:W-:Y:S05]  /*5410*/  EXIT ;  /* 0x000000000000794d */ /* 0x000fea0003800000 */
.L_x_106:
        /* <DEDUP_REMOVED lines=14> */
.L_x_226:


//--------------------- .text._Z11kernel_gridILj3ELj4EEvPKfS1_PKiPfjjjbS4_ --------------------------
	.section	.text._Z11kernel_gridILj3ELj4EEvPKfS1_PKiPfjjjbS4_,"ax",@progbits
	.align	128
        .global         _Z11kernel_gridILj3ELj4EEvPKfS1_PKiPfjjjbS4_
        .type           _Z11kernel_gridILj3ELj4EEvPKfS1_PKiPfjjjbS4_,@function
        .size           _Z11kernel_gridILj3ELj4EEvPKfS1_PKiPfjjjbS4_,(.L_x_227 - _Z11kernel_gridILj3ELj4EEvPKfS1_PKiPfjjjbS4_)
        .other          _Z11kernel_gridILj3ELj4EEvPKfS1_PKiPfjjjbS4_,@"STO_CUDA_ENTRY STV_DEFAULT"
_Z11kernel_gridILj3ELj4EEvPKfS1_PKiPfjjjbS4_:
.text._Z11kernel_gridILj3ELj4EEvPKfS1_PKiPfjjjbS4_:
        /* <DEDUP_REMOVED lines=14> */
[----:B0-----:R-:W-:-:S04]  /*00e0*/  IMAD.WIDE.U32 R4, R2, 0x4, R4 ;  /* 0x0000000402047825 */ /* 0x001fc800078e0004 */
[----:B---3--:R-:W-:Y:S01]  /*00f0*/  IMAD.WIDE.U32 R6, R3, 0x4, R6 ;  /* 0x0000000403067825 */ /* 0x008fe200078e0006 */
[----:B-1----:R-:W3:Y:S04]  /*0100*/  LDG.E.CONSTANT R10, desc[UR8][R4.64+0x4] ;  /* 0x00000408040a7981 */ /* 0x002ee8000c1e9900 */
[----:B------:R0:W4:Y:S04]  /*0110*/  LDG.E.CONSTANT R3, desc[UR8][R4.64] ;  /* 0x0000000804037981 */ /* 0x000128000c1e9900 */
[----:B------:R-:W5:Y:S04]  /*0120*/  LDG.E.CONSTANT R19, desc[UR8][R6.64] ;  /* 0x0000000806137981 */ /* 0x000f68000c1e9900 */
[----:B------:R-:W5:Y:S04]  /*0130*/  LDG.E.CONSTANT R11, desc[UR8][R6.64+0x4] ;  /* 0x00000408060b7981 */ /* 0x000f68000c1e9900 */
[----:B------:R-:W5:Y:S01]  /*0140*/  LDG.E.CONSTANT R13, desc[UR8][R6.64+0x8] ;  /* 0x00000808060d7981 */ /* 0x000f62000c1e9900 */
[----:B------:R-:W-:Y:S01]  /*0150*/  I2FP.F32.U32 R8, R2 ;  /* 0x0000000200087245 */ /* 0x000fe20000201000 */
[----:B0-----:R-:W-:Y:S01]  /*0160*/  HFMA2 R4, -RZ, RZ, 0, 0 ;  /* 0x00000000ff047431 */ /* 0x001fe200000001ff */
[----:B--2---:R-:W-:-:S02]  /*0170*/  I2FP.F32.U32 R9, UR4 ;  /* 0x0000000400097c45 */ /* 0x004fc40008201000 */
[----:B------:R-:W-:Y:S02]  /*0180*/  FSETP.GEU.AND P0, PT, R8, -126, PT ;  /* 0xc2fc00000800780b */ /* 0x000fe40003f0e000 */
[----:B------:R-:W-:-:S11]  /*0190*/  MOV R5, 0x1 ;  /* 0x0000000100057802 */ /* 0x000fd60000000f00 */
[----:B------:R-:W-:-:S04]  /*01a0*/  @!P0 FMUL R8, R8, 0.5 ;  /* 0x3f00000008088820 */ /* 0x000fc80000400000 */
[----:B------:R-:W0:Y:S02]  /*01b0*/  MUFU.EX2 R0, R8 ;  /* 0x0000000800007308 */ /* 0x000e240000000800 */
[----:B0-----:R-:W-:-:S04]  /*01c0*/  @!P0 FMUL R0, R0, R0 ;  /* 0x0000000000008220 */ /* 0x001fc80000400000 */
[----:B------:R-:W-:-:S04]  /*01d0*/  FFMA R0, R0, R9, -1 ;  /* 0xbf80000000007423 */ /* 0x000fc80000000009 */
[----:B------:R-:W0:Y:S02]  /*01e0*/  F2I.U32.CEIL.NTZ R12, R0 ;  /* 0x00000000000c7305 */ /* 0x000e24000020b000 */
[----:B0-----:R-:W-:Y:S02]  /*01f0*/  IADD3 R12, PT, PT, R12, 0x2, RZ ;  /* 0x000000020c0c7810 */ /* 0x001fe40007ffe0ff */
[----:B---3--:R-:W-:Y:S02]  /*0200*/  R2UR UR4, R10 ;  /* 0x000000000a0472ca */ /* 0x008fe400000e0000 */
        /* <DEDUP_REMOVED lines=20> */
.L_x_107:
[----:B------:R-:W2:Y:S01]  /*0350*/  I2F.U32.RP R6, UR6 ;  /* 0x0000000600067d06 */ /* 0x000ea20008209000 */
[----:B------:R-:W-:Y:S01]  /*0360*/  UIADD3 UR7, UPT, UPT, URZ, -UR6, URZ ;  /* 0x80000006ff077290 */ /* 0x000fe2000fffe0ff */
[----:B------:R-:W-:Y:S01]  /*0370*/  IMAD R28, R11, 0x127409f, RZ ;  /* 0x0127409f0b1c7824 */ /* 0x000fe200078e02ff */
[----:B------:R-:W-:Y:S01]  /*0380*/  ISETP.GT.U32.AND P0, PT, R5, UR6, PT ;  /* 0x0000000605007c0c */ /* 0x000fe2000bf04070 */
[----:B0-----:R-:W-:Y:S01]  /*0390*/  IMAD R33, R13, 0x4f9ffb7, RZ ;  /* 0x04f9ffb70d217824 */ /* 0x001fe200078e02ff */
[----:B------:R-:W-:Y:S01]  /*03a0*/  UMOV UR4, URZ ;  /* 0x000000ff00047c82 */ /* 0x000fe20008000000 */
[----:B------:R-:W-:Y:S01]  /*03b0*/  LOP3.LUT R15, RZ, UR6, RZ, 0x33, !PT ;  /* 0x00000006ff0f7c12 */ /* 0x000fe2000f8e33ff */
[C---:B------:R-:W-:Y:S01]  /*03c0*/  VIADD R17, R10.reuse, 0x1 ;  /* 0x000000010a117836 */ /* 0x040fe20000000000 */
[----:B------:R-:W-:Y:S02]  /*03d0*/  SHF.L.U32 R3, R3, 0x2, RZ ;  /* 0x0000000203037819 */ /* 0x000fe400000006ff */
[----:B------:R-:W-:-:S04]  /*03e0*/  LOP3.LUT R14, R10, R28, R33, 0x96, !PT ;  /* 0x0000001c0a0e7212 */ /* 0x000fc800078e9621 */
[----:B------:R-:W-:Y:S01]  /*03f0*/  SEL R4, R14, R4, P0 ;  /* 0x000000040e047207 */ /* 0x000fe20000000000 */
[----:B--2---:R-:W0:Y:S02]  /*0400*/  MUFU.RCP R6, R6 ;  /* 0x0000000600067308 */ /* 0x004e240000001000 */
[----:B0-----:R-:W-:-:S06]  /*0410*/  IADD3 R7, PT, PT, R6, 0xffffffe, RZ ;  /* 0x0ffffffe06077810 */ /* 0x001fcc0007ffe0ff */
[----:B------:R-:W0:Y:S02]  /*0420*/  F2I.FTZ.U32.TRUNC.NTZ R7, R7 ;  /* 0x0000000700077305 */ /* 0x000e24000021f000 */
[----:B0-----:R-:W-:Y:S02]  /*0430*/  R2UR UR5, R7 ;  /* 0x00000000070572ca */ /* 0x001fe400000e0000 */
[----:B------:R-:W0:Y:S11]  /*0440*/  LDC.64 R6, c[0x0][0x388] ;  /* 0x0000e200ff067b82 */ /* 0x000e360000000a00 */
[----:B------:R-:W-:-:S04]  /*0450*/  UIMAD UR7, UR7, UR5, URZ ;  /* 0x00000005070772a4 */ /* 0x000fc8000f8e02ff */
[----:B------:R-:W-:-:S06]  /*0460*/  UIMAD.WIDE.U32 UR4, UR5, UR7, UR4 ;  /* 0x00000007050472a5 */ /* 0x000fcc000f8e0004 */
[----:B------:R-:W-:-:S05]  /*0470*/  IMAD.HI.U32 R5, R4, UR5, RZ ;  /* 0x0000000504057c27 */ /* 0x000fca000f8e00ff */
[----:B------:R-:W-:Y:S01]  /*0480*/  IADD3 R5, PT, PT, -R5, RZ, RZ ;  /* 0x000000ff05057210 */ /* 0x000fe20007ffe1ff */
[----:B------:R-:W2:Y:S04]  /*0490*/  LDCU UR4, c[0x0][0x3a4] ;  /* 0x00007480ff0477ac */ /* 0x000ea80008000800 */
[----:B------:R-:W-:Y:S02]  /*04a0*/  IMAD R16, R5, UR6, R4 ;  /* 0x0000000605107c24 */ /* 0x000fe4000f8e0204 */
[----:B------:R-:W3:Y:S03]  /*04b0*/  LDC.64 R4, c[0x0][0x398] ;  /* 0x0000e600ff047b82 */ /* 0x000ee60000000a00 */
[----:B------:R-:W-:Y:S01]  /*04c0*/  ISETP.GE.U32.AND P0, PT, R16, UR6, PT ;  /* 0x0000000610007c0c */ /* 0x000fe2000bf06070 */
[----:B--2---:R-:W-:-:S02]  /*04d0*/  IMAD R27, R27, UR4, R2 ;  /* 0x000000041b1b7c24 */ /* 0x004fc4000f8e0202 */
[----:B0-----:R-:W-:-:S10]  /*04e0*/  IMAD.WIDE.U32 R2, R3, 0x4, R6 ;  /* 0x0000000403027825 */ /* 0x001fd400078e0006 */
[----:B------:R-:W-:Y:S02]  /*04f0*/  @P0 IADD3 R16, PT, PT, R16, -UR6, RZ ;  /* 0x8000000610100c10 */ /* 0x000fe4000fffe0ff */
[----:B------:R-:W-:Y:S02]  /*0500*/  ISETP.NE.U32.AND P0, PT, RZ, UR6, PT ;  /* 0x00000006ff007c0c */ /* 0x000fe4000bf05070 */
[----:B------:R-:W-:Y:S02]  /*0510*/  ISETP.GE.U32.AND P1, PT, R16, UR6, PT ;  /* 0x0000000610007c0c */ /* 0x000fe4000bf26070 */
[----:B------:R-:W-:-:S05]  /*0520*/  SHF.L.U32 R9, R27, 0x2, RZ ;  /* 0x000000021b097819 */ /* 0x000fca00000006ff */
[----:B---3--:R-:W-:-:S05]  /*0530*/  IMAD.WIDE.U32 R4, R9, 0x4, R4 ;  /* 0x0000000409047825 */ /* 0x008fca00078e0004 */
[----:B------:R0:W5:Y:S01]  /*0540*/  LDG.E R35, desc[UR8][R4.64] ;  /* 0x0000000804237981 */ /* 0x000162000c1e1900 */
[----:B------:R-:W-:-:S03]  /*0550*/  @P1 IADD3 R16, PT, PT, R16, -UR6, RZ ;  /* 0x8000000610101c10 */ /* 0x000fc6000fffe0ff */
[----:B------:R0:W5:Y:S01]  /*0560*/  LDG.E R25, desc[UR8][R4.64+0x4] ;  /* 0x0000040804197981 */ /* 0x000162000c1e1900 */
[----:B------:R-:W-:-:S03]  /*0570*/  SEL R16, R15, R16, !P0 ;  /* 0x000000100f107207 */ /* 0x000fc60004000000 */
[----:B------:R0:W5:Y:S01]  /*0580*/  LDG.E R39, desc[UR8][R4.64+0x8] ;  /* 0x0000080804277981 */ /* 0x000162000c1e1900 */
[----:B------:R-:W-:-:S03]  /*0590*/  SHF.L.U32 R7, R16, 0x2, RZ ;  /* 0x0000000210077819 */ /* 0x000fc600000006ff */
[----:B------:R0:W5:Y:S02]  /*05a0*/  LDG.E R43, desc[UR8][R4.64+0xc] ;  /* 0x00000c08042b7981 */ /* 0x000164000c1e1900 */
[----:B------:R-:W-:-:S05]  /*05b0*/  IMAD.WIDE.U32 R6, R7, 0x4, R2 ;  /* 0x0000000407067825 */ /* 0x000fca00078e0002 */
[----:B------:R0:W5:Y:S04]  /*05c0*/  LDG.E.CONSTANT R9, desc[UR8][R6.64] ;  /* 0x0000000806097981 */ /* 0x000168000c1e9900 */
[----:B------:R0:W5:Y:S04]  /*05d0*/  LDG.E.CONSTANT R23, desc[UR8][R6.64+0x4] ;  /* 0x0000040806177981 */ /* 0x000168000c1e9900 */
[----:B------:R0:W5:Y:S04]  /*05e0*/  LDG.E.CONSTANT R26, desc[UR8][R6.64+0x8] ;  /* 0x00000808061a7981 */ /* 0x000168000c1e9900 */
[----:B------:R0:W5:Y:S01]  /*05f0*/  LDG.E.CONSTANT R36, desc[UR8][R6.64+0xc] ;  /* 0x00000c0806247981 */ /* 0x000162000c1e9900 */
[----:B------:R-:W-:-:S02]  /*0600*/  MOV R21, RZ ;  /* 0x000000ff00157202 */ /* 0x000fc40000000f00 */
[----:B------:R-:W-:Y:S02]  /*0610*/  MOV R22, 0x1 ;  /* 0x0000000100167802 */ /* 0x000fe40000000f00 */
[----:B------:R-:W-:Y:S01]  /*0620*/  LOP3.LUT R16, R17, R28, R33, 0x96, !PT ;  /* 0x0000001c11107212 */ /* 0x000fe200078e9621 */
        /* <DEDUP_REMOVED lines=10> */
.L_x_108:
[----:B------:R-:W-:-:S04]  /*06d0*/  ISETP.GT.U32.AND P1, PT, R22, UR6, PT ;  /* 0x0000000616007c0c */ /* 0x000fc8000bf24070 */
        /* <DEDUP_REMOVED lines=12> */
[----:B------:R-:W-:Y:S01]  /*07a0*/  I2FP.F32.U32 R21, R11 ;  /* 0x0000000b00157245 */ /* 0x000fe20000201000 */
[----:B------:R-:W-:Y:S01]  /*07b0*/  FADD R19, R19, -R8 ;  /* 0x8000000813137221 */ /* 0x000fe20000000000 */
[----:B------:R-:W-:Y:S01]  /*07c0*/  I2FP.F32.U32 R29, R13 ;  /* 0x0000000d001d7245 */ /* 0x000fe20000201000 */
[----:B------:R0:W5:Y:S02]  /*07d0*/  LDG.E.CONSTANT R24, desc[UR8][R6.64] ;  /* 0x0000000806187981 */ /* 0x000164000c1e9900 */
[----:B-1----:R-:W-:Y:S01]  /*07e0*/  FADD R18, R18, -R21 ;  /* 0x8000001512127221 */ /* 0x002fe20000000000 */
[----:B------:R-:W-:Y:S01]  /*07f0*/  FADD R8, -R19, 1 ;  /* 0x3f80000013087421 */ /* 0x000fe20000000100 */
[----:B------:R-:W-:Y:S01]  /*0800*/  FADD R20, R20, -R29 ;  /* 0x8000001d14147221 */ /* 0x000fe20000000000 */
[----:B------:R0:W5:Y:S01]  /*0810*/  LDG.E.CONSTANT R45, desc[UR8][R6.64+0x8] ;  /* 0x00000808062d7981 */ /* 0x000162000c1e9900 */
[----:B------:R-:W-:-:S02]  /*0820*/  FADD R31, -R18, 1 ;  /* 0x3f800000121f7421 */ /* 0x000fc40000000100 */
[----:B------:R-:W-:Y:S02]  /*0830*/  FADD R21, -R20, 1 ;  /* 0x3f80000014157421 */ /* 0x000fe40000000100 */
[-C--:B------:R-:W-:Y:S01]  /*0840*/  FMUL R29, R8, R31.reuse ;  /* 0x0000001f081d7220 */ /* 0x080fe20000400000 */
[----:B------:R-:W-:-:S03]  /*0850*/  FMUL R31, R19, R31 ;  /* 0x0000001f131f7220 */ /* 0x000fc60000400000 */
[C---:B------:R-:W-:Y:S01]  /*0860*/  FMUL R38, R21.reuse, R29 ;  /* 0x0000001d15267220 */ /* 0x040fe20000400000 */
[----:B------:R-:W-:-:S03]  /*0870*/  FMUL R40, R21, R31 ;  /* 0x0000001f15287220 */ /* 0x000fc60000400000 */
[----:B-----5:R-:W-:Y:S02]  /*0880*/  FFMA R23, R38, R23, R25 ;  /* 0x0000001726177223 */ /* 0x020fe40000000019 */
[----:B------:R0:W5:Y:S01]  /*0890*/  LDG.E.CONSTANT R25, desc[UR8][R6.64+0xc] ;  /* 0x00000c0806197981 */ /* 0x000162000c1e9900 */
[----:B------:R-:W-:Y:S01]  /*08a0*/  HFMA2 R32, -RZ, RZ, 0, 0 ;  /* 0x00000000ff207431 */ /* 0x000fe200000001ff */
[----:B------:R-:W-:Y:S02]  /*08b0*/  MOV R37, 0x1 ;  /* 0x0000000100257802 */ /* 0x000fe40000000f00 */
[----:B------:R-:W-:Y:S01]  /*08c0*/  IADD3 R30, PT, PT, R28, 0x127409f, RZ ;  /* 0x0127409f1c1e7810 */ /* 0x000fe20007ffe0ff */
[----:B--2---:R-:W-:-:S05]  /*08d0*/  FFMA R41, R40, R41, R23 ;  /* 0x0000002928297223 */ /* 0x004fca0000000017 */
[----:B------:R0:W-:Y:S01]  /*08e0*/  STG.E desc[UR8][R4.64+0x4], R41 ;  /* 0x0000042904007986 */ /* 0x0001e2000c101908 */
[----:B------:R-:W-:Y:S01]  /*08f0*/  IADD3 R23, PT, PT, R11, 0x1, RZ ;  /* 0x000000010b177810 */ /* 0x000fe20007ffe0ff */
[----:B------:R-:W-:Y:S06]  /*0900*/  BRA.U !UP0, `(.L_x_109) ;  /* 0x0000000108247547 */ /* 0x000fec000b800000 */
[----:B------:R-:W-:Y:S01]  /*0910*/  ISETP.GT.U32.AND P1, PT, R12, UR6, PT ;  /* 0x000000060c007c0c */ /* 0x000fe2000bf24070 */
[----:B------:R-:W-:Y:S01]  /*0920*/  IMAD.MOV.U32 R37, RZ, RZ, R12 ;  /* 0x000000ffff257224 */ /* 0x000fe200078e000c */
[----:B------:R-:W-:-:S11]  /*0930*/  MOV R32, R10 ;  /* 0x0000000a00207202 */ /* 0x000fd60000000f00 */
[----:B------:R-:W-:Y:S05]  /*0940*/  @P1 BRA `(.L_x_109) ;  /* 0x0000000000141947 */ /* 0x000fea0003800000 */
[C---:B------:R-:W-:Y:S02]  /*0950*/  IMAD R37, R12.reuse, R12, RZ ;  /* 0x0000000c0c257224 */ /* 0x040fe400078e02ff */
[----:B------:R-:W-:-:S03]  /*0960*/  IMAD R32, R12, R23, R10 ;  /* 0x000000170c207224 */ /* 0x000fc600078e020a */
[----:B------:R-:W-:-:S13]  /*0970*/  ISETP.GT.U32.AND P1, PT, R37, UR6, PT ;  /* 0x0000000625007c0c */ /* 0x000fda000bf24070 */
[-C--:B------:R-:W-:Y:S02]  /*0980*/  @!P1 IMAD R32, R13, R37.reuse, R32 ;  /* 0x000000250d209224 */ /* 0x080fe400078e0220 */
[----:B------:R-:W-:-:S07]  /*0990*/  @!P1 IMAD R37, R12, R37, RZ ;  /* 0x000000250c259224 */ /* 0x000fce00078e02ff */
.L_x_109:
        /* <DEDUP_REMOVED lines=16> */
[----:B------:R0:W5:Y:S01]  /*0aa0*/  LDG.E.CONSTANT R37, desc[UR8][R6.64+0x4] ;  /* 0x0000040806257981 */ /* 0x000162000c1e9900 */
[----:B------:R-:W-:Y:S01]  /*0ab0*/  FFMA R9, R40, R24, R9 ;  /* 0x0000001828097223 */ /* 0x000fe20000000009 */
[----:B------:R-:W-:Y:S02]  /*0ac0*/  FMUL R32, R21, R8 ;  /* 0x0000000815207220 */ /* 0x000fe40000400000 */
[----:B------:R0:W5:Y:S02]  /*0ad0*/  LDG.E.CONSTANT R35, desc[UR8][R6.64+0x8] ;  /* 0x0000080806237981 */ /* 0x000164000c1e9900 */
[----:B--2---:R-:W-:-:S02]  /*0ae0*/  FFMA R34, R32, R34, R9 ;  /* 0x0000002220227223 */ /* 0x004fc40000000009 */
[----:B------:R0:W5:Y:S01]  /*0af0*/  LDG.E.CONSTANT R9, desc[UR8][R6.64+0xc] ;  /* 0x00000c0806097981 */ /* 0x000162000c1e9900 */
[----:B------:R-:W-:Y:S02]  /*0b00*/  MOV R42, RZ ;  /* 0x000000ff002a7202 */ /* 0x000fe40000000f00 */
[----:B------:R-:W-:Y:S01]  /*0b10*/  MOV R24, 0x1 ;  /* 0x0000000100187802 */ /* 0x000fe20000000f00 */
[----:B------:R0:W-:Y:S01]  /*0b20*/  STG.E desc[UR8][R4.64], R34 ;  /* 0x0000002204007986 */ /* 0x0001e2000c101908 */
[----:B------:R-:W-:Y:S05]  /*0b30*/  BRA.U !UP0, `(.L_x_110) ;  /* 0x0000000108247547 */ /* 0x000fea000b800000 */
        /* <DEDUP_REMOVED lines=9> */
.L_x_110:
[----:B------:R-:W-:Y:S01]  /*0bd0*/  ISETP.GT.U32.AND P1, PT, R24, UR6, PT ;  /* 0x0000000618007c0c */ /* 0x000fe2000bf24070 */
[C---:B------:R-:W-:Y:S01]  /*0be0*/  FFMA R39, R38.reuse, R26, R39 ;  /* 0x0000001a26277223 */ /* 0x040fe20000000027 */
[----:B------:R-:W-:Y:S01]  /*0bf0*/  LOP3.LUT R24, R17, R30, R33, 0x96, !PT ;  /* 0x0000001e11187212 */ /* 0x000fe200078e9621 */
[----:B------:R-:W-:Y:S02]  /*0c00*/  FFMA R43, R38, R36, R43 ;  /* 0x00000024262b7223 */ /* 0x000fe4000000002b */
[----:B------:R-:W-:Y:S01]  /*0c10*/  FFMA R45, R40, R45, R39 ;  /* 0x0000002d282d7223 */ /* 0x000fe20000000027 */
        /* <DEDUP_REMOVED lines=8> */
[----:B------:R-:W-:-:S05]  /*0ca0*/  SEL R6, R15, R6, !P0 ;  /* 0x000000060f067207 */ /* 0x000fca0004000000 */
[----:B------:R-:W-:-:S04]  /*0cb0*/  IMAD.SHL.U32 R7, R6, 0x4, RZ ;  /* 0x0000000406077824 */ /* 0x000fc800078e00ff */
[----:B------:R-:W-:-:S04]  /*0cc0*/  IMAD.WIDE.U32 R6, R7, 0x4, R2 ;  /* 0x0000000407067825 */ /* 0x000fc800078e0002 */
[----:B-----5:R-:W-:Y:S01]  /*0cd0*/  FFMA R40, R40, R25, R43 ;  /* 0x0000001928287223 */ /* 0x020fe2000000002b */
[----:B------:R0:W5:Y:S04]  /*0ce0*/  LDG.E.CONSTANT R39, desc[UR8][R6.64] ;  /* 0x0000000806277981 */ /* 0x000168000c1e9900 */
[----:B------:R0:W5:Y:S04]  /*0cf0*/  LDG.E.CONSTANT R38, desc[UR8][R6.64+0x4] ;  /* 0x0000040806267981 */ /* 0x000168000c1e9900 */
[----:B------:R0:W5:Y:S04]  /*0d00*/  LDG.E.CONSTANT R36, desc[UR8][R6.64+0x8] ;  /* 0x0000080806247981 */ /* 0x000168000c1e9900 */
[----:B------:R0:W5:Y:S01]  /*0d10*/  LDG.E.CONSTANT R43, desc[UR8][R6.64+0xc] ;  /* 0x00000c08062b7981 */ /* 0x000162000c1e9900 */
[----:B------:R-:W-:Y:S01]  /*0d20*/  HFMA2 R42, -RZ, RZ, 0, 0 ;  /* 0x00000000ff2a7431 */ /* 0x000fe200000001ff */
[----:B------:R-:W-:-:S02]  /*0d30*/  IADD3 R33, PT, PT, R33, 0x4f9ffb7, RZ ;  /* 0x04f9ffb721217810 */ /* 0x000fc40007ffe0ff */
        /* <DEDUP_REMOVED lines=12> */
.L_x_111:
[----:B------:R-:W-:Y:S01]  /*0e00*/  ISETP.GT.U32.AND P1, PT, R25, UR6, PT ;  /* 0x0000000619007c0c */ /* 0x000fe2000bf24070 */
[----:B------:R-:W-:Y:S01]  /*0e10*/  FFMA R41, R32, R37, R41 ;  /* 0x0000002520297223 */ /* 0x000fe20000000029 */
[----:B------:R-:W-:Y:S01]  /*0e20*/  LOP3.LUT R25, R10, R28, R33, 0x96, !PT ;  /* 0x0000001c0a197212 */ /* 0x000fe200078e9621 */
[----:B------:R-:W-:-:S03]  /*0e30*/  FFMA R35, R32, R35, R45 ;  /* 0x0000002320237223 */ /* 0x000fc6000000002d */
[----:B0-----:R-:W-:-:S05]  /*0e40*/  SEL R6, R25, R42, P1 ;  /* 0x0000002a19067207 */ /* 0x001fca0000800000 */
[----:B------:R-:W-:-:S05]  /*0e50*/  IMAD.HI.U32 R7, R6, UR5, RZ ;  /* 0x0000000506077c27 */ /* 0x000fca000f8e00ff */
[----:B------:R-:W-:-:S05]  /*0e60*/  IADD3 R7, PT, PT, -R7, RZ, RZ ;  /* 0x000000ff07077210 */ /* 0x000fca0007ffe1ff */
[----:B------:R-:W-:-:S05]  /*0e70*/  IMAD R6, R7, UR6, R6 ;  /* 0x0000000607067c24 */ /* 0x000fca000f8e0206 */
[----:B------:R-:W-:-:S13]  /*0e80*/  ISETP.GE.U32.AND P1, PT, R6, UR6, PT ;  /* 0x0000000606007c0c */ /* 0x000fda000bf26070 */
[----:B------:R-:W-:-:S04]  /*0e90*/  @P1 IADD3 R6, PT, PT, R6, -UR6, RZ ;  /* 0x8000000606061c10 */ /* 0x000fc8000fffe0ff */
[----:B------:R-:W-:Y:S01]  /*0ea0*/  ISETP.GE.U32.AND P1, PT, R6, UR6, PT ;  /* 0x0000000606007c0c */ /* 0x000fe2000bf26070 */
[----:B------:R-:W-:Y:S01]  /*0eb0*/  FFMA R32, R32, R9, R40 ;  /* 0x0000000920207223 */ /* 0x000fe20000000028 */
[----:B------:R-:W-:-:S11]  /*0ec0*/  FMUL R9, R19, R18 ;  /* 0x0000001213097220 */ /* 0x000fd60000400000 */
[----:B------:R-:W-:-:S04]  /*0ed0*/  @P1 IADD3 R6, PT, PT, R6, -UR6, RZ ;  /* 0x8000000606061c10 */ /* 0x000fc8000fffe0ff */
[----:B------:R-:W-:-:S04]  /*0ee0*/  SEL R6, R15, R6, !P0 ;  /* 0x000000060f067207 */ /* 0x000fc80004000000 */
[----:B------:R-:W-:Y:S01]  /*0ef0*/  SHF.L.U32 R7, R6, 0x2, RZ ;  /* 0x0000000206077819 */ /* 0x000fe200000006ff */
[----:B------:R-:W-:-:S04]  /*0f00*/  FMUL R45, R21, R9 ;  /* 0x00000009152d7220 */ /* 0x000fc80000400000 */
[----:B------:R-:W-:-:S04]  /*0f10*/  IMAD.WIDE.U32 R6, R7, 0x4, R2 ;  /* 0x0000000407067825 */ /* 0x000fc800078e0002 */
[C---:B-----5:R-:W-:Y:S01]  /*0f20*/  FFMA R36, R45.reuse, R36, R35 ;  /* 0x000000242d247223 */ /* 0x060fe20000000023 */
[----:B------:R0:W5:Y:S01]  /*0f30*/  LDG.E.CONSTANT R37, desc[UR8][R6.64] ;  /* 0x0000000806257981 */ /* 0x000162000c1e9900 */
[C---:B------:R-:W-:Y:S01]  /*0f40*/  FFMA R39, R45.reuse, R39, R34 ;  /* 0x000000272d277223 */ /* 0x040fe20000000022 */
[----:B------:R-:W-:Y:S02]  /*0f50*/  FFMA R41, R45, R38, R41 ;  /* 0x000000262d297223 */ /* 0x000fe40000000029 */
[----:B------:R0:W5:Y:S04]  /*0f60*/  LDG.E.CONSTANT R40, desc[UR8][R6.64+0x4] ;  /* 0x0000040806287981 */ /* 0x000168000c1e9900 */
[----:B------:R0:W5:Y:S04]  /*0f70*/  LDG.E.CONSTANT R35, desc[UR8][R6.64+0x8] ;  /* 0x0000080806237981 */ /* 0x000168000c1e9900 */
[----:B------:R0:W5:Y:S01]  /*0f80*/  LDG.E.CONSTANT R42, desc[UR8][R6.64+0xc] ;  /* 0x00000c08062a7981 */ /* 0x000162000c1e9900 */
[----:B------:R-:W-:-:S02]  /*0f90*/  MOV R34, RZ ;  /* 0x000000ff00227202 */ /* 0x000fc40000000f00 */
[----:B------:R-:W-:Y:S01]  /*0fa0*/  MOV R38, 0x1 ;  /* 0x0000000100267802 */ /* 0x000fe20000000f00 */
[----:B------:R-:W-:Y:S06]  /*0fb0*/  BRA.U !UP0, `(.L_x_112) ;  /* 0x0000000108247547 */ /* 0x000fec000b800000 */
[----:B------:R-:W-:Y:S01]  /*0fc0*/  ISETP.GT.U32.AND P1, PT, R12, UR6, PT ;  /* 0x000000060c007c0c */ /* 0x000fe2000bf24070 */
[----:B------:R-:W-:Y:S01]  /*0fd0*/  IMAD.MOV.U32 R38, RZ, RZ, R12 ;  /* 0x000000ffff267224 */ /* 0x000fe200078e000c */
[----:B------:R-:W-:-:S11]  /*0fe0*/  MOV R34, R17 ;  /* 0x0000001100227202 */ /* 0x000fd60000000f00 */
[----:B------:R-:W-:Y:S05]  /*0ff0*/  @P1 BRA `(.L_x_112) ;  /* 0x0000000000141947 */ /* 0x000fea0003800000 */
[-C--:B------:R-:W-:Y:S02]  /*1000*/  IMAD R38, R12, R12.reuse, RZ ;  /* 0x0000000c0c267224 */ /* 0x080fe400078e02ff */
[----:B------:R-:W-:-:S03]  /*1010*/  IMAD R34, R11, R12, R17 ;  /* 0x0000000c0b227224 */ /* 0x000fc600078e0211 */
[----:B------:R-:W-:-:S13]  /*1020*/  ISETP.GT.U32.AND P1, PT, R38, UR6, PT ;  /* 0x0000000626007c0c */ /* 0x000fda000bf24070 */
[-C--:B------:R-:W-:Y:S02]  /*1030*/  @!P1 IMAD R34, R26, R38.reuse, R34 ;  /* 0x000000261a229224 */ /* 0x080fe400078e0222 */
[----:B------:R-:W-:-:S07]  /*1040*/  @!P1 IMAD R38, R12, R38, RZ ;  /* 0x000000260c269224 */ /* 0x000fce00078e02ff */
.L_x_112:
[----:B------:R-:W-:Y:S02]  /*1050*/  ISETP.GT.U32.AND P1, PT, R38, UR6, PT ;  /* 0x0000000626007c0c */ /* 0x000fe4000bf24070 */
        /* <DEDUP_REMOVED lines=12> */
[----:B------:R-:W-:-:S04]  /*1120*/  FMUL R44, R20, R29 ;  /* 0x0000001d142c7220 */ /* 0x000fc80000400000 */
[----:B------:R-:W-:-:S04]  /*1130*/  IMAD.WIDE.U32 R6, R7, 0x4, R2 ;  /* 0x0000000407067825 */ /* 0x000fc800078e0002 */
[C---:B-----5:R-:W-:Y:S01]  /*1140*/  FFMA R37, R44.reuse, R37, R39 ;  /* 0x000000252c257223 */ /* 0x060fe20000000027 */
[----:B------:R0:W5:Y:S04]  /*1150*/  LDG.E.CONSTANT R32, desc[UR8][R6.64] ;  /* 0x0000000806207981 */ /* 0x000168000c1e9900 */
[----:B------:R0:W5:Y:S04]  /*1160*/  LDG.E.CONSTANT R34, desc[UR8][R6.64+0x4] ;  /* 0x0000040806227981 */ /* 0x000168000c1e9900 */
[----:B------:R0:W5:Y:S04]  /*1170*/  LDG.E.CONSTANT R38, desc[UR8][R6.64+0x8] ;  /* 0x0000080806267981 */ /* 0x000168000c1e9900 */
[----:B------:R0:W5:Y:S01]  /*1180*/  LDG.E.CONSTANT R39, desc[UR8][R6.64+0xc] ;  /* 0x00000c0806277981 */ /* 0x000162000c1e9900 */
[----:B------:R-:W-:Y:S01]  /*1190*/  FFMA R41, R44, R40, R41 ;  /* 0x000000282c297223 */ /* 0x000fe20000000029 */
[----:B------:R-:W-:Y:S01]  /*11a0*/  HFMA2 R40, -RZ, RZ, 0, 0 ;  /* 0x00000000ff287431 */ /* 0x000fe200000001ff */
        /* <DEDUP_REMOVED lines=11> */
.L_x_113:
[----:B------:R-:W-:Y:S01]  /*1260*/  ISETP.GT.U32.AND P1, PT, R29, UR6, PT ;  /* 0x000000061d007c0c */ /* 0x000fe2000bf24070 */
[----:B------:R-:W-:Y:S01]  /*1270*/  FFMA R35, R44, R35, R36 ;  /* 0x000000232c237223 */ /* 0x000fe20000000024 */
[-CC-:B------:R-:W-:Y:S01]  /*1280*/  LOP3.LUT R29, R10, R30.reuse, R33.reuse, 0x96, !PT ;  /* 0x0000001e0a1d7212 */ /* 0x180fe200078e9621 */
[----:B------:R-:W-:Y:S01]  /*1290*/  FMUL R36, R20, R31 ;  /* 0x0000001f14247220 */ /* 0x000fe20000400000 */
[----:B------:R-:W-:Y:S01]  /*12a0*/  LOP3.LUT R30, R17, R30, R33, 0x96, !PT ;  /* 0x0000001e111e7212 */ /* 0x000fe200078e9621 */
[----:B------:R-:W-:Y:S01]  /*12b0*/  FFMA R42, R44, R42, R43 ;  /* 0x0000002a2c2a7223 */ /* 0x000fe2000000002b */
[----:B0-----:R-:W-:Y:S01]  /*12c0*/  SEL R6, R29, R40, P1 ;  /* 0x000000281d067207 */ /* 0x001fe20000800000 */
[C---:B-----5:R-:W-:Y:S01]  /*12d0*/  FFMA R32, R36.reuse, R32, R37 ;  /* 0x0000002024207223 */ /* 0x060fe20000000025 */
[----:B------:R-:W-:-:S03]  /*12e0*/  FFMA R34, R36, R34, R41 ;  /* 0x0000002224227223 */ /* 0x000fc60000000029 */
        /* <DEDUP_REMOVED lines=9> */
[----:B------:R-:W-:-:S05]  /*1380*/  IMAD.WIDE.U32 R6, R7, 0x4, R2 ;  /* 0x0000000407067825 */ /* 0x000fca00078e0002 */
[----:B------:R0:W5:Y:S04]  /*1390*/  LDG.E.CONSTANT R37, desc[UR8][R6.64] ;  /* 0x0000000806257981 */ /* 0x000168000c1e9900 */
[----:B------:R0:W5:Y:S04]  /*13a0*/  LDG.E.CONSTANT R33, desc[UR8][R6.64+0x4] ;  /* 0x0000040806217981 */ /* 0x000168000c1e9900 */
[----:B------:R0:W5:Y:S04]  /*13b0*/  LDG.E.CONSTANT R31, desc[UR8][R6.64+0x8] ;  /* 0x00000808061f7981 */ /* 0x000168000c1e9900 */
[----:B------:R0:W5:Y:S01]  /*13c0*/  LDG.E.CONSTANT R40, desc[UR8][R6.64+0xc] ;  /* 0x00000c0806287981 */ /* 0x000162000c1e9900 */
[----:B------:R-:W-:-:S02]  /*13d0*/  MOV R41, RZ ;  /* 0x000000ff00297202 */ /* 0x000fc40000000f00 */
        /* <DEDUP_REMOVED lines=11> */
.L_x_114:
[----:B------:R-:W-:Y:S01]  /*1490*/  ISETP.GT.U32.AND P1, PT, R43, UR6, PT ;  /* 0x000000062b007c0c */ /* 0x000fe2000bf24070 */
[----:B------:R-:W-:Y:S01]  /*14a0*/  FFMA R38, R36, R38, R35 ;  /* 0x0000002624267223 */ /* 0x000fe20000000023 */
[----:B------:R-:W1:Y:S02]  /*14b0*/  LDCU.U8 UR4, c[0x0][0x3ac] ;  /* 0x00007580ff0477ac */ /* 0x000e640008000000 */
        /* <DEDUP_REMOVED lines=15> */
[----:B------:R-:W4:Y:S01]  /*15b0*/  LDG.E.CONSTANT R36, desc[UR8][R6.64+0xc] ;  /* 0x00000c0806247981 */ /* 0x000f22000c1e9900 */
[----:B-1----:R-:W-:Y:S01]  /*15c0*/  UPRMT UR4, UR4, 0x8880, URZ ;  /* 0x0000888004047896 */ /* 0x002fe200080000ff */
[C---:B------:R-:W-:Y:S01]  /*15d0*/  FMUL R43, R20.reuse, R8 ;  /* 0x00000008142b7220 */ /* 0x040fe20000400000 */
[----:B------:R-:W-:-:S03]  /*15e0*/  FMUL R9, R20, R9 ;  /* 0x0000000914097220 */ /* 0x000fc60000400000 */
[C---:B-----5:R-:W-:Y:S01]  /*15f0*/  FFMA R32, R43.reuse, R37, R32 ;  /* 0x000000252b207223 */ /* 0x060fe20000000020 */
[----:B------:R-:W-:Y:S01]  /*1600*/  ISETP.NE.AND P1, PT, RZ, UR4, PT ;  /* 0x00000004ff007c0c */ /* 0x000fe2000bf25270 */
[C---:B------:R-:W-:Y:S01]  /*1610*/  FFMA R34, R43.reuse, R33, R34 ;  /* 0x000000212b227223 */ /* 0x040fe20000000022 */
[C---:B------:R-:W-:Y:S01]  /*1620*/  FFMA R38, R43.reuse, R31, R38 ;  /* 0x0000001f2b267223 */ /* 0x040fe20000000026 */
[----:B------:R-:W-:Y:S01]  /*1630*/  FFMA R41, R43, R40, R41 ;  /* 0x000000282b297223 */ /* 0x000fe20000000029 */
[C---:B--2---:R-:W-:Y:S01]  /*1640*/  FFMA R31, R9.reuse, R42, R32 ;  /* 0x0000002a091f7223 */ /* 0x044fe20000000020 */
[----:B---3--:R-:W-:-:S04]  /*1650*/  FFMA R39, R9, R39, R34 ;  /* 0x0000002709277223 */ /* 0x008fc80000000022 */
[----:B------:R0:W-:Y:S01]  /*1660*/  STG.E desc[UR8][R4.64], R31 ;  /* 0x0000001f04007986 */ /* 0x0001e2000c101908 */
[----:B----4-:R-:W-:-:S03]  /*1670*/  FFMA R35, R9, R35, R38 ;  /* 0x0000002309237223 */ /* 0x010fc60000000026 */
[----:B------:R0:W-:Y:S01]  /*1680*/  STG.E desc[UR8][R4.64+0x4], R39 ;  /* 0x0000042704007986 */ /* 0x0001e2000c101908 */
[----:B------:R-:W-:-:S03]  /*1690*/  FFMA R9, R9, R36, R41 ;  /* 0x0000002409097223 */ /* 0x000fc60000000029 */
        /* <DEDUP_REMOVED lines=9> */
.L_x_115:
[----:B------:R-:W-:-:S05]  /*1730*/  IMAD.HI.U32 R5, R4, UR5, RZ ;  /* 0x0000000504057c27 */ /* 0x000fca000f8e00ff */
[----:B------:R-:W-:-:S05]  /*1740*/  IADD3 R5, PT, PT, -R5, RZ, RZ ;  /* 0x000000ff05057210 */ /* 0x000fca0007ffe1ff */
[----:B------:R-:W-:Y:S01]  /*1750*/  IMAD R6, R5, UR6, R4 ;  /* 0x0000000605067c24 */ /* 0x000fe2000f8e0204 */
[----:B------:R-:W-:-:S04]  /*1760*/  MOV R4, R17 ;  /* 0x0000001100047202 */ /* 0x000fc80000000f00 */
[----:B------:R-:W-:-:S13]  /*1770*/  ISETP.GE.U32.AND P2, PT, R6, UR6, PT ;  /* 0x0000000606007c0c */ /* 0x000fda000bf46070 */
[----:B------:R-:W-:-:S04]  /*1780*/  @P2 IADD3 R6, PT, PT, R6, -UR6, RZ ;  /* 0x8000000606062c10 */ /* 0x000fc8000fffe0ff */
[----:B------:R-:W-:-:S13]  /*1790*/  ISETP.GE.U32.AND P2, PT, R6, UR6, PT ;  /* 0x0000000606007c0c */ /* 0x000fda000bf46070 */
[----:B------:R-:W-:Y:S01]  /*17a0*/  @P2 VIADD R6, R6, -UR6 ;  /* 0x8000000606062c36 */ /* 0x000fe20008000000 */
[----:B------:R-:W-:Y:S06]  /*17b0*/  @P1 BRA `(.L_x_116) ;  /* 0x00000000000c1947 */ /* 0x000fec0003800000 */
[----:B------:R-:W-:-:S05]  /*17c0*/  IMAD R8, R12, R12, RZ ;  /* 0x0000000c0c087224 */ /* 0x000fca00078e02ff */
[----:B------:R-:W-:-:S13]  /*17d0*/  ISETP.GT.U32.AND P2, PT, R8, UR6, PT ;  /* 0x0000000608007c0c */ /* 0x000fda000bf44070 */
[----:B------:R-:W-:-:S07]  /*17e0*/  @!P2 IMAD R4, R13, R8, R17 ;  /* 0x000000080d04a224 */ /* 0x000fce00078e0211 */
.L_x_116:
[----:B------:R-:W-:Y:S01]  /*17f0*/  IMAD.HI.U32 R5, R4, UR5, RZ ;  /* 0x0000000504057c27 */ /* 0x000fe2000f8e00ff */
[----:B------:R-:W-:-:S04]  /*1800*/  SEL R7, R15, R6, !P0 ;  /* 0x000000060f077207 */ /* 0x000fc80004000000 */
[----:B------:R-:W-:Y:S01]  /*1810*/  IADD3 R5, PT, PT, -R5, RZ, RZ ;  /* 0x000000ff05057210 */ /* 0x000fe20007ffe1ff */
[----:B------:R-:W-:Y:S01]  /*1820*/  IMAD R27, R27, 0xc, RZ ;  /* 0x0000000c1b1b7824 */ /* 0x000fe200078e02ff */
[----:B------:R-:W-:-:S03]  /*1830*/  SHF.L.U32 R7, R7, 0x2, RZ ;  /* 0x0000000207077819 */ /* 0x000fc600000006ff */
[----:B------:R-:W-:Y:S02]  /*1840*/  IMAD R8, R5, UR6, R4 ;  /* 0x0000000605087c24 */ /* 0x000fe4000f8e0204 */
[----:B------:R-:W0:Y:S01]  /*1850*/  LDC.64 R4, c[0x0][0x3b0] ;  /* 0x0000ec00ff047b82 */ /* 0x000e220000000a00 */
[----:B------:R-:W-:Y:S02]  /*1860*/  IMAD.WIDE.U32 R6, R7, 0x4, R2 ;  /* 0x0000000407067825 */ /* 0x000fe400078e0002 */
[----:B------:R-:W-:-:S03]  /*1870*/  ISETP.GE.U32.AND P2, PT, R8, UR6, PT ;  /* 0x0000000608007c0c */ /* 0x000fc6000bf46070 */
[----:B------:R1:W5:Y:S04]  /*1880*/  LDG.E.CONSTANT R34, desc[UR8][R6.64] ;  /* 0x0000000806227981 */ /* 0x000368000c1e9900 */
[----:B------:R1:W5:Y:S04]  /*1890*/  LDG.E.CONSTANT R40, desc[UR8][R6.64+0x4] ;  /* 0x0000040806287981 */ /* 0x000368000c1e9900 */
[----:B------:R1:W5:Y:S02]  /*18a0*/  LDG.E.CONSTANT R41, desc[UR8][R6.64+0x8] ;  /* 0x0000080806297981 */ /* 0x000364000c1e9900 */
[----:B------:R-:W-:-:S02]  /*18b0*/  @P2 IADD3 R8, PT, PT, R8, -UR6, RZ ;  /* 0x8000000608082c10 */ /* 0x000fc4000fffe0ff */
[----:B------:R1:W5:Y:S02]  /*18c0*/  LDG.E.CONSTANT R32, desc[UR8][R6.64+0xc] ;  /* 0x00000c0806207981 */ /* 0x000364000c1e9900 */
[----:B------:R-:W-:-:S13]  /*18d0*/  ISETP.GE.U32.AND P2, PT, R8, UR6, PT ;  /* 0x0000000608007c0c */ /* 0x000fda000bf46070 */
[----:B------:R-:W-:-:S04]  /*18e0*/  @P2 IADD3 R8, PT, PT, R8, -UR6, RZ ;  /* 0x8000000608082c10 */ /* 0x000fc8000fffe0ff */
[----:B------:R-:W-:-:S04]  /*18f0*/  SEL R8, R15, R8, !P0 ;  /* 0x000000080f087207 */ /* 0x000fc80004000000 */
[----:B------:R-:W-:Y:S01]  /*1900*/  SHF.L.U32 R9, R8, 0x2, RZ ;  /* 0x0000000208097819 */ /* 0x000fe200000006ff */
[----:B0-----:R-:W-:-:S04]  /*1910*/  IMAD.WIDE.U32 R4, R27, 0x4, R4 ;  /* 0x000000041b047825 */ /* 0x001fc800078e0004 */
[----:B------:R-:W-:Y:S01]  /*1920*/  IMAD.WIDE.U32 R8, R9, 0x4, R2 ;  /* 0x0000000409087825 */ /* 0x000fe200078e0002 */
[----:B------:R1:W5:Y:S01]  /*1930*/  LDG.E R45, desc[UR8][R4.64] ;  /* 0x00000008042d7981 */ /* 0x000362000c1e1900 */
[----:B------:R-:W-:-:S03]  /*1940*/  MOV R27, R10 ;  /* 0x0000000a001b7202 */ /* 0x000fc60000000f00 */
[----:B------:R1:W5:Y:S04]  /*1950*/  LDG.E.CONSTANT R37, desc[UR8][R8.64] ;  /* 0x0000000808257981 */ /* 0x000368000c1e9900 */
[----:B------:R1:W5:Y:S04]  /*1960*/  LDG.E.CONSTANT R43, desc[UR8][R8.64+0x4] ;  /* 0x00000408082b7981 */ /* 0x000368000c1e9900 */
[----:B------:R1:W5:Y:S04]  /*1970*/  LDG.E.CONSTANT R42, desc[UR8][R8.64+0x8] ;  /* 0x00000808082a7981 */ /* 0x000368000c1e9900 */
[----:B------:R1:W5:Y:S04]  /*1980*/  LDG.E R35, desc[UR8][R4.64+0x4] ;  /* 0x0000040804237981 */ /* 0x000368000c1e1900 */
[----:B------:R1:W5:Y:S04]  /*1990*/  LDG.E R31, desc[UR8][R4.64+0x8] ;  /* 0x00000808041f7981 */ /* 0x000368000c1e1900 */
[----:B------:R1:W5:Y:S04]  /*19a0*/  LDG.E.CONSTANT R33, desc[UR8][R8.64+0xc] ;  /* 0x00000c0808217981 */ /* 0x000368000c1e9900 */
[----:B------:R1:W5:Y:S01]  /*19b0*/  LDG.E R39, desc[UR8][R4.64+0xc] ;  /* 0x00000c0804277981 */ /* 0x000362000c1e1900 */
[----:B------:R-:W-:Y:S05]  /*19c0*/  @P1 BRA `(.L_x_117) ;  /* 0x00000000000c1947 */ /* 0x000fea0003800000 */
[----:B-1----:R-:W-:-:S05]  /*19d0*/  IMAD R6, R12, R12, RZ ;  /* 0x0000000c0c067224 */ /* 0x002fca00078e02ff */
[----:B------:R-:W-:-:S13]  /*19e0*/  ISETP.GT.U32.AND P2, PT, R6, UR6, PT ;  /* 0x0000000606007c0c */ /* 0x000fda000bf44070 */
[----:B------:R-:W-:-:S07]  /*19f0*/  @!P2 IMAD R27, R13, R6, R10 ;  /* 0x000000060d1ba224 */ /* 0x000fce00078e020a */
.L_x_117:
[----:B-1----:R-:W-:Y:S01]  /*1a00*/  IMAD.HI.U32 R6, R27, UR5, RZ ;  /* 0x000000051b067c27 */ /* 0x002fe2000f8e00ff */
[----:B------:R-:W-:-:S04]  /*1a10*/  MOV R7, R17 ;  /* 0x0000001100077202 */ /* 0x000fc80000000f00 */
        /* <DEDUP_REMOVED lines=10> */
.L_x_118:
[----:B------:R-:W-:-:S04]  /*1ac0*/  IMAD.HI.U32 R8, R7, UR5, RZ ;  /* 0x0000000507087c27 */ /* 0x000fc8000f8e00ff */
[----:B------:R-:W-:Y:S01]  /*1ad0*/  FADD R27, -R19, 1 ;  /* 0x3f800000131b7421 */ /* 0x000fe20000000100 */
[----:B-----5:R-:W-:Y:S01]  /*1ae0*/  FADD R34, R37, -R34 ;  /* 0x8000002225227221 */ /* 0x020fe20000000000 */
[----:B------:R-:W-:Y:S01]  /*1af0*/  FADD R40, R43, -R40 ;  /* 0x800000282b287221 */ /* 0x000fe20000000000 */
[----:B------:R-:W-:Y:S01]  /*1b00*/  FADD R42, R42, -R41 ;  /* 0x800000292a2a7221 */ /* 0x000fe20000000000 */
[----:B------:R-:W-:Y:S01]  /*1b10*/  IADD3 R8, PT, PT, -R8, RZ, RZ ;  /* 0x000000ff08087210 */ /* 0x000fe20007ffe1ff */
[----:B------:R-:W-:Y:S01]  /*1b20*/  FMUL R27, R0, R27 ;  /* 0x0000001b001b7220 */ /* 0x000fe20000400000 */
[----:B------:R-:W-:-:S03]  /*1b30*/  FADD R44, R33, -R32 ;  /* 0x80000020212c7221 */ /* 0x000fc60000000000 */
[----:B------:R-:W-:Y:S01]  /*1b40*/  IMAD R8, R8, UR6, R7 ;  /* 0x0000000608087c24 */ /* 0x000fe2000f8e0207 */
[----:B------:R-:W-:Y:S01]  /*1b50*/  SEL R7, R15, R6, !P0 ;  /* 0x000000060f077207 */ /* 0x000fe20004000000 */
[----:B------:R-:W-:-:S03]  /*1b60*/  FMUL R38, R21, R27 ;  /* 0x0000001b15267220 */ /* 0x000fc60000400000 */
[----:B------:R-:W-:Y:S01]  /*1b70*/  ISETP.GE.U32.AND P2, PT, R8, UR6, PT ;  /* 0x0000000608007c0c */ /* 0x000fe2000bf46070 */
[C---:B------:R-:W-:Y:S01]  /*1b80*/  FFMA R36, R38.reuse, R34, R45 ;  /* 0x0000002226247223 */ /* 0x040fe2000000002d */
[----:B------:R-:W-:Y:S01]  /*1b90*/  SHF.L.U32 R7, R7, 0x2, RZ ;  /* 0x0000000207077819 */ /* 0x000fe200000006ff */
[C---:B------:R-:W-:Y:S01]  /*1ba0*/  FFMA R35, R38.reuse, R40, R35 ;  /* 0x0000002826237223 */ /* 0x040fe20000000023 */
[----:B------:R-:W-:-:S03]  /*1bb0*/  FFMA R31, R38, R42, R31 ;  /* 0x0000002a261f7223 */ /* 0x000fc6000000001f */
[----:B------:R-:W-:-:S06]  /*1bc0*/  IMAD.WIDE.U32 R6, R7, 0x4, R2 ;  /* 0x0000000407067825 */ /* 0x000fcc00078e0002 */
[----:B------:R-:W-:Y:S01]  /*1bd0*/  @P2 IADD3 R8, PT, PT, R8, -UR6, RZ ;  /* 0x8000000608082c10 */ /* 0x000fe2000fffe0ff */
[----:B------:R0:W5:Y:S03]  /*1be0*/  LDG.E.CONSTANT R42, desc[UR8][R6.64] ;  /* 0x00000008062a7981 */ /* 0x000166000c1e9900 */
[----:B------:R-:W-:Y:S01]  /*1bf0*/  ISETP.GE.U32.AND P2, PT, R8, UR6, PT ;  /* 0x0000000608007c0c */ /* 0x000fe2000bf46070 */
[----:B------:R0:W5:Y:S01]  /*1c00*/  LDG.E.CONSTANT R40, desc[UR8][R6.64+0x4] ;  /* 0x0000040806287981 */ /* 0x000162000c1e9900 */
[----:B------:R-:W-:-:S03]  /*1c10*/  MOV R45, R10 ;  /* 0x0000000a002d7202 */ /* 0x000fc60000000f00 */
[----:B------:R0:W5:Y:S04]  /*1c20*/  LDG.E.CONSTANT R33, desc[UR8][R6.64+0x8] ;  /* 0x0000080806217981 */ /* 0x000168000c1e9900 */
[----:B------:R0:W5:Y:S04]  /*1c30*/  LDG.E.CONSTANT R32, desc[UR8][R6.64+0xc] ;  /* 0x00000c0806207981 */ /* 0x000168000c1e9900 */
[----:B------:R-:W-:-:S05]  /*1c40*/  @P2 VIADD R8, R8, -UR6 ;  /* 0x8000000608082c36 */ /* 0x000fca0008000000 */
[----:B------:R-:W-:-:S04]  /*1c50*/  SEL R8, R15, R8, !P0 ;  /* 0x000000080f087207 */ /* 0x000fc80004000000 */
[----:B------:R-:W-:-:S05]  /*1c60*/  SHF.L.U32 R9, R8, 0x2, RZ ;  /* 0x0000000208097819 */ /* 0x000fca00000006ff */
[----:B------:R-:W-:-:S05]  /*1c70*/  IMAD.WIDE.U32 R8, R9, 0x4, R2 ;  /* 0x0000000409087825 */ /* 0x000fca00078e0002 */
[----:B------:R0:W5:Y:S04]  /*1c80*/  LDG.E.CONSTANT R43, desc[UR8][R8.64] ;  /* 0x00000008082b7981 */ /* 0x000168000c1e9900 */
[----:B------:R0:W5:Y:S04]  /*1c90*/  LDG.E.CONSTANT R41, desc[UR8][R8.64+0x4] ;  /* 0x0000040808297981 */ /* 0x000168000c1e9900 */
[----:B------:R0:W5:Y:S04]  /*1ca0*/  LDG.E.CONSTANT R34, desc[UR8][R8.64+0x8] ;  /* 0x0000080808227981 */ /* 0x000168000c1e9900 */
[----:B------:R0:W5:Y:S01]  /*1cb0*/  LDG.E.CONSTANT R37, desc[UR8][R8.64+0xc] ;  /* 0x00000c0808257981 */ /* 0x000162000c1e9900 */
[----:B------:R-:W-:Y:S05]  /*1cc0*/  @P1 BRA `(.L_x_119) ;  /* 0x00000000000c1947 */ /* 0x000fea0003800000 */
[----:B0-----:R-:W-:-:S05]  /*1cd0*/  IMAD R7, R12, R12, RZ ;  /* 0x0000000c0c077224 */ /* 0x001fca00078e02ff */
[----:B------:R-:W-:-:S13]  /*1ce0*/  ISETP.GT.U32.AND P2, PT, R7, UR6, PT ;  /* 0x0000000607007c0c */ /* 0x000fda000bf44070 */
[----:B------:R-:W-:-:S07]  /*1cf0*/  @!P2 IMAD R45, R7, R26, R10 ;  /* 0x0000001a072da224 */ /* 0x000fce00078e020a */
.L_x_119:
[----:B0-----:R-:W-:-:S04]  /*1d00*/  IMAD.HI.U32 R6, R45, UR5, RZ ;  /* 0x000000052d067c27 */ /* 0x001fc8000f8e00ff */
[----:B------:R-:W-:Y:S01]  /*1d10*/  FFMA R38, R38, R44, R39 ;  /* 0x0000002c26267223 */ /* 0x000fe20000000027 */
        /* <DEDUP_REMOVED lines=11> */
.L_x_120:
[----:B------:R-:W-:-:S04]  /*1dd0*/  IMAD.HI.U32 R8, R7, UR5, RZ ;  /* 0x0000000507087c27 */ /* 0x000fc8000f8e00ff */
[----:B------:R-:W-:Y:S01]  /*1de0*/  FMUL R19, R0, R19 ;  /* 0x0000001300137220 */ /* 0x000fe20000400000 */
[----:B-----5:R-:W-:Y:S01]  /*1df0*/  FADD R42, R43, -R42 ;  /* 0x8000002a2b2a7221 */ /* 0x020fe20000000000 */
[----:B------:R-:W-:Y:S01]  /*1e00*/  FADD R40, R41, -R40 ;  /* 0x8000002829287221 */ /* 0x000fe20000000000 */
[----:B------:R-:W-:Y:S01]  /*1e10*/  FADD R44, R34, -R33 ;  /* 0x80000021222c7221 */ /* 0x000fe20000000000 */
[----:B------:R-:W-:Y:S01]  /*1e20*/  IADD3 R8, PT, PT, -R8, RZ, RZ ;  /* 0x000000ff08087210 */ /* 0x000fe20007ffe1ff */
[----:B------:R-:W-:-:S04]  /*1e30*/  FMUL R21, R21, R19 ;  /* 0x0000001315157220 */ /* 0x000fc80000400000 */
[----:B------:R-:W-:Y:S01]  /*1e40*/  IMAD R8, R8, UR6, R7 ;  /* 0x0000000608087c24 */ /* 0x000fe2000f8e0207 */
[----:B------:R-:W-:Y:S01]  /*1e50*/  SEL R7, R15, R6, !P0 ;  /* 0x000000060f077207 */ /* 0x000fe20004000000 */
[C---:B------:R-:W-:Y:S01]  /*1e60*/  FFMA R36, R21.reuse, R42, R36 ;  /* 0x0000002a15247223 */ /* 0x040fe20000000024 */
[----:B------:R-:W-:Y:S02]  /*1e70*/  FFMA R35, R21, R40, R35 ;  /* 0x0000002815237223 */ /* 0x000fe40000000023 */
[----:B------:R-:W-:Y:S02]  /*1e80*/  ISETP.GE.U32.AND P2, PT, R8, UR6, PT ;  /* 0x0000000608007c0c */ /* 0x000fe4000bf46070 */
[----:B------:R-:W-:-:S05]  /*1e90*/  SHF.L.U32 R7, R7, 0x2, RZ ;  /* 0x0000000207077819 */ /* 0x000fca00000006ff */
[----:B------:R-:W-:-:S05]  /*1ea0*/  IMAD.WIDE.U32 R6, R7, 0x4, R2 ;  /* 0x0000000407067825 */ /* 0x000fca00078e0002 */
[----:B------:R0:W5:Y:S01]  /*1eb0*/  LDG.E.CONSTANT R41, desc[UR8][R6.64] ;  /* 0x0000000806297981 */ /* 0x000162000c1e9900 */
[----:B------:R-:W-:-:S03]  /*1ec0*/  @P2 IADD3 R8, PT, PT, R8, -UR6, RZ ;  /* 0x8000000608082c10 */ /* 0x000fc6000fffe0ff */
[----:B------:R0:W5:Y:S01]  /*1ed0*/  LDG.E.CONSTANT R34, desc[UR8][R6.64+0x4] ;  /* 0x0000040806227981 */ /* 0x000162000c1e9900 */
[----:B------:R-:W-:-:S03]  /*1ee0*/  ISETP.GE.U32.AND P2, PT, R8, UR6, PT ;  /* 0x0000000608007c0c */ /* 0x000fc6000bf46070 */
[----:B------:R0:W5:Y:S01]  /*1ef0*/  LDG.E.CONSTANT R0, desc[UR8][R6.64+0x8] ;  /* 0x0000080806007981 */ /* 0x000162000c1e9900 */
[----:B------:R-:W-:-:S03]  /*1f00*/  IMAD.MOV.U32 R45, RZ, RZ, R10 ;  /* 0x000000ffff2d7224 */ /* 0x000fc600078e000a */
[----:B------:R0:W5:Y:S06]  /*1f10*/  LDG.E.CONSTANT R33, desc[UR8][R6.64+0xc] ;  /* 0x00000c0806217981 */ /* 0x00016c000c1e9900 */
[----:B------:R-:W-:-:S04]  /*1f20*/  @P2 IADD3 R8, PT, PT, R8, -UR6, RZ ;  /* 0x8000000608082c10 */ /* 0x000fc8000fffe0ff */
        /* <DEDUP_REMOVED lines=11> */
.L_x_121:
        /* <DEDUP_REMOVED lines=13> */
.L_x_122:
[----:B------:R-:W-:-:S04]  /*20b0*/  IMAD.HI.U32 R8, R7, UR5, RZ ;  /* 0x0000000507087c27 */ /* 0x000fc8000f8e00ff */
[----:B------:R-:W-:Y:S01]  /*20c0*/  FADD R32, R37, -R32 ;  /* 0x8000002025207221 */ /* 0x000fe20000000000 */
[----:B-----5:R-:W-:Y:S01]  /*20d0*/  FADD R0, R39, -R0 ;  /* 0x8000000027007221 */ /* 0x020fe20000000000 */
[----:B------:R-:W-:Y:S01]  /*20e0*/  FMUL R39, R20, R27 ;  /* 0x0000001b14277220 */ /* 0x000fe20000400000 */
[----:B------:R-:W-:Y:S01]  /*20f0*/  IADD3 R8, PT, PT, -R8, RZ, RZ ;  /* 0x000000ff08087210 */ /* 0x000fe20007ffe1ff */
[----:B------:R-:W-:Y:S01]  /*2100*/  FFMA R38, R21, R32, R38 ;  /* 0x0000002015267223 */ /* 0x000fe20000000026 */
[----:B------:R-:W-:Y:S01]  /*2110*/  FADD R21, R42, -R41 ;  /* 0x800000292a157221 */ /* 0x000fe20000000000 */
[----:B------:R-:W-:Y:S01]  /*2120*/  FADD R32, R43, -R34 ;  /* 0x800000222b207221 */ /* 0x000fe20000000000 */
[----:B------:R-:W-:Y:S01]  /*2130*/  FADD R41, R40, -R33 ;  /* 0x8000002128297221 */ /* 0x000fe20000000000 */
[----:B------:R-:W-:Y:S01]  /*2140*/  IMAD R8, R8, UR6, R7 ;  /* 0x0000000608087c24 */ /* 0x000fe2000f8e0207 */
[----:B------:R-:W-:-:S04]  /*2150*/  SEL R7, R15, R6, !P0 ;  /* 0x000000060f077207 */ /* 0x000fc80004000000 */
[----:B------:R-:W-:Y:S02]  /*2160*/  ISETP.GE.U32.AND P2, PT, R8, UR6, PT ;  /* 0x0000000608007c0c */ /* 0x000fe4000bf46070 */
[----:B------:R-:W-:Y:S01]  /*2170*/  SHF.L.U32 R7, R7, 0x2, RZ ;  /* 0x0000000207077819 */ /* 0x000fe200000006ff */
[----:B------:R-:W-:-:S04]  /*2180*/  FFMA R21, R39, R21, R36 ;  /* 0x0000001527157223 */ /* 0x000fc80000000024 */
[----:B------:R-:W-:-:S05]  /*2190*/  IMAD.WIDE.U32 R6, R7, 0x4, R2 ;  /* 0x0000000407067825 */ /* 0x000fca00078e0002 */
[----:B------:R-:W2:Y:S01]  /*21a0*/  LDG.E.CONSTANT R33, desc[UR8][R6.64] ;  /* 0x0000000806217981 */ /* 0x000ea2000c1e9900 */
[----:B------:R-:W-:-:S03]  /*21b0*/  @P2 IADD3 R8, PT, PT, R8, -UR6, RZ ;  /* 0x8000000608082c10 */ /* 0x000fc6000fffe0ff */
[----:B------:R-:W3:Y:S01]  /*21c0*/  LDG.E.CONSTANT R34, desc[UR8][R6.64+0x4] ;  /* 0x0000040806227981 */ /* 0x000ee2000c1e9900 */
[----:B------:R-:W-:-:S03]  /*21d0*/  ISETP.GE.U32.AND P2, PT, R8, UR6, PT ;  /* 0x0000000608007c0c */ /* 0x000fc6000bf46070 */
[----:B------:R-:W4:Y:S04]  /*21e0*/  LDG.E.CONSTANT R37, desc[UR8][R6.64+0x8] ;  /* 0x0000080806257981 */ /* 0x000f28000c1e9900 */
[----:B------:R0:W4:Y:S06]  /*21f0*/  LDG.E.CONSTANT R40, desc[UR8][R6.64+0xc] ;  /* 0x00000c0806287981 */ /* 0x00012c000c1e9900 */
        /* <DEDUP_REMOVED lines=8> */
[C---:B------:R-:W-:Y:S01]  /*2280*/  FFMA R32, R39.reuse, R32, R35 ;  /* 0x0000002027207223 */ /* 0x040fe20000000023 */
[C---:B------:R-:W-:Y:S01]  /*2290*/  FFMA R0, R39.reuse, R0, R31 ;  /* 0x0000000027007223 */ /* 0x040fe2000000001f */
[----:B------:R-:W-:Y:S01]  /*22a0*/  FFMA R38, R39, R41, R38 ;  /* 0x0000002927267223 */ /* 0x000fe20000000026 */
[----:B------:R-:W-:Y:S01]  /*22b0*/  FMUL R20, R20, R19 ;  /* 0x0000001314147220 */ /* 0x000fe20000400000 */
[----:B0-----:R-:W-:Y:S01]  /*22c0*/  MOV R7, R12 ;  /* 0x0000000c00077202 */ /* 0x001fe20000000f00 */
[----:B--2---:R-:W-:Y:S01]  /*22d0*/  FADD R33, R42, -R33 ;  /* 0x800000212a217221 */ /* 0x004fe20000000000 */
[----:B---3--:R-:W-:Y:S01]  /*22e0*/  FADD R43, R43, -R34 ;  /* 0x800000222b2b7221 */ /* 0x008fe20000000000 */
[----:B----4-:R-:W-:Y:S01]  /*22f0*/  FADD R37, R36, -R37 ;  /* 0x8000002524257221 */ /* 0x010fe20000000000 */
[----:B------:R-:W-:Y:S01]  /*2300*/  FADD R45, R45, -R40 ;  /* 0x800000282d2d7221 */ /* 0x000fe20000000000 */
[C---:B------:R-:W-:Y:S01]  /*2310*/  FFMA R21, R20.reuse, R33, R21 ;  /* 0x0000002114157223 */ /* 0x040fe20000000015 */
[C---:B------:R-:W-:Y:S01]  /*2320*/  FFMA R43, R20.reuse, R43, R32 ;  /* 0x0000002b142b7223 */ /* 0x040fe20000000020 */
[C---:B------:R-:W-:Y:S01]  /*2330*/  FFMA R37, R20.reuse, R37, R0 ;  /* 0x0000002514257223 */ /* 0x040fe20000000000 */
[----:B------:R-:W-:-:S02]  /*2340*/  FFMA R45, R20, R45, R38 ;  /* 0x0000002d142d7223 */ /* 0x000fc40000000026 */
[----:B------:R0:W-:Y:S01]  /*2350*/  STG.E desc[UR8][R4.64], R21 ;  /* 0x0000001504007986 */ /* 0x0001e2000c101908 */
[----:B------:R-:W-:-:S03]  /*2360*/  MOV R0, R10 ;  /* 0x0000000a00007202 */ /* 0x000fc60000000f00 */
        /* <DEDUP_REMOVED lines=9> */
.L_x_123:
[----:B------:R-:W-:-:S04]  /*2400*/  ISETP.GT.U32.AND P2, PT, R7, UR6, PT ;  /* 0x0000000607007c0c */ /* 0x000fc8000bf44070 */
[----:B------:R-:W-:-:S05]  /*2410*/  SEL R0, R25, R0, P2 ;  /* 0x0000000019007207 */ /* 0x000fca0001000000 */
[----:B------:R-:W-:-:S05]  /*2420*/  IMAD.HI.U32 R6, R0, UR5, RZ ;  /* 0x0000000500067c27 */ /* 0x000fca000f8e00ff */
[----:B------:R-:W-:Y:S02]  /*2430*/  IADD3 R7, PT, PT, -R6, RZ, RZ ;  /* 0x000000ff06077210 */ /* 0x000fe40007ffe1ff */
[----:B------:R-:W-:-:S03]  /*2440*/  MOV R6, R10 ;  /* 0x0000000a00067202 */ /* 0x000fc60000000f00 */
[----:B------:R-:W-:Y:S01]  /*2450*/  IMAD R0, R7, UR6, R0 ;  /* 0x0000000607007c24 */ /* 0x000fe2000f8e0200 */
[----:B------:R-:W-:-:S04]  /*2460*/  MOV R7, R12 ;  /* 0x0000000c00077202 */ /* 0x000fc80000000f00 */
[----:B------:R-:W-:-:S13]  /*2470*/  ISETP.GE.U32.AND P2, PT, R0, UR6, PT ;  /* 0x0000000600007c0c */ /* 0x000fda000bf46070 */
[----:B------:R-:W-:-:S05]  /*2480*/  @P2 VIADD R0, R0, -UR6 ;  /* 0x8000000600002c36 */ /* 0x000fca0008000000 */
        /* <DEDUP_REMOVED lines=8> */
.L_x_124:
[----:B------:R-:W-:Y:S01]  /*2510*/  ISETP.GT.U32.AND P2, PT, R7, UR6, PT ;  /* 0x0000000607007c0c */ /* 0x000fe2000bf44070 */
[----:B0-----:R0:W5:Y:S03]  /*2520*/  LDG.E R21, desc[UR8][R4.64+0x10] ;  /* 0x0000100804157981 */ /* 0x001166000c1e1900 */
[----:B------:R-:W-:Y:S01]  /*2530*/  SEL R6, R29, R6, P2 ;  /* 0x000000061d067207 */ /* 0x000fe20001000000 */
[----:B------:R0:W5:Y:S04]  /*2540*/  LDG.E R37, desc[UR8][R4.64+0x14] ;  /* 0x0000140804257981 */ /* 0x000168000c1e1900 */
[----:B------:R-:W-:Y:S01]  /*2550*/  IMAD.HI.U32 R7, R6, UR5, RZ ;  /* 0x0000000506077c27 */ /* 0x000fe2000f8e00ff */
[----:B------:R0:W5:Y:S04]  /*2560*/  LDG.E R35, desc[UR8][R4.64+0x18] ;  /* 0x0000180804237981 */ /* 0x000168000c1e1900 */
[----:B------:R-:W-:Y:S01]  /*2570*/  IADD3 R7, PT, PT, -R7, RZ, RZ ;  /* 0x000000ff07077210 */ /* 0x000fe20007ffe1ff */
[----:B------:R0:W5:Y:S04]  /*2580*/  LDG.E R39, desc[UR8][R4.64+0x1c] ;  /* 0x00001c0804277981 */ /* 0x000168000c1e1900 */
[----:B------:R-:W-:Y:S01]  /*2590*/  IMAD R6, R7, UR6, R6 ;  /* 0x0000000607067c24 */ /* 0x000fe2000f8e0206 */
[----:B------:R-:W-:-:S04]  /*25a0*/  SEL R7, R15, R0, !P0 ;  /* 0x000000000f077207 */ /* 0x000fc80004000000 */
[----:B------:R-:W-:Y:S02]  /*25b0*/  ISETP.GE.U32.AND P2, PT, R6, UR6, PT ;  /* 0x0000000606007c0c */ /* 0x000fe4000bf46070 */
[----:B------:R-:W-:-:S11]  /*25c0*/  SHF.L.U32 R7, R7, 0x2, RZ ;  /* 0x0000000207077819 */ /* 0x000fd600000006ff */
[----:B------:R-:W-:-:S04]  /*25d0*/  @P2 IADD3 R6, PT, PT, R6, -UR6, RZ ;  /* 0x8000000606062c10 */ /* 0x000fc8000fffe0ff */
[----:B------:R-:W-:-:S13]  /*25e0*/  ISETP.GE.U32.AND P2, PT, R6, UR6, PT ;  /* 0x0000000606007c0c */ /* 0x000fda000bf46070 */
[----:B------:R-:W-:-:S04]  /*25f0*/  @P2 IADD3 R6, PT, PT, R6, -UR6, RZ ;  /* 0x8000000606062c10 */ /* 0x000fc8000fffe0ff */
[----:B------:R-:W-:-:S04]  /*2600*/  SEL R6, R15, R6, !P0 ;  /* 0x000000060f067207 */ /* 0x000fc80004000000 */
[----:B------:R-:W-:Y:S01]  /*2610*/  SHF.L.U32 R9, R6, 0x2, RZ ;  /* 0x0000000206097819 */ /* 0x000fe200000006ff */
[----:B------:R-:W-:-:S04]  /*2620*/  IMAD.WIDE.U32 R6, R7, 0x4, R2 ;  /* 0x0000000407067825 */ /* 0x000fc800078e0002 */
[----:B------:R-:W-:Y:S01]  /*2630*/  IMAD.WIDE.U32 R8, R9, 0x4, R2 ;  /* 0x0000000409087825 */ /* 0x000fe200078e0002 */
[----:B------:R0:W5:Y:S01]  /*2640*/  LDG.E.CONSTANT R34, desc[UR8][R6.64] ;  /* 0x0000000806227981 */ /* 0x000162000c1e9900 */
[----:B------:R-:W-:-:S03]  /*2650*/  MOV R45, R17 ;  /* 0x00000011002d7202 */ /* 0x000fc60000000f00 */
[----:B------:R0:W5:Y:S01]  /*2660*/  LDG.E.CONSTANT R33, desc[UR8][R6.64+0x4] ;  /* 0x0000040806217981 */ /* 0x000162000c1e9900 */
[----:B------:R-:W-:-:S03]  /*2670*/  MOV R36, R12 ;  /* 0x0000000c00247202 */ /* 0x000fc60000000f00 */
[----:B------:R0:W5:Y:S04]  /*2680*/  LDG.E.CONSTANT R41, desc[UR8][R8.64] ;  /* 0x0000000808297981 */ /* 0x000168000c1e9900 */
[----:B------:R0:W5:Y:S04]  /*2690*/  LDG.E.CONSTANT R0, desc[UR8][R8.64+0x4] ;  /* 0x0000040808007981 */ /* 0x000168000c1e9900 */
[----:B------:R0:W5:Y:S04]  /*26a0*/  LDG.E.CONSTANT R31, desc[UR8][R6.64+0x8] ;  /* 0x00000808061f7981 */ /* 0x000168000c1e9900 */
[----:B------:R0:W5:Y:S04]  /*26b0*/  LDG.E.CONSTANT R32, desc[UR8][R8.64+0x8] ;  /* 0x0000080808207981 */ /* 0x000168000c1e9900 */
[----:B------:R0:W5:Y:S04]  /*26c0*/  LDG.E.CONSTANT R20, desc[UR8][R6.64+0xc] ;  /* 0x00000c0806147981 */ /* 0x000168000c1e9900 */
[----:B------:R0:W5:Y:S01]  /*26d0*/  LDG.E.CONSTANT R43, desc[UR8][R8.64+0xc] ;  /* 0x00000c08082b7981 */ /* 0x000162000c1e9900 */
[----:B------:R-:W-:Y:S05]  /*26e0*/  @P1 BRA `(.L_x_125) ;  /* 0x0000000000141947 */ /* 0x000fea0003800000 */
[-C--:B------:R-:W-:Y:S02]  /*26f0*/  IMAD R36, R12, R12.reuse, RZ ;  /* 0x0000000c0c247224 */ /* 0x080fe400078e02ff */
[----:B------:R-:W-:-:S03]  /*2700*/  IMAD R45, R11, R12, R17 ;  /* 0x0000000c0b2d7224 */ /* 0x000fc600078e0211 */
[----:B------:R-:W-:-:S13]  /*2710*/  ISETP.GT.U32.AND P2, PT, R36, UR6, PT ;  /* 0x0000000624007c0c */ /* 0x000fda000bf44070 */
[-C--:B------:R-:W-:Y:S02]  /*2720*/  @!P2 IMAD R45, R26, R36.reuse, R45 ;  /* 0x000000241a2da224 */ /* 0x080fe400078e022d */
[----:B------:R-:W-:-:S07]  /*2730*/  @!P2 IMAD R36, R12, R36, RZ ;  /* 0x000000240c24a224 */ /* 0x000fce00078e02ff */
.L_x_125:
[----:B------:R-:W-:Y:S02]  /*2740*/  ISETP.GT.U32.AND P2, PT, R36, UR6, PT ;  /* 0x0000000624007c0c */ /* 0x000fe4000bf44070 */
[----:B0-----:R-:W-:Y:S02]  /*2750*/  MOV R9, R12 ;  /* 0x0000000c00097202 */ /* 0x001fe40000000f00 */
[----:B------:R-:W-:-:S05]  /*2760*/  SEL R6, R28, R45, P2 ;  /* 0x0000002d1c067207 */ /* 0x000fca0001000000 */
[----:B------:R-:W-:-:S05]  /*2770*/  IMAD.HI.U32 R7, R6, UR5, RZ ;  /* 0x0000000506077c27 */ /* 0x000fca000f8e00ff */
[----:B------:R-:W-:-:S05]  /*2780*/  IADD3 R7, PT, PT, -R7, RZ, RZ ;  /* 0x000000ff07077210 */ /* 0x000fca0007ffe1ff */
[----:B------:R-:W-:Y:S02]  /*2790*/  IMAD R6, R7, UR6, R6 ;  /* 0x0000000607067c24 */ /* 0x000fe4000f8e0206 */
[----:B------:R-:W-:-:S03]  /*27a0*/  IMAD.MOV.U32 R7, RZ, RZ, R17 ;  /* 0x000000ffff077224 */ /* 0x000fc600078e0011 */
        /* <DEDUP_REMOVED lines=10> */
.L_x_126:
[----:B------:R-:W-:Y:S01]  /*2850*/  ISETP.GT.U32.AND P2, PT, R9, UR6, PT ;  /* 0x0000000609007c0c */ /* 0x000fe2000bf44070 */
[----:B------:R-:W-:Y:S01]  /*2860*/  FADD R38, -R18, 1 ;  /* 0x3f80000012267421 */ /* 0x000fe20000000100 */
[----:B-----5:R-:W-:Y:S01]  /*2870*/  FADD R34, R41, -R34 ;  /* 0x8000002229227221 */ /* 0x020fe20000000000 */
[----:B------:R-:W-:Y:S01]  /*2880*/  FADD R36, R0, -R33 ;  /* 0x8000002100247221 */ /* 0x000fe20000000000 */
[----:B------:R-:W-:-:S05]  /*2890*/  SEL R7, R30, R7, P2 ;  /* 0x000000071e077207 */ /* 0x000fca0001000000 */
[----:B------:R-:W-:-:S05]  /*28a0*/  IMAD.HI.U32 R8, R7, UR5, RZ ;  /* 0x0000000507087c27 */ /* 0x000fca000f8e00ff */
[----:B------:R-:W-:-:S05]  /*28b0*/  IADD3 R8, PT, PT, -R8, RZ, RZ ;  /* 0x000000ff08087210 */ /* 0x000fca0007ffe1ff */
[----:B------:R-:W-:Y:S01]  /*28c0*/  IMAD R8, R8, UR6, R7 ;  /* 0x0000000608087c24 */ /* 0x000fe2000f8e0207 */
[----:B------:R-:W-:-:S04]  /*28d0*/  SEL R7, R15, R6, !P0 ;  /* 0x000000060f077207 */ /* 0x000fc80004000000 */
[----:B------:R-:W-:Y:S02]  /*28e0*/  ISETP.GE.U32.AND P2, PT, R8, UR6, PT ;  /* 0x0000000608007c0c */ /* 0x000fe4000bf46070 */
[----:B------:R-:W-:Y:S01]  /*28f0*/  SHF.L.U32 R7, R7, 0x2, RZ ;  /* 0x0000000207077819 */ /* 0x000fe200000006ff */
[----:B------:R-:W-:-:S04]  /*2900*/  FMUL R0, R38, R27 ;  /* 0x0000001b26007220 */ /* 0x000fc80000400000 */
[----:B------:R-:W-:-:S06]  /*2910*/  IMAD.WIDE.U32 R6, R7, 0x4, R2 ;  /* 0x0000000407067825 */ /* 0x000fcc00078e0002 */
[----:B------:R-:W-:Y:S01]  /*2920*/  @P2 IADD3 R8, PT, PT, R8, -UR6, RZ ;  /* 0x8000000608082c10 */ /* 0x000fe2000fffe0ff */
[C---:B------:R-:W-:Y:S01]  /*2930*/  FFMA R21, R0.reuse, R34, R21 ;  /* 0x0000002200157223 */ /* 0x040fe20000000015 */
[----:B------:R-:W-:Y:S01]  /*2940*/  FFMA R37, R0, R36, R37 ;  /* 0x0000002400257223 */ /* 0x000fe20000000025 */
[----:B------:R-:W-:Y:S01]  /*2950*/  FADD R42, R32, -R31 ;  /* 0x8000001f202a7221 */ /* 0x000fe20000000000 */
[----:B------:R-:W-:Y:S01]  /*2960*/  ISETP.GE.U32.AND P2, PT, R8, UR6, PT ;  /* 0x0000000608007c0c */ /* 0x000fe2000bf46070 */
[----:B------:R-:W5:Y:S01]  /*2970*/  LDG.E.CONSTANT R40, desc[UR8][R6.64] ;  /* 0x0000000806287981 */ /* 0x000f62000c1e9900 */
[----:B------:R-:W-:-:S03]  /*2980*/  MOV R44, R10 ;  /* 0x0000000a002c7202 */ /* 0x000fc60000000f00 */
[----:B------:R-:W5:Y:S04]  /*2990*/  LDG.E.CONSTANT R36, desc[UR8][R6.64+0x4] ;  /* 0x0000040806247981 */ /* 0x000f68000c1e9900 */
[----:B------:R-:W5:Y:S04]  /*29a0*/  LDG.E.CONSTANT R32, desc[UR8][R6.64+0x8] ;  /* 0x0000080806207981 */ /* 0x000f68000c1e9900 */
[----:B------:R-:W-:Y:S01]  /*29b0*/  @P2 IADD3 R8, PT, PT, R8, -UR6, RZ ;  /* 0x8000000608082c10 */ /* 0x000fe2000fffe0ff */
[----:B------:R0:W5:Y:S03]  /*29c0*/  LDG.E.CONSTANT R31, desc[UR8][R6.64+0xc] ;  /* 0x00000c08061f7981 */ /* 0x000166000c1e9900 */
[----:B------:R-:W-:-:S04]  /*29d0*/  SEL R8, R15, R8, !P0 ;  /* 0x000000080f087207 */ /* 0x000fc80004000000 */
[----:B------:R-:W-:-:S05]  /*29e0*/  SHF.L.U32 R9, R8, 0x2, RZ ;  /* 0x0000000208097819 */ /* 0x000fca00000006ff */
[----:B------:R-:W-:Y:S01]  /*29f0*/  IMAD.WIDE.U32 R8, R9, 0x4, R2 ;  /* 0x0000000409087825 */ /* 0x000fe200078e0002 */
[----:B0-----:R-:W-:-:S04]  /*2a00*/  MOV R7, R12 ;  /* 0x0000000c00077202 */ /* 0x001fc80000000f00 */
        /* <DEDUP_REMOVED lines=10> */
.L_x_127:
[----:B------:R-:W-:Y:S01]  /*2ab0*/  ISETP.GT.U32.AND P2, PT, R7, UR6, PT ;  /* 0x0000000607007c0c */ /* 0x000fe2000bf44070 */
[----:B------:R-:W-:Y:S01]  /*2ac0*/  FFMA R35, R0, R42, R35 ;  /* 0x0000002a00237223 */ /* 0x000fe20000000023 */
        /* <DEDUP_REMOVED lines=16> */
.L_x_128:
[----:B------:R-:W-:Y:S01]  /*2bd0*/  ISETP.GT.U32.AND P2, PT, R9, UR6, PT ;  /* 0x0000000609007c0c */ /* 0x000fe2000bf44070 */
[----:B------:R-:W-:Y:S01]  /*2be0*/  FADD R43, R43, -R20 ;  /* 0x800000142b2b7221 */ /* 0x000fe20000000000 */
[----:B-----5:R-:W-:Y:S01]  /*2bf0*/  FADD R40, R45, -R40 ;  /* 0x800000282d287221 */ /* 0x020fe20000000000 */
[----:B------:R-:W-:Y:S01]  /*2c00*/  FADD R36, R41, -R36 ;  /* 0x8000002429247221 */ /* 0x000fe20000000000 */
[----:B------:R-:W-:Y:S01]  /*2c10*/  SEL R7, R29, R7, P2 ;  /* 0x000000071d077207 */ /* 0x000fe20001000000 */
[----:B------:R-:W-:Y:S01]  /*2c20*/  FMUL R20, R38, R19 ;  /* 0x0000001326147220 */ /* 0x000fe20000400000 */
[----:B------:R-:W-:Y:S01]  /*2c30*/  FFMA R39, R0, R43, R39 ;  /* 0x0000002b00277223 */ /* 0x000fe20000000027 */
[----:B------:R-:W-:Y:S02]  /*2c40*/  FADD R42, R33, -R32 ;  /* 0x80000020212a7221 */ /* 0x000fe40000000000 */
[----:B------:R-:W-:-:S04]  /*2c50*/  IMAD.HI.U32 R8, R7, UR5, RZ ;  /* 0x0000000507087c27 */ /* 0x000fc8000f8e00ff */
[C---:B------:R-:W-:Y:S01]  /*2c60*/  FFMA R21, R20.reuse, R40, R21 ;  /* 0x0000002814157223 */ /* 0x040fe20000000015 */
[----:B------:R-:W-:Y:S01]  /*2c70*/  FFMA R37, R20, R36, R37 ;  /* 0x0000002414257223 */ /* 0x000fe20000000025 */
[----:B------:R-:W-:-:S05]  /*2c80*/  IADD3 R8, PT, PT, -R8, RZ, RZ ;  /* 0x000000ff08087210 */ /* 0x000fca0007ffe1ff */
[----:B------:R-:W-:Y:S01]  /*2c90*/  IMAD R8, R8, UR6, R7 ;  /* 0x0000000608087c24 */ /* 0x000fe2000f8e0207 */
[----:B------:R-:W-:-:S04]  /*2ca0*/  SEL R7, R15, R6, !P0 ;  /* 0x000000060f077207 */ /* 0x000fc80004000000 */
[----:B------:R-:W-:Y:S02]  /*2cb0*/  ISETP.GE.U32.AND P2, PT, R8, UR6, PT ;  /* 0x0000000608007c0c */ /* 0x000fe4000bf46070 */
[----:B------:R-:W-:-:S05]  /*2cc0*/  SHF.L.U32 R7, R7, 0x2, RZ ;  /* 0x0000000207077819 */ /* 0x000fca00000006ff */
[----:B------:R-:W-:Y:S01]  /*2cd0*/  IMAD.WIDE.U32 R6, R7, 0x4, R2 ;  /* 0x0000000407067825 */ /* 0x000fe200078e0002 */
[----:B------:R-:W-:-:S04]  /*2ce0*/  MOV R44, R17 ;  /* 0x00000011002c7202 */ /* 0x000fc80000000f00 */
[----:B------:R-:W5:Y:S01]  /*2cf0*/  LDG.E.CONSTANT R43, desc[UR8][R6.64] ;  /* 0x00000008062b7981 */ /* 0x000f62000c1e9900 */
[----:B------:R-:W-:-:S03]  /*2d00*/  @P2 IADD3 R8, PT, PT, R8, -UR6, RZ ;  /* 0x8000000608082c10 */ /* 0x000fc6000fffe0ff */
[----:B------:R-:W5:Y:S01]  /*2d10*/  LDG.E.CONSTANT R32, desc[UR8][R6.64+0x4] ;  /* 0x0000040806207981 */ /* 0x000f62000c1e9900 */
[----:B------:R-:W-:-:S03]  /*2d20*/  ISETP.GE.U32.AND P2, PT, R8, UR6, PT ;  /* 0x0000000608007c0c */ /* 0x000fc6000bf46070 */
[----:B------:R-:W5:Y:S04]  /*2d30*/  LDG.E.CONSTANT R33, desc[UR8][R6.64+0x8] ;  /* 0x0000080806217981 */ /* 0x000f68000c1e9900 */
[----:B------:R0:W5:Y:S06]  /*2d40*/  LDG.E.CONSTANT R38, desc[UR8][R6.64+0xc] ;  /* 0x00000c0806267981 */ /* 0x00016c000c1e9900 */
[----:B------:R-:W-:-:S04]  /*2d50*/  @P2 IADD3 R8, PT, PT, R8, -UR6, RZ ;  /* 0x8000000608082c10 */ /* 0x000fc8000fffe0ff */
        /* <DEDUP_REMOVED lines=14> */
.L_x_129:
[----:B------:R-:W-:Y:S01]  /*2e40*/  ISETP.GT.U32.AND P2, PT, R7, UR6, PT ;  /* 0x0000000607007c0c */ /* 0x000fe2000bf44070 */
[C---:B------:R-:W-:Y:S01]  /*2e50*/  FMUL R19, R18.reuse, R19 ;  /* 0x0000001312137220 */ /* 0x040fe20000400000 */
[----:B------:R-:W-:Y:S01]  /*2e60*/  FMUL R18, R18, R27 ;  /* 0x0000001b12127220 */ /* 0x000fe20000400000 */
[----:B0-----:R-:W-:Y:S01]  /*2e70*/  IMAD.MOV.U32 R9, RZ, RZ, R12 ;  /* 0x000000ffff097224 */ /* 0x001fe200078e000c */
        /* <DEDUP_REMOVED lines=15> */
.L_x_130:
[----:B------:R-:W-:Y:S01]  /*2f70*/  ISETP.GT.U32.AND P2, PT, R9, UR6, PT ;  /* 0x0000000609007c0c */ /* 0x000fe2000bf44070 */
[----:B------:R-:W-:Y:S01]  /*2f80*/  FADD R31, R34, -R31 ;  /* 0x8000001f221f7221 */ /* 0x000fe20000000000 */
[----:B------:R-:W-:Y:S01]  /*2f90*/  FFMA R35, R20, R42, R35 ;  /* 0x0000002a14237223 */ /* 0x000fe20000000023 */
[----:B-----5:R-:W-:Y:S01]  /*2fa0*/  FADD R40, R40, -R43 ;  /* 0x8000002b28287221 */ /* 0x020fe20000000000 */
[----:B------:R-:W-:Y:S01]  /*2fb0*/  SEL R7, R30, R7, P2 ;  /* 0x000000071e077207 */ /* 0x000fe20001000000 */
[----:B------:R-:W-:Y:S01]  /*2fc0*/  FFMA R39, R20, R31, R39 ;  /* 0x0000001f14277223 */ /* 0x000fe20000000027 */
[----:B------:R-:W-:Y:S01]  /*2fd0*/  FADD R32, R41, -R32 ;  /* 0x8000002029207221 */ /* 0x000fe20000000000 */
[----:B------:R-:W-:Y:S01]  /*2fe0*/  FADD R36, R36, -R33 ;  /* 0x8000002124247221 */ /* 0x000fe20000000000 */
[----:B------:R-:W-:Y:S01]  /*2ff0*/  FADD R38, R45, -R38 ;  /* 0x800000262d267221 */ /* 0x000fe20000000000 */
        /* <DEDUP_REMOVED lines=23> */
[C---:B------:R-:W-:Y:S01]  /*3170*/  FFMA R35, R18.reuse, R36, R35 ;  /* 0x0000002412237223 */ /* 0x040fe20000000023 */
[----:B------:R-:W-:Y:S01]  /*3180*/  FFMA R39, R18, R38, R39 ;  /* 0x0000002612277223 */ /* 0x000fe20000000027 */
        /* <DEDUP_REMOVED lines=20> */
.L_x_131:
[----:B------:R-:W-:-:S04]  /*32d0*/  ISETP.GT.U32.AND P2, PT, R31, UR6, PT ;  /* 0x000000061f007c0c */ /* 0x000fc8000bf44070 */
[----:B------:R-:W-:-:S05]  /*32e0*/  SEL R14, R14, R6, P2 ;  /* 0x000000060e0e7207 */ /* 0x000fca0001000000 */
[----:B------:R-:W-:-:S05]  /*32f0*/  IMAD.HI.U32 R6, R14, UR5, RZ ;  /* 0x000000050e067c27 */ /* 0x000fca000f8e00ff */
[----:B0-----:R-:W-:Y:S02]  /*3300*/  IADD3 R7, PT, PT, -R6, RZ, RZ ;  /* 0x000000ff06077210 */ /* 0x001fe40007ffe1ff */
[----:B------:R-:W-:-:S03]  /*3310*/  MOV R6, R10 ;  /* 0x0000000a00067202 */ /* 0x000fc60000000f00 */
        /* <DEDUP_REMOVED lines=12> */
.L_x_132:
[----:B------:R-:W-:Y:S01]  /*33e0*/  ISETP.GT.U32.AND P2, PT, R7, UR6, PT ;  /* 0x0000000607007c0c */ /* 0x000fe2000bf44070 */
[----:B------:R0:W5:Y:S01]  /*33f0*/  LDG.E R33, desc[UR8][R4.64+0x20] ;  /* 0x0000200804217981 */ /* 0x000162000c1e1900 */
[----:B------:R-:W-:Y:S02]  /*3400*/  SEL R7, R15, R14, !P0 ;  /* 0x0000000e0f077207 */ /* 0x000fe40004000000 */
[----:B------:R-:W-:Y:S01]  /*3410*/  SEL R25, R25, R6, P2 ;  /* 0x0000000619197207 */ /* 0x000fe20001000000 */
[----:B------:R0:W5:Y:S01]  /*3420*/  LDG.E R31, desc[UR8][R4.64+0x24] ;  /* 0x00002408041f7981 */ /* 0x000162000c1e1900 */
[----:B------:R-:W-:-:S03]  /*3430*/  SHF.L.U32 R7, R7, 0x2, RZ ;  /* 0x0000000207077819 */ /* 0x000fc600000006ff */
[----:B------:R-:W-:Y:S01]  /*3440*/  IMAD.HI.U32 R6, R25, UR5, RZ ;  /* 0x0000000519067c27 */ /* 0x000fe2000f8e00ff */
[----:B------:R0:W5:Y:S03]  /*3450*/  LDG.E R27, desc[UR8][R4.64+0x28] ;  /* 0x00002808041b7981 */ /* 0x000166000c1e1900 */
[----:B------:R-:W-:-:S04]  /*3460*/  IMAD.MOV R6, RZ, RZ, -R6 ;  /* 0x000000ffff067224 */ /* 0x000fc800078e0a06 */
[----:B------:R-:W-:Y:S02]  /*3470*/  IMAD R6, R6, UR6, R25 ;  /* 0x0000000606067c24 */ /* 0x000fe4000f8e0219 */
[----:B------:R0:W5:Y:S03]  /*3480*/  LDG.E R25, desc[UR8][R4.64+0x2c] ;  /* 0x00002c0804197981 */ /* 0x000166000c1e1900 */
        /* <DEDUP_REMOVED lines=24> */
.L_x_133:
[----:B------:R-:W-:Y:S02]  /*3610*/  ISETP.GT.U32.AND P2, PT, R41, UR6, PT ;  /* 0x0000000629007c0c */ /* 0x000fe4000bf44070 */
[----:B0-----:R-:W-:Y:S02]  /*3620*/  MOV R9, R12 ;  /* 0x0000000c00097202 */ /* 0x001fe40000000f00 */
        /* <DEDUP_REMOVED lines=15> */
.L_x_134:
[----:B------:R-:W-:-:S04]  /*3720*/  ISETP.GT.U32.AND P2, PT, R9, UR6, PT ;  /* 0x0000000609007c0c */ /* 0x000fc8000bf44070 */
[----:B------:R-:W-:-:S05]  /*3730*/  SEL R28, R28, R7, P2 ;  /* 0x000000071c1c7207 */ /* 0x000fca0001000000 */
[----:B------:R-:W-:-:S05]  /*3740*/  IMAD.HI.U32 R6, R28, UR5, RZ ;  /* 0x000000051c067c27 */ /* 0x000fca000f8e00ff */
[----:B------:R-:W-:-:S05]  /*3750*/  IADD3 R7, PT, PT, -R6, RZ, RZ ;  /* 0x000000ff06077210 */ /* 0x000fca0007ffe1ff */
[----:B------:R-:W-:Y:S01]  /*3760*/  IMAD R28, R7, UR6, R28 ;  /* 0x00000006071c7c24 */ /* 0x000fe2000f8e021c */
[----:B------:R-:W-:-:S04]  /*3770*/  SEL R7, R15, R16, !P0 ;  /* 0x000000100f077207 */ /* 0x000fc80004000000 */
[----:B------:R-:W-:Y:S02]  /*3780*/  ISETP.GE.U32.AND P2, PT, R28, UR6, PT ;  /* 0x000000061c007c0c */ /* 0x000fe4000bf46070 */
[----:B------:R-:W-:-:S05]  /*3790*/  SHF.L.U32 R7, R7, 0x2, RZ ;  /* 0x0000000207077819 */ /* 0x000fca00000006ff */
[----:B------:R-:W-:Y:S01]  /*37a0*/  IMAD.WIDE.U32 R6, R7, 0x4, R2 ;  /* 0x0000000407067825 */ /* 0x000fe200078e0002 */
[----:B------:R-:W-:-:S04]  /*37b0*/  MOV R42, R10 ;  /* 0x0000000a002a7202 */ /* 0x000fc80000000f00 */
[----:B------:R0:W5:Y:S01]  /*37c0*/  LDG.E.CONSTANT R16, desc[UR8][R6.64+0x4] ;  /* 0x0000040806107981 */ /* 0x000162000c1e9900 */
[----:B------:R-:W-:-:S03]  /*37d0*/  @P2 VIADD R28, R28, -UR6 ;  /* 0x800000061c1c2c36 */ /* 0x000fc60008000000 */
[----:B------:R0:W5:Y:S02]  /*37e0*/  LDG.E.CONSTANT R11, desc[UR8][R6.64+0x8] ;  /* 0x00000808060b7981 */ /* 0x000164000c1e9900 */
[C---:B------:R-:W-:Y:S02]  /*37f0*/  ISETP.GE.U32.AND P2, PT, R28.reuse, UR6, PT ;  /* 0x000000061c007c0c */ /* 0x040fe4000bf46070 */
[----:B------:R0:W5:Y:S11]  /*3800*/  LDG.E.CONSTANT R38, desc[UR8][R6.64+0xc] ;  /* 0x00000c0806267981 */ /* 0x000176000c1e9900 */
[----:B------:R-:W-:-:S04]  /*3810*/  @P2 IADD3 R28, PT, PT, R28, -UR6, RZ ;  /* 0x800000061c1c2c10 */ /* 0x000fc8000fffe0ff */
[----:B------:R-:W-:-:S04]  /*3820*/  SEL R28, R15, R28, !P0 ;  /* 0x0000001c0f1c7207 */ /* 0x000fc80004000000 */
[----:B------:R-:W-:Y:S02]  /*3830*/  SHF.L.U32 R9, R28, 0x2, RZ ;  /* 0x000000021c097819 */ /* 0x000fe400000006ff */
[----:B------:R0:W5:Y:S03]  /*3840*/  LDG.E.CONSTANT R28, desc[UR8][R6.64] ;  /* 0x00000008061c7981 */ /* 0x000166000c1e9900 */
[----:B------:R-:W-:Y:S01]  /*3850*/  IMAD.WIDE.U32 R8, R9, 0x4, R2 ;  /* 0x0000000409087825 */ /* 0x000fe200078e0002 */
[----:B------:R-:W-:-:S04]  /*3860*/  MOV R44, R12 ;  /* 0x0000000c002c7202 */ /* 0x000fc80000000f00 */
[----:B------:R0:W5:Y:S04]  /*3870*/  LDG.E.CONSTANT R41, desc[UR8][R8.64] ;  /* 0x0000000808297981 */ /* 0x000168000c1e9900 */
[----:B------:R0:W5:Y:S04]  /*3880*/  LDG.E.CONSTANT R43, desc[UR8][R8.64+0x4] ;  /* 0x00000408082b7981 */ /* 0x000168000c1e9900 */
        /* <DEDUP_REMOVED lines=8> */
.L_x_135:
[----:B------:R-:W-:-:S04]  /*3910*/  ISETP.GT.U32.AND P2, PT, R44, UR6, PT ;  /* 0x000000062c007c0c */ /* 0x000fc8000bf44070 */
[----:B------:R-:W-:-:S05]  /*3920*/  SEL R22, R22, R42, P2 ;  /* 0x0000002a16167207 */ /* 0x000fca0001000000 */
[----:B0-----:R-:W-:-:S05]  /*3930*/  IMAD.HI.U32 R6, R22, UR5, RZ ;  /* 0x0000000516067c27 */ /* 0x001fca000f8e00ff */
        /* <DEDUP_REMOVED lines=13> */
.L_x_136:
[----:B------:R-:W-:Y:S01]  /*3a10*/  ISETP.GT.U32.AND P2, PT, R7, UR6, PT ;  /* 0x0000000607007c0c */ /* 0x000fe2000bf44070 */
[----:B-----5:R-:W-:Y:S01]  /*3a20*/  FADD R36, R36, -R37 ;  /* 0x8000002524247221 */ /* 0x020fe20000000000 */
[----:B------:R-:W-:Y:S01]  /*3a30*/  FADD R32, R32, -R21 ;  /* 0x8000001520207221 */ /* 0x000fe20000000000 */
[----:B------:R-:W-:Y:S01]  /*3a40*/  FADD R14, R35, -R14 ;  /* 0x8000000e230e7221 */ /* 0x000fe20000000000 */
[----:B------:R-:W-:Y:S01]  /*3a50*/  SEL R10, R29, R10, P2 ;  /* 0x0000000a1d0a7207 */ /* 0x000fe20001000000 */
[----:B------:R-:W-:-:S04]  /*3a60*/  FADD R34, R39, -R34 ;  /* 0x8000002227227221 */ /* 0x000fc80000000000 */
[----:B------:R-:W-:-:S05]  /*3a70*/  IMAD.HI.U32 R6, R10, UR5, RZ ;  /* 0x000000050a067c27 */ /* 0x000fca000f8e00ff */
[----:B------:R-:W-:-:S05]  /*3a80*/  IADD3 R7, PT, PT, -R6, RZ, RZ ;  /* 0x000000ff06077210 */ /* 0x000fca0007ffe1ff */
[----:B------:R-:W-:Y:S01]  /*3a90*/  IMAD R10, R7, UR6, R10 ;  /* 0x00000006070a7c24 */ /* 0x000fe2000f8e020a */
[----:B------:R-:W-:-:S04]  /*3aa0*/  SEL R7, R15, R22, !P0 ;  /* 0x000000160f077207 */ /* 0x000fc80004000000 */
[----:B------:R-:W-:Y:S01]  /*3ab0*/  ISETP.GE.U32.AND P2, PT, R10, UR6, PT ;  /* 0x000000060a007c0c */ /* 0x000fe2000bf46070 */
[----:B------:R-:W-:-:S04]  /*3ac0*/  IMAD.SHL.U32 R7, R7, 0x4, RZ ;  /* 0x0000000407077824 */ /* 0x000fc800078e00ff */
[----:B------:R-:W-:Y:S01]  /*3ad0*/  IMAD.WIDE.U32 R6, R7, 0x4, R2 ;  /* 0x0000000407067825 */ /* 0x000fe200078e0002 */
[----:B------:R-:W-:-:S04]  /*3ae0*/  MOV R39, R17 ;  /* 0x0000001100277202 */ /* 0x000fc80000000f00 */
[----:B------:R-:W5:Y:S03]  /*3af0*/  LDG.E.CONSTANT R22, desc[UR8][R6.64] ;  /* 0x0000000806167981 */ /* 0x000f66000c1e9900 */
[----:B------:R-:W-:Y:S01]  /*3b00*/  @P2 IADD3 R10, PT, PT, R10, -UR6, RZ ;  /* 0x800000060a0a2c10 */ /* 0x000fe2000fffe0ff */
[----:B------:R-:W5:Y:S03]  /*3b10*/  LDG.E.CONSTANT R21, desc[UR8][R6.64+0x4] ;  /* 0x0000040806157981 */ /* 0x000f66000c1e9900 */
[----:B------:R-:W-:Y:S01]  /*3b20*/  ISETP.GE.U32.AND P2, PT, R10, UR6, PT ;  /* 0x000000060a007c0c */ /* 0x000fe2000bf46070 */
[----:B------:R-:W5:-:S12]  /*3b30*/  LDG.E.CONSTANT R37, desc[UR8][R6.64+0xc] ;  /* 0x00000c0806257981 */ /* 0x000f58000c1e9900 */
[----:B------:R-:W-:-:S04]  /*3b40*/  @P2 IADD3 R10, PT, PT, R10, -UR6, RZ ;  /* 0x800000060a0a2c10 */ /* 0x000fc8000fffe0ff */
[----:B------:R-:W-:-:S04]  /*3b50*/  SEL R10, R15, R10, !P0 ;  /* 0x0000000a0f0a7207 */ /* 0x000fc80004000000 */
[----:B------:R-:W-:Y:S02]  /*3b60*/  SHF.L.U32 R9, R10, 0x2, RZ ;  /* 0x000000020a097819 */ /* 0x000fe400000006ff */
[----:B------:R0:W5:Y:S03]  /*3b70*/  LDG.E.CONSTANT R10, desc[UR8][R6.64+0x8] ;  /* 0x00000808060a7981 */ /* 0x000166000c1e9900 */
[----:B------:R-:W-:-:S05]  /*3b80*/  IMAD.WIDE.U32 R8, R9, 0x4, R2 ;  /* 0x0000000409087825 */ /* 0x000fca00078e0002 */
        /* <DEDUP_REMOVED lines=11> */
.L_x_137:
        /* <DEDUP_REMOVED lines=16> */
.L_x_138:
[----:B------:R-:W-:Y:S02]  /*3d40*/  ISETP.GT.U32.AND P1, PT, R7, UR6, PT ;  /* 0x0000000607007c0c */ /* 0x000fe4000bf24070 */
[----:B------:R-:W-:Y:S02]  /*3d50*/  SEL R7, R15, R24, !P0 ;  /* 0x000000180f077207 */ /* 0x000fe40004000000 */
[----:B------:R-:W-:Y:S02]  /*3d60*/  SEL R17, R30, R17, P1 ;  /* 0x000000111e117207 */ /* 0x000fe40000800000 */
[----:B------:R-:W-:-:S03]  /*3d70*/  SHF.L.U32 R7, R7, 0x2, RZ ;  /* 0x0000000207077819 */ /* 0x000fc600000006ff */
        /* <DEDUP_REMOVED lines=8> */
[----:B-1----:R-:W-:Y:S01]  /*3e00*/  SHF.L.U32 R9, R6, 0x2, RZ ;  /* 0x0000000206097819 */ /* 0x002fe200000006ff */
        /* <DEDUP_REMOVED lines=8> */
[----:B------:R0:W4:Y:S04]  /*3e90*/  LDG.E.CONSTANT R13, desc[UR8][R6.64+0xc] ;  /* 0x00000c08060d7981 */ /* 0x000128000c1e9900 */
[----:B------:R1:W4:Y:S01]  /*3ea0*/  LDG.E.CONSTANT R26, desc[UR8][R2.64+0xc] ;  /* 0x00000c08021a7981 */ /* 0x000322000c1e9900 */
[C---:B------:R-:W-:Y:S01]  /*3eb0*/  FFMA R33, R0.reuse, R36, R33 ;  /* 0x0000002400217223 */ /* 0x040fe20000000021 */
[C---:B------:R-:W-:Y:S01]  /*3ec0*/  FFMA R32, R0.reuse, R32, R31 ;  /* 0x0000002000207223 */ /* 0x040fe2000000001f */
[----:B------:R-:W-:Y:S01]  /*3ed0*/  FFMA R14, R0, R14, R27 ;  /* 0x0000000e000e7223 */ /* 0x000fe2000000001b */
[----:B------:R-:W-:Y:S01]  /*3ee0*/  FADD R41, R41, -R28 ;  /* 0x8000001c29297221 */ /* 0x000fe20000000000 */
[----:B------:R-:W-:Y:S01]  /*3ef0*/  FADD R43, R43, -R16 ;  /* 0x800000102b2b7221 */ /* 0x000fe20000000000 */
[----:B------:R-:W-:Y:S01]  /*3f00*/  FADD R11, R40, -R11 ;  /* 0x8000000b280b7221 */ /* 0x000fe20000000000 */
[----:B------:R-:W-:Y:S01]  /*3f10*/  FFMA R34, R0, R34, R25 ;  /* 0x0000002200227223 */ /* 0x000fe20000000019 */
[----:B------:R-:W-:Y:S01]  /*3f20*/  FADD R45, R45, -R38 ;  /* 0x800000262d2d7221 */ /* 0x000fe20000000000 */
[C---:B------:R-:W-:Y:S01]  /*3f30*/  FFMA R33, R20.reuse, R41, R33 ;  /* 0x0000002914217223 */ /* 0x040fe20000000021 */
[C---:B------:R-:W-:Y:S01]  /*3f40*/  FFMA R32, R20.reuse, R43, R32 ;  /* 0x0000002b14207223 */ /* 0x040fe20000000020 */
[----:B------:R-:W-:Y:S01]  /*3f50*/  FFMA R14, R20, R11, R14 ;  /* 0x0000000b140e7223 */ /* 0x000fe2000000000e */
[----:B-----5:R-:W-:Y:S01]  /*3f60*/  FADD R35, R35, -R22 ;  /* 0x8000001623237221 */ /* 0x020fe20000000000 */
[----:B------:R-:W-:Y:S01]  /*3f70*/  FADD R21, R42, -R21 ;  /* 0x800000152a157221 */ /* 0x000fe20000000000 */
[----:B------:R-:W-:Y:S01]  /*3f80*/  FADD R29, R29, -R10 ;  /* 0x8000000a1d1d7221 */ /* 0x000fe20000000000 */
[----:B------:R-:W-:Y:S01]  /*3f90*/  FFMA R34, R20, R45, R34 ;  /* 0x0000002d14227223 */ /* 0x000fe20000000022 */
[----:B------:R-:W-:Y:S01]  /*3fa0*/  FADD R37, R44, -R37 ;  /* 0x800000252c257221 */ /* 0x000fe20000000000 */
[C---:B------:R-:W-:Y:S01]  /*3fb0*/  FFMA R0, R18.reuse, R35, R33 ;  /* 0x0000002312007223 */ /* 0x040fe20000000021 */
[C---:B0-----:R-:W-:Y:S01]  /*3fc0*/  FFMA R7, R18.reuse, R21, R32 ;  /* 0x0000001512077223 */ /* 0x041fe20000000020 */
[C---:B------:R-:W-:Y:S01]  /*3fd0*/  FFMA R29, R18.reuse, R29, R14 ;  /* 0x0000001d121d7223 */ /* 0x040fe2000000000e */
[----:B------:R-:W-:Y:S01]  /*3fe0*/  FFMA R37, R18, R37, R34 ;  /* 0x0000002512257223 */ /* 0x000fe20000000022 */
[----:B--2---:R-:W-:Y:S01]  /*3ff0*/  FADD R8, R17, -R8 ;  /* 0x8000000811087221 */ /* 0x004fe20000000000 */
[----:B---3--:R-:W-:Y:S01]  /*4000*/  FADD R12, R15, -R12 ;  /* 0x8000000c0f0c7221 */ /* 0x008fe20000000000 */
[----:B----4-:R-:W-:-:S02]  /*4010*/  FADD R24, R24, -R9 ;  /* 0x8000000918187221 */ /* 0x010fc40000000000 */
[C---:B-1----:R-:W-:Y:S01]  /*4020*/  FFMA R3, R19.reuse, R8, R0 ;  /* 0x0000000813037223 */ /* 0x042fe20000000000 */
[C---:B------:R-:W-:Y:S01]  /*4030*/  FFMA R7, R19.reuse, R12, R7 ;  /* 0x0000000c13077223 */ /* 0x040fe20000000007 */
[----:B------:R-:W-:Y:S01]  /*4040*/  FFMA R9, R19, R24, R29 ;  /* 0x0000001813097223 */ /* 0x000fe2000000001d */
[----:B------:R-:W-:-:S04]  /*4050*/  FADD R26, R26, -R13 ;  /* 0x8000000d1a1a7221 */ /* 0x000fc80000000000 */
[----:B------:R-:W-:Y:S01]  /*4060*/  FFMA R19, R19, R26, R37 ;  /* 0x0000001a13137223 */ /* 0x000fe20000000025 */
[----:B------:R-:W-:Y:S04]  /*4070*/  STG.E desc[UR8][R4.64+0x20], R3 ;  /* 0x0000200304007986 */ /* 0x000fe8000c101908 */
[----:B------:R-:W-:Y:S04]  /*4080*/  STG.E desc[UR8][R4.64+0x24], R7 ;  /* 0x0000240704007986 */ /* 0x000fe8000c101908 */
[----:B------:R-:W-:Y:S04]  /*4090*/  STG.E desc[UR8][R4.64+0x28], R9 ;  /* 0x0000280904007986 */ /* 0x000fe8000c101908 */
[----:B------:R-:W-:Y:S01]  /*40a0*/  STG.E desc[UR8][R4.64+0x2c], R19 ;  /* 0x00002c1304007986 */ /* 0x000fe2000c101908 */
[----:B------:R-:W-:Y:S05]  /*40b0*/  EXIT ;  /* 0x000000000000794d */ /* 0x000fea0003800000 */
.L_x_139:
        /* <DEDUP_REMOVED lines=12> */
.L_x_227:


//--------------------- .text._Z11kernel_gridILj3ELj2EEvPKfS1_PKiPfjjjbS4_ --------------------------
	.section	.text._Z11kernel_gridILj3ELj2EEvPKfS1_PKiPfjjjbS4_,"ax",@progbits
	.align	128
        .global         _Z11kernel_gridILj3ELj2EEvPKfS1_PKiPfjjjbS4_
        .type           _Z11kernel_gridILj3ELj2EEvPKfS1_PKiPfjjjbS4_,@function
        .size           _Z11kernel_gridILj3ELj2EEvPKfS1_PKiPfjjjbS4_,(.L_x_228 - _Z11kernel_gridILj3ELj2EEvPKfS1_PKiPfjjjbS4_)
        .other          _Z11kernel_gridILj3ELj2EEvPKfS1_PKiPfjjjbS4_,@"STO_CUDA_ENTRY STV_DEFAULT"
_Z11kernel_gridILj3ELj2EEvPKfS1_PKiPfjjjbS4_:
.text._Z11kernel_gridILj3ELj2EEvPKfS1_PKiPfjjjbS4_:
        /* <DEDUP_REMOVED lines=21> */
[----:B------:R-:W-:-:S02]  /*0150*/  I2FP.F32.U32 R6, R26 ;  /* 0x0000001a00067245 */ /* 0x000fc40000201000 */
[----:B--2---:R-:W-:Y:S02]  /*0160*/  I2FP.F32.U32 R9, UR4 ;  /* 0x0000000400097c45 */ /* 0x004fe40008201000 */
[----:B------:R-:W-:-:S13]  /*0170*/  FSETP.GEU.AND P0, PT, R6, -126, PT ;  /* 0xc2fc00000600780b */ /* 0x000fda0003f0e000 */
[----:B------:R-:W-:-:S04]  /*0180*/  @!P0 FMUL R6, R6, 0.5 ;  /* 0x3f00000006068820 */ /* 0x000fc80000400000 */
[----:B------:R1:W2:Y:S02]  /*0190*/  MUFU.EX2 R28, R6 ;  /* 0x00000006001c7308 */ /* 0x0002a40000000800 */
[----:B-1----:R-:W-:Y:S02]  /*01a0*/  HFMA2 R6, -RZ, RZ, 0, 0 ;  /* 0x00000000ff067431 */ /* 0x002fe400000001ff */
[----:B--2---:R-:W-:-:S04]  /*01b0*/  @!P0 FMUL R28, R28, R28 ;  /* 0x0000001c1c1c8220 */ /* 0x004fc80000400000 */
[----:B------:R-:W-:-:S04]  /*01c0*/  FFMA R28, R28, R9, -1 ;  /* 0xbf8000001c1c7423 */ /* 0x000fc80000000009 */
[----:B0-----:R-:W0:Y:S02]  /*01d0*/  F2I.U32.CEIL.NTZ R2, R28 ;  /* 0x0000001c00027305 */ /* 0x001e24000020b000 */
[----:B0-----:R-:W-:Y:S02]  /*01e0*/  IADD3 R2, PT, PT, R2, 0x2, RZ ;  /* 0x0000000202027810 */ /* 0x001fe40007ffe0ff */
[----:B---3--:R-:W-:Y:S02]  /*01f0*/  R2UR UR4, R0 ;  /* 0x00000000000472ca */ /* 0x008fe400000e0000 */
[----:B----4-:R-:W-:Y:S01]  /*0200*/  R2UR UR6, R8 ;  /* 0x00000000080672ca */ /* 0x010fe200000e0000 */
[C---:B-----5:R-:W-:Y:S01]  /*0210*/  FFMA R29, R28.reuse, R29, 0.5 ;  /* 0x3f0000001c1d7423 */ /* 0x060fe2000000001d */
[----:B------:R-:W-:-:S03]  /*0220*/  FFMA R9, R28, R11, 0.5 ;  /* 0x3f0000001c097423 */ /* 0x000fc6000000000b */
[----:B------:R-:W0:Y:S01]  /*0230*/  F2I.U32.FLOOR.NTZ R0, R29 ;  /* 0x0000001d00007305 */ /* 0x000e220000207000 */
[----:B------:R-:W-:Y:S01]  /*0240*/  MOV R11, 0x1 ;  /* 0x00000001000b7802 */ /* 0x000fe20000000f00 */
[----:B------:R-:W-:-:S06]  /*0250*/  FFMA R27, R28, R27, 0.5 ;  /* 0x3f0000001c1b7423 */ /* 0x000fcc000000001b */
[----:B------:R-:W-:Y:S01]  /*0260*/  UIADD3 UR6, UPT, UPT, -UR6, UR4, URZ ;  /* 0x0000000406067290 */ /* 0x000fe2000fffe1ff */
[----:B------:R1:W2:Y:S03]  /*0270*/  F2I.U32.FLOOR.NTZ R3, R9 ;  /* 0x0000000900037305 */ /* 0x0002a60000207000 */
[----:B------:R-:W-:Y:S01]  /*0280*/  UISETP.NE.AND UP0, UPT, UR6, URZ, UPT ;  /* 0x000000ff0600728c */ /* 0x000fe2000bf05270 */
[----:B0-----:R-:W-:-:S04]  /*0290*/  I2FP.F32.U32 R18, R0 ;  /* 0x0000000000127245 */ /* 0x001fc80000201000 */
[----:B------:R1:W0:Y:S04]  /*02a0*/  F2I.U32.FLOOR.NTZ R5, R27 ;  /* 0x0000001b00057305 */ /* 0x0002280000207000 */
[----:B--2---:R-:W-:Y:S05]  /*02b0*/  BRA.U !UP0, `(.L_x_140) ;  /* 0x0000000108247547 */ /* 0x004fea000b800000 */
[----:B------:R-:W-:Y:S01]  /*02c0*/  ISETP.GT.U32.AND P0, PT, R2, UR6, PT ;  /* 0x0000000602007c0c */ /* 0x000fe2000bf04070 */
[----:B------:R-:W-:Y:S01]  /*02d0*/  IMAD.MOV.U32 R11, RZ, RZ, R2 ;  /* 0x000000ffff0b7224 */ /* 0x000fe200078e0002 */
[----:B------:R-:W-:-:S11]  /*02e0*/  MOV R6, R0 ;  /* 0x0000000000067202 */ /* 0x000fd60000000f00 */
[----:B------:R-:W-:Y:S05]  /*02f0*/  @P0 BRA `(.L_x_140) ;  /* 0x0000000000140947 */ /* 0x000fea0003800000 */
[-C--:B------:R-:W-:Y:S02]  /*0300*/  IMAD R11, R2, R2.reuse, RZ ;  /* 0x00000002020b7224 */ /* 0x080fe400078e02ff */
[----:B------:R-:W-:-:S03]  /*0310*/  IMAD R6, R3, R2, R0 ;  /* 0x0000000203067224 */ /* 0x000fc600078e0200 */
[----:B------:R-:W-:-:S13]  /*0320*/  ISETP.GT.U32.AND P0, PT, R11, UR6, PT ;  /* 0x000000060b007c0c */ /* 0x000fda000bf04070 */
[-C--:B0-----:R-:W-:Y:S02]  /*0330*/  @!P0 IMAD R6, R5, R11.reuse, R6 ;  /* 0x0000000b05068224 */ /* 0x081fe400078e0206 */
[----:B------:R-:W-:-:S07]  /*0340*/  @!P0 IMAD R11, R2, R11, RZ ;  /* 0x0000000b020b8224 */ /* 0x000fce00078e02ff */
.L_x_140:
[----:B------:R-:W2:Y:S01]  /*0350*/  I2F.U32.RP R10, UR6 ;  /* 0x00000006000a7d06 */ /* 0x000ea20008209000 */
[----:B------:R-:W-:Y:S01]  /*0360*/  UIADD3 UR7, UPT, UPT, URZ, -UR6, URZ ;  /* 0x80000006ff077290 */ /* 0x000fe2000fffe0ff */
[----:B------:R-:W-:Y:S01]  /*0370*/  IMAD R23, R3, 0x127409f, RZ ;  /* 0x0127409f03177824 */ /* 0x000fe200078e02ff */
[----:B------:R-:W-:Y:S01]  /*0380*/  ISETP.GT.U32.AND P0, PT, R11, UR6, PT ;  /* 0x000000060b007c0c */ /* 0x000fe2000bf04070 */
[----:B0-----:R-:W-:Y:S01]  /*0390*/  IMAD R31, R5, 0x4f9ffb7, RZ ;  /* 0x04f9ffb7051f7824 */ /* 0x001fe200078e02ff */
[----:B------:R-:W-:Y:S01]  /*03a0*/  UMOV UR4, URZ ;  /* 0x000000ff00047c82 */ /* 0x000fe20008000000 */
[----:B------:R-:W0:Y:S01]  /*03b0*/  LDC.64 R16, c[0x0][0x388] ;  /* 0x0000e200ff107b82 */ /* 0x000e220000000a00 */
[----:B------:R-:W-:Y:S02]  /*03c0*/  SHF.L.U32 R11, R8, 0x1, RZ ;  /* 0x00000001080b7819 */ /* 0x000fe400000006ff */
[----:B------:R-:W-:-:S04]  /*03d0*/  LOP3.LUT R4, R0, R23, R31, 0x96, !PT ;  /* 0x0000001700047212 */ /* 0x000fc800078e961f */
[----:B------:R-:W-:Y:S01]  /*03e0*/  SEL R6, R4, R6, P0 ;  /* 0x0000000604067207 */ /* 0x000fe20000000000 */
[----:B------:R-:W3:Y:S01]  /*03f0*/  LDC.64 R20, c[0x0][0x398] ;  /* 0x0000e600ff147b82 */ /* 0x000ee20000000a00 */
[----:B--2---:R-:W2:Y:S01]  /*0400*/  MUFU.RCP R10, R10 ;  /* 0x0000000a000a7308 */ /* 0x004ea20000001000 */
[----:B0-----:R-:W-:Y:S01]  /*0410*/  IMAD.WIDE.U32 R16, R11, 0x4, R16 ;  /* 0x000000040b107825 */ /* 0x001fe200078e0010 */
[----:B--2---:R-:W-:-:S06]  /*0420*/  IADD3 R12, PT, PT, R10, 0xffffffe, RZ ;  /* 0x0ffffffe0a0c7810 */ /* 0x004fcc0007ffe0ff */
[----:B------:R-:W0:Y:S02]  /*0430*/  F2I.FTZ.U32.TRUNC.NTZ R12, R12 ;  /* 0x0000000c000c7305 */ /* 0x000e24000021f000 */
[----:B0-----:R-:W-:-:S13]  /*0440*/  R2UR UR5, R12 ;  /* 0x000000000c0572ca */ /* 0x001fda00000e0000 */
[----:B------:R-:W-:-:S04]  /*0450*/  UIMAD UR7, UR7, UR5, URZ ;  /* 0x00000005070772a4 */ /* 0x000fc8000f8e02ff */
[----:B------:R-:W-:-:S06]  /*0460*/  UIMAD.WIDE.U32 UR4, UR5, UR7, UR4 ;  /* 0x00000007050472a5 */ /* 0x000fcc000f8e0004 */
[----:B------:R-:W-:-:S05]  /*0470*/  IMAD.HI.U32 R10, R6, UR5, RZ ;  /* 0x00000005060a7c27 */ /* 0x000fca000f8e00ff */
[----:B------:R-:W-:Y:S01]  /*0480*/  IADD3 R13, PT, PT, -R10, RZ, RZ ;  /* 0x000000ff0a0d7210 */ /* 0x000fe20007ffe1ff */
[----:B------:R-:W0:Y:S04]  /*0490*/  LDCU UR4, c[0x0][0x3a4] ;  /* 0x00007480ff0477ac */ /* 0x000e280008000800 */
[----:B------:R-:W-:Y:S01]  /*04a0*/  IMAD R13, R13, UR6, R6 ;  /* 0x000000060d0d7c24 */ /* 0x000fe2000f8e0206 */
[----:B------:R-:W-:-:S04]  /*04b0*/  LOP3.LUT R6, RZ, UR6, RZ, 0x33, !PT ;  /* 0x00000006ff067c12 */ /* 0x000fc8000f8e33ff */
[----:B------:R-:W-:Y:S01]  /*04c0*/  ISETP.GE.U32.AND P0, PT, R13, UR6, PT ;  /* 0x000000060d007c0c */ /* 0x000fe2000bf06070 */
[----:B0-----:R-:W-:-:S12]  /*04d0*/  IMAD R26, R7, UR4, R26 ;  /* 0x00000004071a7c24 */ /* 0x001fd8000f8e021a */
[----:B------:R-:W-:Y:S01]  /*04e0*/  @P0 VIADD R13, R13, -UR6 ;  /* 0x800000060d0d0c36 */ /* 0x000fe20008000000 */
[----:B------:R-:W-:Y:S02]  /*04f0*/  ISETP.NE.U32.AND P0, PT, RZ, UR6, PT ;  /* 0x00000006ff007c0c */ /* 0x000fe4000bf05070 */
[----:B------:R-:W-:Y:S02]  /*0500*/  SHF.L.U32 R7, R26, 0x1, RZ ;  /* 0x000000011a077819 */ /* 0x000fe400000006ff */
[----:B------:R-:W-:-:S03]  /*0510*/  ISETP.GE.U32.AND P1, PT, R13, UR6, PT ;  /* 0x000000060d007c0c */ /* 0x000fc6000bf26070 */
[----:B---3--:R-:W-:-:S05]  /*0520*/  IMAD.WIDE.U32 R20, R7, 0x4, R20 ;  /* 0x0000000407147825 */ /* 0x008fca00078e0014 */
[----:B------:R0:W5:Y:S04]  /*0530*/  LDG.E R14, desc[UR8][R20.64] ;  /* 0x00000008140e7981 */ /* 0x000168000c1e1900 */
[----:B------:R0:W5:Y:S01]  /*0540*/  LDG.E R25, desc[UR8][R20.64+0x4] ;  /* 0x0000040814197981 */ /* 0x000162000c1e1900 */
[----:B------:R-:W-:-:S04]  /*0550*/  @P1 IADD3 R13, PT, PT, R13, -UR6, RZ ;  /* 0x800000060d0d1c10 */ /* 0x000fc8000fffe0ff */
[----:B------:R-:W-:-:S05]  /*0560*/  SEL R13, R6, R13, !P0 ;  /* 0x0000000d060d7207 */ /* 0x000fca0004000000 */
[----:B------:R-:W-:-:S04]  /*0570*/  IMAD.SHL.U32 R11, R13, 0x2, RZ ;  /* 0x000000020d0b7824 */ /* 0x000fc800078e00ff */
[----:B------:R-:W-:-:S05]  /*0580*/  IMAD.WIDE.U32 R10, R11, 0x4, R16 ;  /* 0x000000040b0a7825 */ /* 0x000fca00078e0010 */
[----:B------:R0:W5:Y:S04]  /*0590*/  LDG.E.CONSTANT R15, desc[UR8][R10.64] ;  /* 0x000000080a0f7981 */ /* 0x000168000c1e9900 */
[----:B------:R0:W5:Y:S01]  /*05a0*/  LDG.E.CONSTANT R30, desc[UR8][R10.64+0x4] ;  /* 0x000004080a1e7981 */ /* 0x000162000c1e9900 */
[----:B------:R-:W-:Y:S02]  /*05b0*/  IADD3 R7, PT, PT, R0, 0x1, RZ ;  /* 0x0000000100077810 */ /* 0x000fe40007ffe0ff */
[----:B------:R-:W-:Y:S02]  /*05c0*/  MOV R12, RZ ;  /* 0x000000ff000c7202 */ /* 0x000fe40000000f00 */
[----:B------:R-:W-:Y:S02]  /*05d0*/  LOP3.LUT R8, R7, R23, R31, 0x96, !PT ;  /* 0x0000001707087212 */ /* 0x000fe400078e961f */
        /* <DEDUP_REMOVED lines=11> */
.L_x_141:
[----:B------:R-:W-:Y:S01]  /*0690*/  ISETP.GT.U32.AND P1, PT, R13, UR6, PT ;  /* 0x000000060d007c0c */ /* 0x000fe2000bf24070 */
[----:B------:R-:W-:Y:S01]  /*06a0*/  FADD R29, R29, -R18 ;  /* 0x800000121d1d7221 */ /* 0x000fe20000000000 */
[----:B------:R-:W-:Y:S02]  /*06b0*/  I2FP.F32.U32 R22, R5 ;  /* 0x0000000500167245 */ /* 0x000fe40000201000 */
[----:B0-----:R-:W-:Y:S01]  /*06c0*/  SEL R10, R8, R12, P1 ;  /* 0x0000000c080a7207 */ /* 0x001fe20000800000 */
[----:B------:R-:W-:Y:S02]  /*06d0*/  HFMA2 R35, -RZ, RZ, 0, 0 ;  /* 0x00000000ff237431 */ /* 0x000fe400000001ff */
[----:B------:R-:W-:Y:S02]  /*06e0*/  VIADD R24, R23, 0x127409f ;  /* 0x0127409f17187836 */ /* 0x000fe40000000000 */
[----:B-1----:R-:W-:Y:S01]  /*06f0*/  FADD R27, R27, -R22 ;  /* 0x800000161b1b7221 */ /* 0x002fe20000000000 */
[----:B------:R-:W-:-:S05]  /*0700*/  IMAD.HI.U32 R11, R10, UR5, RZ ;  /* 0x000000050a0b7c27 */ /* 0x000fca000f8e00ff */
[----:B------:R-:W-:-:S05]  /*0710*/  IADD3 R11, PT, PT, -R11, RZ, RZ ;  /* 0x000000ff0b0b7210 */ /* 0x000fca0007ffe1ff */
[----:B------:R-:W-:Y:S01]  /*0720*/  IMAD R11, R11, UR6, R10 ;  /* 0x000000060b0b7c24 */ /* 0x000fe2000f8e020a */
[----:B------:R-:W-:-:S04]  /*0730*/  I2FP.F32.U32 R10, R3 ;  /* 0x00000003000a7245 */ /* 0x000fc80000201000 */
[----:B------:R-:W-:Y:S01]  /*0740*/  ISETP.GE.U32.AND P1, PT, R11, UR6, PT ;  /* 0x000000060b007c0c */ /* 0x000fe2000bf26070 */
[----:B------:R-:W-:-:S12]  /*0750*/  FADD R9, R9, -R10 ;  /* 0x8000000a09097221 */ /* 0x000fd80000000000 */
[----:B------:R-:W-:-:S04]  /*0760*/  @P1 IADD3 R11, PT, PT, R11, -UR6, RZ ;  /* 0x800000060b0b1c10 */ /* 0x000fc8000fffe0ff */
[----:B------:R-:W-:-:S13]  /*0770*/  ISETP.GE.U32.AND P1, PT, R11, UR6, PT ;  /* 0x000000060b007c0c */ /* 0x000fda000bf26070 */
[----:B------:R-:W-:-:S05]  /*0780*/  @P1 VIADD R11, R11, -UR6 ;  /* 0x800000060b0b1c36 */ /* 0x000fca0008000000 */
[----:B------:R-:W-:-:S04]  /*0790*/  SEL R11, R6, R11, !P0 ;  /* 0x0000000b060b7207 */ /* 0x000fc80004000000 */
[----:B------:R-:W-:-:S05]  /*07a0*/  SHF.L.U32 R11, R11, 0x1, RZ ;  /* 0x000000010b0b7819 */ /* 0x000fca00000006ff */
[----:B------:R-:W-:-:S05]  /*07b0*/  IMAD.WIDE.U32 R12, R11, 0x4, R16 ;  /* 0x000000040b0c7825 */ /* 0x000fca00078e0010 */
[----:B------:R0:W5:Y:S04]  /*07c0*/  LDG.E.CONSTANT R18, desc[UR8][R12.64] ;  /* 0x000000080c127981 */ /* 0x000168000c1e9900 */
[----:B------:R0:W5:Y:S01]  /*07d0*/  LDG.E.CONSTANT R33, desc[UR8][R12.64+0x4] ;  /* 0x000004080c217981 */ /* 0x000162000c1e9900 */
[----:B------:R-:W-:Y:S01]  /*07e0*/  MOV R10, 0x1 ;  /* 0x00000001000a7802 */ /* 0x000fe20000000f00 */
[----:B------:R-:W-:Y:S01]  /*07f0*/  FADD R22, -R29, 1 ;  /* 0x3f8000001d167421 */ /* 0x000fe20000000100 */
[----:B------:R-:W-:Y:S01]  /*0800*/  FADD R32, -R9, 1 ;  /* 0x3f80000009207421 */ /* 0x000fe20000000100 */
        /* <DEDUP_REMOVED lines=11> */
.L_x_142:
[----:B------:R-:W-:Y:S01]  /*08c0*/  ISETP.GT.U32.AND P1, PT, R10, UR6, PT ;  /* 0x000000060a007c0c */ /* 0x000fe2000bf24070 */
[----:B------:R-:W-:Y:S01]  /*08d0*/  FADD R19, -R27, 1 ;  /* 0x3f8000001b137421 */ /* 0x000fe20000000100 */
[----:B------:R-:W-:Y:S01]  /*08e0*/  LOP3.LUT R10, R0, R24, R31, 0x96, !PT ;  /* 0x00000018000a7212 */ /* 0x000fe200078e961f */
[----:B------:R-:W-:-:S03]  /*08f0*/  FMUL R34, R22, R32 ;  /* 0x0000002016227220 */ /* 0x000fc60000400000 */
[----:B0-----:R-:W-:Y:S01]  /*0900*/  SEL R13, R10, R35, P1 ;  /* 0x000000230a0d7207 */ /* 0x001fe20000800000 */
[----:B------:R-:W-:-:S04]  /*0910*/  FMUL R12, R34, R19 ;  /* 0x00000013220c7220 */ /* 0x000fc80000400000 */
[----:B-----5:R-:W-:Y:S01]  /*0920*/  FFMA R15, R12, R15, R14 ;  /* 0x0000000f0c0f7223 */ /* 0x020fe2000000000e */
[----:B------:R-:W-:-:S04]  /*0930*/  IMAD.HI.U32 R14, R13, UR5, RZ ;  /* 0x000000050d0e7c27 */ /* 0x000fc8000f8e00ff */
[----:B------:R-:W-:Y:S01]  /*0940*/  FMUL R32, R29, R32 ;  /* 0x000000201d207220 */ /* 0x000fe20000400000 */
[----:B------:R-:W-:Y:S01]  /*0950*/  FFMA R30, R12, R30, R25 ;  /* 0x0000001e0c1e7223 */ /* 0x000fe20000000019 */
[----:B------:R-:W-:-:S04]  /*0960*/  IMAD.MOV R14, RZ, RZ, -R14 ;  /* 0x000000ffff0e7224 */ /* 0x000fc800078e0a0e */
        /* <DEDUP_REMOVED lines=9> */
[C---:B------:R-:W-:Y:S01]  /*0a00*/  FFMA R33, R14.reuse, R33, R30 ;  /* 0x000000210e217223 */ /* 0x040fe2000000001e */
[----:B------:R0:W5:Y:S01]  /*0a10*/  LDG.E.CONSTANT R25, desc[UR8][R12.64] ;  /* 0x000000080c197981 */ /* 0x000162000c1e9900 */
[----:B------:R-:W-:-:S03]  /*0a20*/  FFMA R18, R14, R18, R15 ;  /* 0x000000120e127223 */ /* 0x000fc6000000000f */
[----:B------:R0:W5:Y:S01]  /*0a30*/  LDG.E.CONSTANT R30, desc[UR8][R12.64+0x4] ;  /* 0x000004080c1e7981 */ /* 0x000162000c1e9900 */
[----:B------:R-:W-:Y:S01]  /*0a40*/  IMAD.MOV.U32 R14, RZ, RZ, RZ ;  /* 0x000000ffff0e7224 */ /* 0x000fe200078e00ff */
        /* <DEDUP_REMOVED lines=11> */
.L_x_143:
[----:B------:R-:W-:Y:S01]  /*0b00*/  ISETP.GT.U32.AND P1, PT, R15, UR6, PT ;  /* 0x000000060f007c0c */ /* 0x000fe2000bf24070 */
[----:B------:R-:W-:Y:S01]  /*0b10*/  FMUL R22, R9, R22 ;  /* 0x0000001609167220 */ /* 0x000fe20000400000 */
[----:B0-----:R-:W-:-:S04]  /*0b20*/  LOP3.LUT R12, R7, R24, R31, 0x96, !PT ;  /* 0x00000018070c7212 */ /* 0x001fc800078e961f */
[----:B------:R-:W-:-:S05]  /*0b30*/  SEL R13, R12, R14, P1 ;  /* 0x0000000e0c0d7207 */ /* 0x000fca0000800000 */
[----:B------:R-:W-:-:S04]  /*0b40*/  IMAD.HI.U32 R14, R13, UR5, RZ ;  /* 0x000000050d0e7c27 */ /* 0x000fc8000f8e00ff */
        /* <DEDUP_REMOVED lines=10> */
[C---:B-----5:R-:W-:Y:S02]  /*0bf0*/  FFMA R18, R13.reuse, R25, R18 ;  /* 0x000000190d127223 */ /* 0x060fe40000000012 */
[----:B------:R-:W2:Y:S04]  /*0c00*/  LDG.E.CONSTANT R25, desc[UR8][R14.64] ;  /* 0x000000080e197981 */ /* 0x000ea8000c1e9900 */
[----:B------:R-:W3:Y:S01]  /*0c10*/  LDG.E.CONSTANT R36, desc[UR8][R14.64+0x4] ;  /* 0x000004080e247981 */ /* 0x000ee2000c1e9900 */
[----:B------:R-:W-:Y:S01]  /*0c20*/  FFMA R13, R13, R30, R33 ;  /* 0x0000001e0d0d7223 */ /* 0x000fe20000000021 */
[----:B------:R-:W-:Y:S01]  /*0c30*/  FMUL R30, R29, R9 ;  /* 0x000000091d1e7220 */ /* 0x000fe20000400000 */
[----:B------:R-:W-:-:S03]  /*0c40*/  IADD3 R31, PT, PT, R31, 0x4f9ffb7, RZ ;  /* 0x04f9ffb71f1f7810 */ /* 0x000fc60007ffe0ff */
[----:B------:R-:W-:-:S04]  /*0c50*/  FMUL R19, R19, R30 ;  /* 0x0000001e13137220 */ /* 0x000fc80000400000 */
[C---:B--2---:R-:W-:Y:S01]  /*0c60*/  FFMA R33, R19.reuse, R25, R18 ;  /* 0x0000001913217223 */ /* 0x044fe20000000012 */
[----:B------:R-:W-:Y:S02]  /*0c70*/  IMAD.MOV.U32 R18, RZ, RZ, RZ ;  /* 0x000000ffff127224 */ /* 0x000fe400078e00ff */
[----:B---3--:R-:W-:Y:S01]  /*0c80*/  FFMA R25, R19, R36, R13 ;  /* 0x0000002413197223 */ /* 0x008fe2000000000d */
[----:B------:R-:W-:Y:S01]  /*0c90*/  HFMA2 R19, -RZ, RZ, 0, 5.9604644775390625e-08 ;  /* 0x00000001ff137431 */ /* 0x000fe200000001ff */
[----:B------:R-:W-:Y:S01]  /*0ca0*/  IADD3 R13, PT, PT, R5, 0x1, RZ ;  /* 0x00000001050d7810 */ /* 0x000fe20007ffe0ff */
        /* <DEDUP_REMOVED lines=10> */
.L_x_144:
[----:B------:R-:W-:Y:S02]  /*0d50*/  ISETP.GT.U32.AND P1, PT, R19, UR6, PT ;  /* 0x0000000613007c0c */ /* 0x000fe4000bf24070 */
        /* <DEDUP_REMOVED lines=8> */
[----:B------:R-:W-:-:S05]  /*0de0*/  @P1 VIADD R15, R15, -UR6 ;  /* 0x800000060f0f1c36 */ /* 0x000fca0008000000 */
[----:B------:R-:W-:-:S04]  /*0df0*/  SEL R15, R6, R15, !P0 ;  /* 0x0000000f060f7207 */ /* 0x000fc80004000000 */
[----:B------:R-:W-:-:S05]  /*0e00*/  SHF.L.U32 R15, R15, 0x1, RZ ;  /* 0x000000010f0f7819 */ /* 0x000fca00000006ff */
[----:B------:R-:W-:-:S05]  /*0e10*/  IMAD.WIDE.U32 R18, R15, 0x4, R16 ;  /* 0x000000040f127825 */ /* 0x000fca00078e0010 */
[----:B------:R-:W2:Y:S04]  /*0e20*/  LDG.E.CONSTANT R15, desc[UR8][R18.64] ;  /* 0x00000008120f7981 */ /* 0x000ea8000c1e9900 */
[----:B------:R0:W5:Y:S01]  /*0e30*/  LDG.E.CONSTANT R36, desc[UR8][R18.64+0x4] ;  /* 0x0000040812247981 */ /* 0x000162000c1e9900 */
[----:B------:R-:W-:Y:S01]  /*0e40*/  FMUL R35, R27, R34 ;  /* 0x000000221b237220 */ /* 0x000fe20000400000 */
[----:B------:R-:W-:-:S03]  /*0e50*/  MOV R34, RZ ;  /* 0x000000ff00227202 */ /* 0x000fc60000000f00 */
[----:B--2---:R-:W-:Y:S01]  /*0e60*/  FFMA R33, R35, R15, R33 ;  /* 0x0000000f23217223 */ /* 0x004fe20000000021 */
[----:B------:R-:W-:Y:S01]  /*0e70*/  MOV R15, 0x1 ;  /* 0x00000001000f7802 */ /* 0x000fe20000000f00 */
[----:B0-----:R-:W-:Y:S06]  /*0e80*/  BRA.U !UP0, `(.L_x_145) ;  /* 0x0000000108247547 */ /* 0x001fec000b800000 */
        /* <DEDUP_REMOVED lines=9> */
.L_x_145:
        /* <DEDUP_REMOVED lines=11> */
[----:B------:R-:W-:Y:S01]  /*0fd0*/  SHF.L.U32 R19, R19, 0x1, RZ ;  /* 0x0000000113137819 */ /* 0x000fe200000006ff */
[----:B-----5:R-:W-:-:S04]  /*0fe0*/  FFMA R23, R35, R36, R25 ;  /* 0x0000002423177223 */ /* 0x020fc80000000019 */
[----:B------:R-:W-:-:S05]  /*0ff0*/  IMAD.WIDE.U32 R18, R19, 0x4, R16 ;  /* 0x0000000413127825 */ /* 0x000fca00078e0010 */
[----:B------:R0:W5:Y:S04]  /*1000*/  LDG.E.CONSTANT R34, desc[UR8][R18.64] ;  /* 0x0000000812227981 */ /* 0x000168000c1e9900 */
[----:B------:R0:W5:Y:S01]  /*1010*/  LDG.E.CONSTANT R36, desc[UR8][R18.64+0x4] ;  /* 0x0000040812247981 */ /* 0x000162000c1e9900 */
[----:B------:R-:W-:Y:S01]  /*1020*/  HFMA2 R35, -RZ, RZ, 0, 0 ;  /* 0x00000000ff237431 */ /* 0x000fe200000001ff */
[----:B------:R-:W-:Y:S01]  /*1030*/  MOV R25, 0x1 ;  /* 0x0000000100197802 */ /* 0x000fe20000000f00 */
        /* <DEDUP_REMOVED lines=10> */
.L_x_146:
[----:B------:R-:W-:Y:S01]  /*10e0*/  ISETP.GT.U32.AND P1, PT, R25, UR6, PT ;  /* 0x0000000619007c0c */ /* 0x000fe2000bf24070 */
[----:B------:R-:W-:Y:S01]  /*10f0*/  FMUL R32, R27, R32 ;  /* 0x000000201b207220 */ /* 0x000fe20000400000 */
[-CC-:B------:R-:W-:Y:S02]  /*1100*/  LOP3.LUT R25, R0, R24.reuse, R31.reuse, 0x96, !PT ;  /* 0x0000001800197212 */ /* 0x180fe400078e961f */
[----:B------:R-:W-:Y:S01]  /*1110*/  LOP3.LUT R24, R7, R24, R31, 0x96, !PT ;  /* 0x0000001807187212 */ /* 0x000fe200078e961f */
[C---:B-----5:R-:W-:Y:S01]  /*1120*/  FFMA R33, R32.reuse, R34, R33 ;  /* 0x0000002220217223 */ /* 0x060fe20000000021 */
        /* <DEDUP_REMOVED lines=14> */
[----:B------:R-:W-:Y:S02]  /*1210*/  MOV R31, RZ ;  /* 0x000000ff001f7202 */ /* 0x000fe40000000f00 */
        /* <DEDUP_REMOVED lines=11> */
.L_x_147:
[----:B------:R-:W-:Y:S01]  /*12d0*/  ISETP.GT.U32.AND P1, PT, R36, UR6, PT ;  /* 0x0000000624007c0c */ /* 0x000fe2000bf24070 */
[----:B------:R-:W1:Y:S03]  /*12e0*/  LDCU.U8 UR4, c[0x0][0x3ac] ;  /* 0x00007580ff0477ac */ /* 0x000e660008000000 */
[----:B0-----:R-:W-:-:S05]  /*12f0*/  SEL R18, R24, R31, P1 ;  /* 0x0000001f18127207 */ /* 0x001fca0000800000 */
        /* <DEDUP_REMOVED lines=11> */
[----:B------:R-:W3:Y:S01]  /*13b0*/  LDG.E.CONSTANT R35, desc[UR8][R18.64+0x4] ;  /* 0x0000040812237981 */ /* 0x000ee2000c1e9900 */
[----:B-1----:R-:W-:Y:S01]  /*13c0*/  UPRMT UR4, UR4, 0x8880, URZ ;  /* 0x0000888004047896 */ /* 0x002fe200080000ff */
[C---:B------:R-:W-:Y:S01]  /*13d0*/  FMUL R22, R27.reuse, R22 ;  /* 0x000000161b167220 */ /* 0x040fe20000400000 */
[----:B------:R-:W-:-:S03]  /*13e0*/  FMUL R30, R27, R30 ;  /* 0x0000001e1b1e7220 */ /* 0x000fc60000400000 */
[C---:B-----5:R-:W-:Y:S01]  /*13f0*/  FFMA R33, R22.reuse, R32, R33 ;  /* 0x0000002016217223 */ /* 0x060fe20000000021 */
[----:B------:R-:W-:Y:S01]  /*1400*/  ISETP.NE.AND P1, PT, RZ, UR4, PT ;  /* 0x00000004ff007c0c */ /* 0x000fe2000bf25270 */
[----:B------:R-:W-:Y:S02]  /*1410*/  FFMA R34, R22, R34, R23 ;  /* 0x0000002216227223 */ /* 0x000fe40000000017 */
[C---:B--2---:R-:W-:Y:S02]  /*1420*/  FFMA R31, R30.reuse, R31, R33 ;  /* 0x0000001f1e1f7223 */ /* 0x044fe40000000021 */
[----:B---3--:R-:W-:-:S03]  /*1430*/  FFMA R35, R30, R35, R34 ;  /* 0x000000231e237223 */ /* 0x008fc60000000022 */
[----:B------:R0:W-:Y:S04]  /*1440*/  STG.E desc[UR8][R20.64], R31 ;  /* 0x0000001f14007986 */ /* 0x0001e8000c101908 */
[----:B------:R0:W-:Y:S01]  /*1450*/  STG.E desc[UR8][R20.64+0x4], R35 ;  /* 0x0000042314007986 */ /* 0x0001e2000c101908 */
[----:B------:R-:W-:Y:S05]  /*1460*/  @!P1 EXIT ;  /* 0x000000000000994d */ /* 0x000fea0003800000 */
[----:B------:R-:W-:Y:S02]  /*1470*/  ISETP.GT.U32.AND P1, PT, R2, UR6, PT ;  /* 0x0000000602007c0c */ /* 0x000fe4000bf24070 */
[----:B------:R-:W-:-:S11]  /*1480*/  MOV R18, R0 ;  /* 0x0000000000127202 */ /* 0x000fd60000000f00 */
[----:B------:R-:W-:Y:S05]  /*1490*/  @P1 BRA `(.L_x_148) ;  /* 0x00000000000c1947 */ /* 0x000fea0003800000 */
[----:B------:R-:W-:-:S05]  /*14a0*/  IMAD R19, R2, R2, RZ ;  /* 0x0000000202137224 */ /* 0x000fca00078e02ff */
[----:B------:R-:W-:-:S13]  /*14b0*/  ISETP.GT.U32.AND P2, PT, R19, UR6, PT ;  /* 0x0000000613007c0c */ /* 0x000fda000bf44070 */
[----:B------:R-:W-:-:S07]  /*14c0*/  @!P2 IMAD R18, R5, R19, R0 ;  /* 0x000000130512a224 */ /* 0x000fce00078e0200 */
.L_x_148:
[----:B------:R-:W-:-:S05]  /*14d0*/  IMAD.HI.U32 R19, R18, UR5, RZ ;  /* 0x0000000512137c27 */ /* 0x000fca000f8e00ff */
[----:B------:R-:W-:-:S05]  /*14e0*/  IADD3 R19, PT, PT, -R19, RZ, RZ ;  /* 0x000000ff13137210 */ /* 0x000fca0007ffe1ff */
[----:B------:R-:W-:Y:S01]  /*14f0*/  IMAD R19, R19, UR6, R18 ;  /* 0x0000000613137c24 */ /* 0x000fe2000f8e0212 */
[----:B------:R-:W-:-:S04]  /*1500*/  MOV R18, R7 ;  /* 0x0000000700127202 */ /* 0x000fc80000000f00 */
[----:B------:R-:W-:-:S13]  /*1510*/  ISETP.GE.U32.AND P2, PT, R19, UR6, PT ;  /* 0x0000000613007c0c */ /* 0x000fda000bf46070 */
[----:B------:R-:W-:-:S05]  /*1520*/  @P2 VIADD R19, R19, -UR6 ;  /* 0x8000000613132c36 */ /* 0x000fca0008000000 */
[----:B------:R-:W-:-:S13]  /*1530*/  ISETP.GE.U32.AND P2, PT, R19, UR6, PT ;  /* 0x0000000613007c0c */ /* 0x000fda000bf46070 */
[----:B------:R-:W-:Y:S01]  /*1540*/  @P2 IADD3 R19, PT, PT, R19, -UR6, RZ ;  /* 0x8000000613132c10 */ /* 0x000fe2000fffe0ff */
[----:B------:R-:W-:Y:S06]  /*1550*/  @P1 BRA `(.L_x_149) ;  /* 0x00000000000c1947 */ /* 0x000fec0003800000 */
[----:B0-----:R-:W-:-:S05]  /*1560*/  IMAD R20, R2, R2, RZ ;  /* 0x0000000202147224 */ /* 0x001fca00078e02ff */
[----:B------:R-:W-:-:S13]  /*1570*/  ISETP.GT.U32.AND P2, PT, R20, UR6, PT ;  /* 0x0000000614007c0c */ /* 0x000fda000bf44070 */
[----:B------:R-:W-:-:S07]  /*1580*/  @!P2 IMAD R18, R5, R20, R7 ;  /* 0x000000140512a224 */ /* 0x000fce00078e0207 */
.L_x_149:
[----:B0-----:R-:W-:Y:S01]  /*1590*/  IMAD.HI.U32 R20, R18, UR5, RZ ;  /* 0x0000000512147c27 */ /* 0x001fe2000f8e00ff */
[----:B------:R-:W-:-:S04]  /*15a0*/  SEL R31, R6, R19, !P0 ;  /* 0x00000013061f7207 */ /* 0x000fc80004000000 */
[----:B------:R-:W-:Y:S01]  /*15b0*/  IADD3 R21, PT, PT, -R20, RZ, RZ ;  /* 0x000000ff14157210 */ /* 0x000fe20007ffe1ff */
[----:B------:R-:W-:Y:S01]  /*15c0*/  IMAD R35, R26, 0x6, RZ ;  /* 0x000000061a237824 */ /* 0x000fe200078e02ff */
[----:B------:R-:W-:-:S03]  /*15d0*/  SHF.L.U32 R31, R31, 0x1, RZ ;  /* 0x000000011f1f7819 */ /* 0x000fc600000006ff */
[----:B------:R-:W-:Y:S02]  /*15e0*/  IMAD R21, R21, UR6, R18 ;  /* 0x0000000615157c24 */ /* 0x000fe4000f8e0212 */
[----:B------:R-:W0:Y:S03]  /*15f0*/  LDC.64 R18, c[0x0][0x3b0] ;  /* 0x0000ec00ff127b82 */ /* 0x000e260000000a00 */
[----:B------:R-:W-:-:S13]  /*1600*/  ISETP.GE.U32.AND P2, PT, R21, UR6, PT ;  /* 0x0000000615007c0c */ /* 0x000fda000bf46070 */
[----:B------:R-:W-:-:S05]  /*1610*/  @P2 VIADD R21, R21, -UR6 ;  /* 0x8000000615152c36 */ /* 0x000fca0008000000 */
[----:B------:R-:W-:-:S13]  /*1620*/  ISETP.GE.U32.AND P2, PT, R21, UR6, PT ;  /* 0x0000000615007c0c */ /* 0x000fda000bf46070 */
[----:B------:R-:W-:-:S04]  /*1630*/  @P2 IADD3 R21, PT, PT, R21, -UR6, RZ ;  /* 0x8000000615152c10 */ /* 0x000fc8000fffe0ff */
[----:B------:R-:W-:-:S04]  /*1640*/  SEL R21, R6, R21, !P0 ;  /* 0x0000001506157207 */ /* 0x000fc80004000000 */
[----:B------:R-:W-:Y:S01]  /*1650*/  SHF.L.U32 R23, R21, 0x1, RZ ;  /* 0x0000000115177819 */ /* 0x000fe200000006ff */
[----:B------:R-:W-:-:S04]  /*1660*/  IMAD.WIDE.U32 R20, R31, 0x4, R16 ;  /* 0x000000041f147825 */ /* 0x000fc800078e0010 */
[----:B------:R-:W-:Y:S01]  /*1670*/  IMAD.WIDE.U32 R22, R23, 0x4, R16 ;  /* 0x0000000417167825 */ /* 0x000fe200078e0010 */
[----:B------:R1:W5:Y:S03]  /*1680*/  LDG.E.CONSTANT R31, desc[UR8][R20.64] ;  /* 0x00000008141f7981 */ /* 0x000366000c1e9900 */
[----:B0-----:R-:W-:Y:S01]  /*1690*/  IMAD.WIDE.U32 R18, R35, 0x4, R18 ;  /* 0x0000000423127825 */ /* 0x001fe200078e0012 */
[----:B------:R1:W5:Y:S04]  /*16a0*/  LDG.E.CONSTANT R30, desc[UR8][R22.64] ;  /* 0x00000008161e7981 */ /* 0x000368000c1e9900 */
[----:B------:R1:W5:Y:S01]  /*16b0*/  LDG.E.CONSTANT R32, desc[UR8][R20.64+0x4] ;  /* 0x0000040814207981 */ /* 0x000362000c1e9900 */
[----:B------:R-:W-:-:S03]  /*16c0*/  IMAD.MOV.U32 R26, RZ, RZ, R0 ;  /* 0x000000ffff1a7224 */ /* 0x000fc600078e0000 */
[----:B------:R1:W5:Y:S04]  /*16d0*/  LDG.E.CONSTANT R33, desc[UR8][R22.64+0x4] ;  /* 0x0000040816217981 */ /* 0x000368000c1e9900 */
[----:B------:R1:W5:Y:S04]  /*16e0*/  LDG.E R35, desc[UR8][R18.64] ;  /* 0x0000000812237981 */ /* 0x000368000c1e1900 */
[----:B------:R1:W5:Y:S01]  /*16f0*/  LDG.E R34, desc[UR8][R18.64+0x4] ;  /* 0x0000040812227981 */ /* 0x000362000c1e1900 */
[----:B------:R-:W-:Y:S05]  /*1700*/  @P1 BRA `(.L_x_150) ;  /* 0x00000000000c1947 */ /* 0x000fea0003800000 */
[----:B-1----:R-:W-:-:S05]  /*1710*/  IMAD R20, R2, R2, RZ ;  /* 0x0000000202147224 */ /* 0x002fca00078e02ff */
[----:B------:R-:W-:-:S13]  /*1720*/  ISETP.GT.U32.AND P2, PT, R20, UR6, PT ;  /* 0x0000000614007c0c */ /* 0x000fda000bf44070 */
[----:B------:R-:W-:-:S07]  /*1730*/  @!P2 IMAD R26, R5, R20, R0 ;  /* 0x00000014051aa224 */ /* 0x000fce00078e0200 */
.L_x_150:
[----:B-1----:R-:W-:-:S05]  /*1740*/  IMAD.HI.U32 R20, R26, UR5, RZ ;  /* 0x000000051a147c27 */ /* 0x002fca000f8e00ff */
[----:B------:R-:W-:Y:S01]  /*1750*/  IADD3 R21, PT, PT, -R20, RZ, RZ ;  /* 0x000000ff14157210 */ /* 0x000fe20007ffe1ff */
[----:B------:R-:W-:-:S04]  /*1760*/  IMAD.MOV.U32 R20, RZ, RZ, R7 ;  /* 0x000000ffff147224 */ /* 0x000fc800078e0007 */
        /* <DEDUP_REMOVED lines=9> */
.L_x_151:
[----:B------:R-:W-:-:S04]  /*1800*/  IMAD.HI.U32 R22, R20, UR5, RZ ;  /* 0x0000000514167c27 */ /* 0x000fc8000f8e00ff */
[----:B-----5:R-:W-:Y:S01]  /*1810*/  FADD R30, R30, -R31 ;  /* 0x8000001f1e1e7221 */ /* 0x020fe20000000000 */
[----:B------:R-:W-:Y:S01]  /*1820*/  FADD R31, -R29, 1 ;  /* 0x3f8000001d1f7421 */ /* 0x000fe20000000100 */
[----:B------:R-:W-:Y:S01]  /*1830*/  FADD R23, R33, -R32 ;  /* 0x8000002021177221 */ /* 0x000fe20000000000 */
[----:B------:R-:W-:Y:S01]  /*1840*/  FADD R33, -R27, 1 ;  /* 0x3f8000001b217421 */ /* 0x000fe20000000100 */
[----:B------:R-:W-:Y:S01]  /*1850*/  IADD3 R37, PT, PT, -R22, RZ, RZ ;  /* 0x000000ff16257210 */ /* 0x000fe20007ffe1ff */
[----:B------:R-:W-:Y:S01]  /*1860*/  FMUL R26, R28, R31 ;  /* 0x0000001f1c1a7220 */ /* 0x000fe20000400000 */
[----:B------:R-:W-:-:S03]  /*1870*/  SEL R21, R6, R21, !P0 ;  /* 0x0000001506157207 */ /* 0x000fc60004000000 */
[----:B------:R-:W-:Y:S02]  /*1880*/  IMAD R37, R37, UR6, R20 ;  /* 0x0000000625257c24 */ /* 0x000fe4000f8e0214 */
[----:B------:R-:W-:Y:S01]  /*1890*/  FMUL R20, R33, R26 ;  /* 0x0000001a21147220 */ /* 0x000fe20000400000 */
[----:B------:R-:W-:Y:S02]  /*18a0*/  IMAD.SHL.U32 R21, R21, 0x2, RZ ;  /* 0x0000000215157824 */ /* 0x000fe400078e00ff */
[----:B------:R-:W-:Y:S01]  /*18b0*/  ISETP.GE.U32.AND P2, PT, R37, UR6, PT ;  /* 0x0000000625007c0c */ /* 0x000fe2000bf46070 */
[C---:B------:R-:W-:Y:S01]  /*18c0*/  FFMA R31, R20.reuse, R30, R35 ;  /* 0x0000001e141f7223 */ /* 0x040fe20000000023 */
[----:B------:R-:W-:Y:S01]  /*18d0*/  FFMA R30, R20, R23, R34 ;  /* 0x00000017141e7223 */ /* 0x000fe20000000022 */
[----:B------:R-:W-:Y:S01]  /*18e0*/  IMAD.WIDE.U32 R20, R21, 0x4, R16 ;  /* 0x0000000415147825 */ /* 0x000fe200078e0010 */
[----:B------:R-:W-:-:S04]  /*18f0*/  MOV R36, R0 ;  /* 0x0000000000247202 */ /* 0x000fc80000000f00 */
[----:B------:R0:W5:Y:S04]  /*1900*/  LDG.E.CONSTANT R35, desc[UR8][R20.64] ;  /* 0x0000000814237981 */ /* 0x000168000c1e9900 */
[----:B------:R0:W5:Y:S01]  /*1910*/  LDG.E.CONSTANT R32, desc[UR8][R20.64+0x4] ;  /* 0x0000040814207981 */ /* 0x000162000c1e9900 */
[----:B------:R-:W-:-:S04]  /*1920*/  @P2 IADD3 R37, PT, PT, R37, -UR6, RZ ;  /* 0x8000000625252c10 */ /* 0x000fc8000fffe0ff */
[----:B------:R-:W-:-:S13]  /*1930*/  ISETP.GE.U32.AND P2, PT, R37, UR6, PT ;  /* 0x0000000625007c0c */ /* 0x000fda000bf46070 */
[----:B------:R-:W-:-:S04]  /*1940*/  @P2 IADD3 R37, PT, PT, R37, -UR6, RZ ;  /* 0x8000000625252c10 */ /* 0x000fc8000fffe0ff */
[----:B------:R-:W-:-:S04]  /*1950*/  SEL R37, R6, R37, !P0 ;  /* 0x0000002506257207 */ /* 0x000fc80004000000 */
[----:B------:R-:W-:-:S05]  /*1960*/  SHF.L.U32 R37, R37, 0x1, RZ ;  /* 0x0000000125257819 */ /* 0x000fca00000006ff */
[----:B------:R-:W-:-:S05]  /*1970*/  IMAD.WIDE.U32 R22, R37, 0x4, R16 ;  /* 0x0000000425167825 */ /* 0x000fca00078e0010 */
[----:B------:R0:W5:Y:S04]  /*1980*/  LDG.E.CONSTANT R34, desc[UR8][R22.64] ;  /* 0x0000000816227981 */ /* 0x000168000c1e9900 */
[----:B------:R0:W5:Y:S01]  /*1990*/  LDG.E.CONSTANT R37, desc[UR8][R22.64+0x4] ;  /* 0x0000040816257981 */ /* 0x000162000c1e9900 */
[----:B------:R-:W-:Y:S05]  /*19a0*/  @P1 BRA `(.L_x_152) ;  /* 0x00000000000c1947 */ /* 0x000fea0003800000 */
[----:B0-----:R-:W-:-:S05]  /*19b0*/  IMAD R20, R2, R2, RZ ;  /* 0x0000000202147224 */ /* 0x001fca00078e02ff */
[----:B------:R-:W-:-:S13]  /*19c0*/  ISETP.GT.U32.AND P2, PT, R20, UR6, PT ;  /* 0x0000000614007c0c */ /* 0x000fda000bf44070 */
[----:B------:R-:W-:-:S07]  /*19d0*/  @!P2 IMAD R36, R20, R13, R0 ;  /* 0x0000000d1424a224 */ /* 0x000fce00078e0200 */
.L_x_152:
[----:B0-----:R-:W-:-:S04]  /*19e0*/  IMAD.HI.U32 R20, R36, UR5, RZ ;  /* 0x0000000524147c27 */ /* 0x001fc8000f8e00ff */
[----:B------:R-:W-:Y:S01]  /*19f0*/  FMUL R28, R28, R29 ;  /* 0x0000001d1c1c7220 */ /* 0x000fe20000400000 */
[----:B------:R-:W-:Y:S02]  /*1a00*/  IADD3 R21, PT, PT, -R20, RZ, RZ ;  /* 0x000000ff14157210 */ /* 0x000fe40007ffe1ff */
[----:B------:R-:W-:-:S03]  /*1a10*/  MOV R20, R7 ;  /* 0x0000000700147202 */ /* 0x000fc60000000f00 */
[----:B------:R-:W-:-:S05]  /*1a20*/  IMAD R21, R21, UR6, R36 ;  /* 0x0000000615157c24 */ /* 0x000fca000f8e0224 */
[----:B------:R-:W-:-:S13]  /*1a30*/  ISETP.GE.U32.AND P2, PT, R21, UR6, PT ;  /* 0x0000000615007c0c */ /* 0x000fda000bf46070 */
[----:B------:R-:W-:-:S05]  /*1a40*/  @P2 VIADD R21, R21, -UR6 ;  /* 0x8000000615152c36 */ /* 0x000fca0008000000 */
[----:B------:R-:W-:-:S13]  /*1a50*/  ISETP.GE.U32.AND P2, PT, R21, UR6, PT ;  /* 0x0000000615007c0c */ /* 0x000fda000bf46070 */
[----:B------:R-:W-:Y:S01]  /*1a60*/  @P2 IADD3 R21, PT, PT, R21, -UR6, RZ ;  /* 0x8000000615152c10 */ /* 0x000fe2000fffe0ff */
[----:B------:R-:W-:Y:S06]  /*1a70*/  @P1 BRA `(.L_x_153) ;  /* 0x00000000000c1947 */ /* 0x000fec0003800000 */
[----:B------:R-:W-:-:S05]  /*1a80*/  IMAD R22, R2, R2, RZ ;  /* 0x0000000202167224 */ /* 0x000fca00078e02ff */
[----:B------:R-:W-:-:S13]  /*1a90*/  ISETP.GT.U32.AND P2, PT, R22, UR6, PT ;  /* 0x0000000616007c0c */ /* 0x000fda000bf44070 */
[----:B------:R-:W-:-:S07]  /*1aa0*/  @!P2 IMAD R20, R22, R13, R7 ;  /* 0x0000000d1614a224 */ /* 0x000fce00078e0207 */
.L_x_153:
[----:B------:R-:W-:Y:S01]  /*1ab0*/  IMAD.HI.U32 R22, R20, UR5, RZ ;  /* 0x0000000514167c27 */ /* 0x000fe2000f8e00ff */
[----:B------:R-:W-:-:S03]  /*1ac0*/  SEL R21, R6, R21, !P0 ;  /* 0x0000001506157207 */ /* 0x000fc60004000000 */
[----:B-----5:R-:W-:Y:S01]  /*1ad0*/  FADD R34, R34, -R35 ;  /* 0x8000002322227221 */ /* 0x020fe20000000000 */
[----:B------:R-:W-:Y:S01]  /*1ae0*/  FMUL R33, R33, R28 ;  /* 0x0000001c21217220 */ /* 0x000fe20000400000 */
[----:B------:R-:W-:Y:S01]  /*1af0*/  FADD R37, R37, -R32 ;  /* 0x8000002025257221 */ /* 0x000fe20000000000 */
[----:B------:R-:W-:Y:S02]  /*1b00*/  IADD3 R23, PT, PT, -R22, RZ, RZ ;  /* 0x000000ff16177210 */ /* 0x000fe40007ffe1ff */
[----:B------:R-:W-:Y:S01]  /*1b10*/  SHF.L.U32 R21, R21, 0x1, RZ ;  /* 0x0000000115157819 */ /* 0x000fe200000006ff */
[----:B------:R-:W-:Y:S02]  /*1b20*/  FFMA R29, R33, R34, R31 ;  /* 0x00000022211d7223 */ /* 0x000fe4000000001f */
[----:B------:R-:W-:Y:S02]  /*1b30*/  IMAD R23, R23, UR6, R20 ;  /* 0x0000000617177c24 */ /* 0x000fe4000f8e0214 */
[----:B------:R-:W-:-:S03]  /*1b40*/  IMAD.WIDE.U32 R20, R21, 0x4, R16 ;  /* 0x0000000415147825 */ /* 0x000fc600078e0010 */
[----:B------:R-:W-:Y:S02]  /*1b50*/  ISETP.GE.U32.AND P2, PT, R23, UR6, PT ;  /* 0x0000000617007c0c */ /* 0x000fe4000bf46070 */
[----:B------:R0:W5:Y:S01]  /*1b60*/  LDG.E.CONSTANT R32, desc[UR8][R20.64] ;  /* 0x0000000814207981 */ /* 0x000162000c1e9900 */
[----:B------:R-:W-:-:S03]  /*1b70*/  IMAD.MOV.U32 R36, RZ, RZ, R0 ;  /* 0x000000ffff247224 */ /* 0x000fc600078e0000 */
[----:B------:R0:W5:Y:S07]  /*1b80*/  LDG.E.CONSTANT R31, desc[UR8][R20.64+0x4] ;  /* 0x00000408141f7981 */ /* 0x00016e000c1e9900 */
[----:B------:R-:W-:-:S05]  /*1b90*/  @P2 VIADD R23, R23, -UR6 ;  /* 0x8000000617172c36 */ /* 0x000fca0008000000 */
        /* <DEDUP_REMOVED lines=11> */
.L_x_154:
[----:B0-----:R-:W-:-:S04]  /*1c50*/  IMAD.HI.U32 R20, R36, UR5, RZ ;  /* 0x0000000524147c27 */ /* 0x001fc8000f8e00ff */
[----:B------:R-:W-:Y:S01]  /*1c60*/  FFMA R30, R33, R37, R30 ;  /* 0x00000025211e7223 */ /* 0x000fe2000000001e */
        /* <DEDUP_REMOVED lines=11> */
.L_x_155:
[----:B------:R-:W-:Y:S01]  /*1d20*/  IMAD.HI.U32 R22, R20, UR5, RZ ;  /* 0x0000000514167c27 */ /* 0x000fe2000f8e00ff */
[----:B------:R-:W-:-:S03]  /*1d30*/  SEL R21, R6, R21, !P0 ;  /* 0x0000001506157207 */ /* 0x000fc60004000000 */
[----:B-----5:R-:W-:Y:S01]  /*1d40*/  FADD R32, R35, -R32 ;  /* 0x8000002023207221 */ /* 0x020fe20000000000 */
[----:B------:R-:W-:Y:S01]  /*1d50*/  FADD R31, R34, -R31 ;  /* 0x8000001f221f7221 */ /* 0x000fe20000000000 */
[----:B------:R-:W-:Y:S02]  /*1d60*/  IADD3 R23, PT, PT, -R22, RZ, RZ ;  /* 0x000000ff16177210 */ /* 0x000fe40007ffe1ff */
[----:B------:R-:W-:-:S03]  /*1d70*/  SHF.L.U32 R21, R21, 0x1, RZ ;  /* 0x0000000115157819 */ /* 0x000fc600000006ff */
[----:B------:R-:W-:Y:S02]  /*1d80*/  IMAD R23, R23, UR6, R20 ;  /* 0x0000000617177c24 */ /* 0x000fe4000f8e0214 */
[----:B------:R-:W-:Y:S01]  /*1d90*/  FMUL R36, R27, R26 ;  /* 0x0000001a1b247220 */ /* 0x000fe20000400000 */
[----:B------:R-:W-:Y:S02]  /*1da0*/  IMAD.WIDE.U32 R20, R21, 0x4, R16 ;  /* 0x0000000415147825 */ /* 0x000fe400078e0010 */
[C---:B------:R-:W-:Y:S02]  /*1db0*/  ISETP.GE.U32.AND P2, PT, R23.reuse, UR6, PT ;  /* 0x0000000617007c0c */ /* 0x040fe4000bf46070 */
[----:B------:R-:W-:Y:S01]  /*1dc0*/  FFMA R29, R36, R32, R29 ;  /* 0x00000020241d7223 */ /* 0x000fe2000000001d */
[----:B------:R-:W2:Y:S04]  /*1dd0*/  LDG.E.CONSTANT R33, desc[UR8][R20.64] ;  /* 0x0000000814217981 */ /* 0x000ea8000c1e9900 */
[----:B------:R0:W3:Y:S06]  /*1de0*/  LDG.E.CONSTANT R34, desc[UR8][R20.64+0x4] ;  /* 0x0000040814227981 */ /* 0x0000ec000c1e9900 */
[----:B------:R-:W-:-:S04]  /*1df0*/  @P2 IADD3 R23, PT, PT, R23, -UR6, RZ ;  /* 0x8000000617172c10 */ /* 0x000fc8000fffe0ff */
[----:B------:R-:W-:-:S13]  /*1e00*/  ISETP.GE.U32.AND P2, PT, R23, UR6, PT ;  /* 0x0000000617007c0c */ /* 0x000fda000bf46070 */
[----:B------:R-:W-:-:S04]  /*1e10*/  @P2 IADD3 R23, PT, PT, R23, -UR6, RZ ;  /* 0x8000000617172c10 */ /* 0x000fc8000fffe0ff */
[----:B------:R-:W-:-:S05]  /*1e20*/  SEL R23, R6, R23, !P0 ;  /* 0x0000001706177207 */ /* 0x000fca0004000000 */
[----:B------:R-:W-:-:S04]  /*1e30*/  IMAD.SHL.U32 R23, R23, 0x2, RZ ;  /* 0x0000000217177824 */ /* 0x000fc800078e00ff */
[----:B------:R-:W-:-:S05]  /*1e40*/  IMAD.WIDE.U32 R22, R23, 0x4, R16 ;  /* 0x0000000417167825 */ /* 0x000fca00078e0010 */
[----:B------:R-:W2:Y:S04]  /*1e50*/  LDG.E.CONSTANT R32, desc[UR8][R22.64] ;  /* 0x0000000816207981 */ /* 0x000ea8000c1e9900 */
[----:B------:R-:W3:Y:S01]  /*1e60*/  LDG.E.CONSTANT R35, desc[UR8][R22.64+0x4] ;  /* 0x0000040816237981 */ /* 0x000ee2000c1e9900 */
[----:B------:R-:W-:Y:S01]  /*1e70*/  FFMA R36, R36, R31, R30 ;  /* 0x0000001f24247223 */ /* 0x000fe2000000001e */
[----:B------:R-:W-:Y:S01]  /*1e80*/  FMUL R30, R27, R28 ;  /* 0x0000001c1b1e7220 */ /* 0x000fe20000400000 */
[----:B0-----:R-:W-:Y:S02]  /*1e90*/  MOV R20, R0 ;  /* 0x0000000000147202 */ /* 0x001fe40000000f00 */
[----:B------:R-:W-:Y:S01]  /*1ea0*/  MOV R21, R2 ;  /* 0x0000000200157202 */ /* 0x000fe20000000f00 */
        /* <DEDUP_REMOVED lines=12> */
.L_x_156:
[----:B------:R-:W-:Y:S02]  /*1f70*/  ISETP.GT.U32.AND P2, PT, R21, UR6, PT ;  /* 0x0000000615007c0c */ /* 0x000fe4000bf44070 */
[----:B------:R-:W-:Y:S02]  /*1f80*/  MOV R23, R2 ;  /* 0x0000000200177202 */ /* 0x000fe40000000f00 */
        /* <DEDUP_REMOVED lines=15> */
.L_x_157:
[----:B------:R-:W-:Y:S01]  /*2080*/  ISETP.GT.U32.AND P2, PT, R23, UR6, PT ;  /* 0x0000000617007c0c */ /* 0x000fe2000bf44070 */
[----:B------:R1:W5:Y:S01]  /*2090*/  LDG.E R32, desc[UR8][R18.64+0x8] ;  /* 0x0000080812207981 */ /* 0x000362000c1e1900 */
[----:B------:R-:W-:Y:S02]  /*20a0*/  SEL R21, R6, R21, !P0 ;  /* 0x0000001506157207 */ /* 0x000fe40004000000 */
[----:B------:R-:W-:Y:S01]  /*20b0*/  SEL R20, R25, R20, P2 ;  /* 0x0000001419147207 */ /* 0x000fe20001000000 */
[----:B------:R1:W5:Y:S01]  /*20c0*/  LDG.E R30, desc[UR8][R18.64+0xc] ;  /* 0x00000c08121e7981 */ /* 0x000362000c1e1900 */
[----:B------:R-:W-:-:S03]  /*20d0*/  SHF.L.U32 R21, R21, 0x1, RZ ;  /* 0x0000000115157819 */ /* 0x000fc600000006ff */
[----:B------:R-:W-:-:S05]  /*20e0*/  IMAD.HI.U32 R22, R20, UR5, RZ ;  /* 0x0000000514167c27 */ /* 0x000fca000f8e00ff */
[----:B------:R-:W-:-:S05]  /*20f0*/  IADD3 R23, PT, PT, -R22, RZ, RZ ;  /* 0x000000ff16177210 */ /* 0x000fca0007ffe1ff */
[----:B------:R-:W-:Y:S02]  /*2100*/  IMAD R23, R23, UR6, R20 ;  /* 0x0000000617177c24 */ /* 0x000fe4000f8e0214 */
[----:B------:R-:W-:-:S03]  /*2110*/  IMAD.WIDE.U32 R20, R21, 0x4, R16 ;  /* 0x0000000415147825 */ /* 0x000fc600078e0010 */
[----:B------:R-:W-:Y:S02]  /*2120*/  ISETP.GE.U32.AND P2, PT, R23, UR6, PT ;  /* 0x0000000617007c0c */ /* 0x000fe4000bf46070 */
[----:B------:R1:W5:Y:S01]  /*2130*/  LDG.E.CONSTANT R34, desc[UR8][R20.64] ;  /* 0x0000000814227981 */ /* 0x000362000c1e9900 */
[----:B0-----:R-:W-:-:S03]  /*2140*/  MOV R29, R7 ;  /* 0x00000007001d7202 */ /* 0x001fc60000000f00 */
[----:B------:R1:W5:Y:S07]  /*2150*/  LDG.E.CONSTANT R31, desc[UR8][R20.64+0x4] ;  /* 0x00000408141f7981 */ /* 0x00036e000c1e9900 */
[----:B------:R-:W-:-:S04]  /*2160*/  @P2 IADD3 R23, PT, PT, R23, -UR6, RZ ;  /* 0x8000000617172c10 */ /* 0x000fc8000fffe0ff */
[----:B------:R-:W-:-:S13]  /*2170*/  ISETP.GE.U32.AND P2, PT, R23, UR6, PT ;  /* 0x0000000617007c0c */ /* 0x000fda000bf46070 */
[----:B------:R-:W-:-:S05]  /*2180*/  @P2 VIADD R23, R23, -UR6 ;  /* 0x8000000617172c36 */ /* 0x000fca0008000000 */
[----:B------:R-:W-:-:S04]  /*2190*/  SEL R23, R6, R23, !P0 ;  /* 0x0000001706177207 */ /* 0x000fc80004000000 */
[----:B------:R-:W-:-:S05]  /*21a0*/  SHF.L.U32 R23, R23, 0x1, RZ ;  /* 0x0000000117177819 */ /* 0x000fca00000006ff */
[----:B------:R-:W-:Y:S01]  /*21b0*/  IMAD.WIDE.U32 R22, R23, 0x4, R16 ;  /* 0x0000000417167825 */ /* 0x000fe200078e0010 */
[----:B------:R-:W-:-:S04]  /*21c0*/  MOV R33, R2 ;  /* 0x0000000200217202 */ /* 0x000fc80000000f00 */
        /* <DEDUP_REMOVED lines=8> */
.L_x_158:
[----:B------:R-:W-:Y:S02]  /*2250*/  ISETP.GT.U32.AND P2, PT, R33, UR6, PT ;  /* 0x0000000621007c0c */ /* 0x000fe4000bf44070 */
[----:B-1----:R-:W-:Y:S02]  /*2260*/  MOV R23, R2 ;  /* 0x0000000200177202 */ /* 0x002fe40000000f00 */
[----:B------:R-:W-:-:S05]  /*2270*/  SEL R20, R15, R29, P2 ;  /* 0x0000001d0f147207 */ /* 0x000fca0001000000 */
[----:B------:R-:W-:-:S04]  /*2280*/  IMAD.HI.U32 R21, R20, UR5, RZ ;  /* 0x0000000514157c27 */ /* 0x000fc8000f8e00ff */
[----:B------:R-:W-:-:S04]  /*2290*/  IMAD.MOV R21, RZ, RZ, -R21 ;  /* 0x000000ffff157224 */ /* 0x000fc800078e0a15 */
        /* <DEDUP_REMOVED lines=12> */
.L_x_159:
[----:B------:R-:W-:Y:S01]  /*2360*/  ISETP.GT.U32.AND P2, PT, R23, UR6, PT ;  /* 0x0000000617007c0c */ /* 0x000fe2000bf44070 */
[----:B------:R-:W-:Y:S01]  /*2370*/  FADD R29, -R9, 1 ;  /* 0x3f800000091d7421 */ /* 0x000fe20000000100 */
[----:B------:R-:W-:Y:S01]  /*2380*/  SEL R21, R6, R21, !P0 ;  /* 0x0000001506157207 */ /* 0x000fe20004000000 */
[----:B-----5:R-:W-:Y:S01]  /*2390*/  FADD R34, R27, -R34 ;  /* 0x800000221b227221 */ /* 0x020fe20000000000 */
[----:B------:R-:W-:Y:S01]  /*23a0*/  SEL R20, R24, R20, P2 ;  /* 0x0000001418147207 */ /* 0x000fe20001000000 */
[----:B------:R-:W-:Y:S01]  /*23b0*/  FMUL R27, R29, R26 ;  /* 0x0000001a1d1b7220 */ /* 0x000fe20000400000 */
[----:B------:R-:W-:Y:S01]  /*23c0*/  SHF.L.U32 R21, R21, 0x1, RZ ;  /* 0x0000000115157819 */ /* 0x000fe200000006ff */
[----:B------:R-:W-:Y:S02]  /*23d0*/  FADD R31, R36, -R31 ;  /* 0x8000001f241f7221 */ /* 0x000fe40000000000 */
[----:B------:R-:W-:-:S04]  /*23e0*/  IMAD.HI.U32 R22, R20, UR5, RZ ;  /* 0x0000000514167c27 */ /* 0x000fc8000f8e00ff */
[----:B------:R-:W-:Y:S01]  /*23f0*/  FFMA R32, R27, R34, R32 ;  /* 0x000000221b207223 */ /* 0x000fe20000000020 */
[----:B------:R-:W-:-:S04]  /*2400*/  IMAD.MOV R23, RZ, RZ, -R22 ;  /* 0x000000ffff177224 */ /* 0x000fc800078e0a16 */
[----:B------:R-:W-:Y:S02]  /*2410*/  IMAD R23, R23, UR6, R20 ;  /* 0x0000000617177c24 */ /* 0x000fe4000f8e0214 */
[----:B------:R-:W-:-:S03]  /*2420*/  IMAD.WIDE.U32 R20, R21, 0x4, R16 ;  /* 0x0000000415147825 */ /* 0x000fc600078e0010 */
[----:B------:R-:W-:Y:S02]  /*2430*/  ISETP.GE.U32.AND P2, PT, R23, UR6, PT ;  /* 0x0000000617007c0c */ /* 0x000fe4000bf46070 */
[----:B------:R-:W5:Y:S01]  /*2440*/  LDG.E.CONSTANT R35, desc[UR8][R20.64] ;  /* 0x0000000814237981 */ /* 0x000f62000c1e9900 */
[----:B------:R-:W-:-:S03]  /*2450*/  IMAD.MOV.U32 R37, RZ, RZ, R0 ;  /* 0x000000ffff257224 */ /* 0x000fc600078e0000 */
[----:B------:R0:W5:Y:S07]  /*2460*/  LDG.E.CONSTANT R33, desc[UR8][R20.64+0x4] ;  /* 0x0000040814217981 */ /* 0x00016e000c1e9900 */
[----:B------:R-:W-:-:S04]  /*2470*/  @P2 IADD3 R23, PT, PT, R23, -UR6, RZ ;  /* 0x8000000617172c10 */ /* 0x000fc8000fffe0ff */
[----:B------:R-:W-:-:S13]  /*2480*/  ISETP.GE.U32.AND P2, PT, R23, UR6, PT ;  /* 0x0000000617007c0c */ /* 0x000fda000bf46070 */
[----:B------:R-:W-:-:S04]  /*2490*/  @P2 IADD3 R23, PT, PT, R23, -UR6, RZ ;  /* 0x8000000617172c10 */ /* 0x000fc8000fffe0ff */
[----:B------:R-:W-:-:S04]  /*24a0*/  SEL R23, R6, R23, !P0 ;  /* 0x0000001706177207 */ /* 0x000fc80004000000 */
[----:B------:R-:W-:-:S05]  /*24b0*/  SHF.L.U32 R23, R23, 0x1, RZ ;  /* 0x0000000117177819 */ /* 0x000fca00000006ff */
[----:B------:R-:W-:Y:S01]  /*24c0*/  IMAD.WIDE.U32 R22, R23, 0x4, R16 ;  /* 0x0000000417167825 */ /* 0x000fe200078e0010 */
[----:B0-----:R-:W-:-:S04]  /*24d0*/  MOV R20, R2 ;  /* 0x0000000200147202 */ /* 0x001fc80000000f00 */
        /* <DEDUP_REMOVED lines=8> */
.L_x_160:
        /* <DEDUP_REMOVED lines=18> */
.L_x_161:
[----:B------:R-:W-:Y:S01]  /*2680*/  ISETP.GT.U32.AND P2, PT, R23, UR6, PT ;  /* 0x0000000617007c0c */ /* 0x000fe2000bf44070 */
[----:B-----5:R-:W-:Y:S01]  /*2690*/  FADD R31, R34, -R35 ;  /* 0x80000023221f7221 */ /* 0x020fe20000000000 */
[----:B------:R-:W-:Y:S01]  /*26a0*/  SEL R21, R6, R21, !P0 ;  /* 0x0000001506157207 */ /* 0x000fe20004000000 */
[----:B------:R-:W-:Y:S01]  /*26b0*/  FMUL R29, R29, R28 ;  /* 0x0000001c1d1d7220 */ /* 0x000fe20000400000 */
[----:B------:R-:W-:Y:S01]  /*26c0*/  SEL R20, R25, R20, P2 ;  /* 0x0000001419147207 */ /* 0x000fe20001000000 */
[----:B------:R-:W-:Y:S02]  /*26d0*/  FADD R34, R36, -R33 ;  /* 0x8000002124227221 */ /* 0x000fe40000000000 */
[----:B------:R-:W-:Y:S02]  /*26e0*/  IMAD.SHL.U32 R21, R21, 0x2, RZ ;  /* 0x0000000215157824 */ /* 0x000fe400078e00ff */
[----:B------:R-:W-:Y:S01]  /*26f0*/  FFMA R31, R29, R31, R32 ;  /* 0x0000001f1d1f7223 */ /* 0x000fe20000000020 */
[----:B------:R-:W-:-:S05]  /*2700*/  IMAD.HI.U32 R22, R20, UR5, RZ ;  /* 0x0000000514167c27 */ /* 0x000fca000f8e00ff */
[----:B------:R-:W-:-:S05]  /*2710*/  IADD3 R23, PT, PT, -R22, RZ, RZ ;  /* 0x000000ff16177210 */ /* 0x000fca0007ffe1ff */
[----:B------:R-:W-:Y:S02]  /*2720*/  IMAD R23, R23, UR6, R20 ;  /* 0x0000000617177c24 */ /* 0x000fe4000f8e0214 */
[----:B------:R-:W-:-:S03]  /*2730*/  IMAD.WIDE.U32 R20, R21, 0x4, R16 ;  /* 0x0000000415147825 */ /* 0x000fc600078e0010 */
[----:B------:R-:W-:Y:S02]  /*2740*/  ISETP.GE.U32.AND P2, PT, R23, UR6, PT ;  /* 0x0000000617007c0c */ /* 0x000fe4000bf46070 */
[----:B------:R-:W5:Y:S01]  /*2750*/  LDG.E.CONSTANT R33, desc[UR8][R20.64] ;  /* 0x0000000814217981 */ /* 0x000f62000c1e9900 */
[----:B------:R-:W-:-:S03]  /*2760*/  MOV R37, R7 ;  /* 0x0000000700257202 */ /* 0x000fc60000000f00 */
        /* <DEDUP_REMOVED lines=16> */
.L_x_162:
[----:B------:R-:W-:Y:S01]  /*2870*/  ISETP.GT.U32.AND P2, PT, R20, UR6, PT ;  /* 0x0000000614007c0c */ /* 0x000fe2000bf44070 */
[C---:B------:R-:W-:Y:S01]  /*2880*/  FMUL R28, R9.reuse, R28 ;  /* 0x0000001c091c7220 */ /* 0x040fe20000400000 */
        /* <DEDUP_REMOVED lines=17> */
.L_x_163:
[----:B------:R-:W-:Y:S01]  /*29a0*/  ISETP.GT.U32.AND P2, PT, R20, UR6, PT ;  /* 0x0000000614007c0c */ /* 0x000fe2000bf44070 */
[----:B-----5:R-:W-:Y:S01]  /*29b0*/  FADD R32, R32, -R33 ;  /* 0x8000002120207221 */ /* 0x020fe20000000000 */
[----:B------:R-:W-:Y:S01]  /*29c0*/  SEL R21, R6, R21, !P0 ;  /* 0x0000001506157207 */ /* 0x000fe20004000000 */
[----:B------:R-:W-:Y:S01]  /*29d0*/  FADD R36, R36, -R35 ;  /* 0x8000002324247221 */ /* 0x000fe20000000000 */
[----:B------:R-:W-:Y:S02]  /*29e0*/  SEL R9, R24, R9, P2 ;  /* 0x0000000918097207 */ /* 0x000fe40001000000 */
[----:B------:R-:W-:-:S03]  /*29f0*/  SHF.L.U32 R21, R21, 0x1, RZ ;  /* 0x0000000115157819 */ /* 0x000fc600000006ff */
[----:B------:R-:W-:-:S05]  /*2a00*/  IMAD.HI.U32 R20, R9, UR5, RZ ;  /* 0x0000000509147c27 */ /* 0x000fca000f8e00ff */
[----:B------:R-:W-:-:S05]  /*2a10*/  IADD3 R20, PT, PT, -R20, RZ, RZ ;  /* 0x000000ff14147210 */ /* 0x000fca0007ffe1ff */
[----:B0-----:R-:W-:Y:S02]  /*2a20*/  IMAD R23, R20, UR6, R9 ;  /* 0x0000000614177c24 */ /* 0x001fe4000f8e0209 */
[----:B------:R-:W-:Y:S01]  /*2a30*/  FFMA R9, R29, R34, R30 ;  /* 0x000000221d097223 */ /* 0x000fe2000000001e */
[----:B------:R-:W-:Y:S02]  /*2a40*/  IMAD.WIDE.U32 R20, R21, 0x4, R16 ;  /* 0x0000000415147825 */ /* 0x000fe400078e0010 */
[----:B------:R-:W-:-:S03]  /*2a50*/  ISETP.GE.U32.AND P2, PT, R23, UR6, PT ;  /* 0x0000000617007c0c */ /* 0x000fc6000bf46070 */
[----:B------:R-:W2:Y:S04]  /*2a60*/  LDG.E.CONSTANT R30, desc[UR8][R20.64] ;  /* 0x00000008141e7981 */ /* 0x000ea8000c1e9900 */
[----:B------:R0:W3:Y:S06]  /*2a70*/  LDG.E.CONSTANT R35, desc[UR8][R20.64+0x4] ;  /* 0x0000040814237981 */ /* 0x0000ec000c1e9900 */
[----:B------:R-:W-:-:S05]  /*2a80*/  @P2 VIADD R23, R23, -UR6 ;  /* 0x8000000617172c36 */ /* 0x000fca0008000000 */
[----:B------:R-:W-:-:S13]  /*2a90*/  ISETP.GE.U32.AND P2, PT, R23, UR6, PT ;  /* 0x0000000617007c0c */ /* 0x000fda000bf46070 */
[----:B------:R-:W-:-:S04]  /*2aa0*/  @P2 IADD3 R23, PT, PT, R23, -UR6, RZ ;  /* 0x8000000617172c10 */ /* 0x000fc8000fffe0ff */
[----:B------:R-:W-:-:S04]  /*2ab0*/  SEL R23, R6, R23, !P0 ;  /* 0x0000001706177207 */ /* 0x000fc80004000000 */
[----:B------:R-:W-:-:S05]  /*2ac0*/  SHF.L.U32 R23, R23, 0x1, RZ ;  /* 0x0000000117177819 */ /* 0x000fca00000006ff */
[----:B------:R-:W-:-:S05]  /*2ad0*/  IMAD.WIDE.U32 R22, R23, 0x4, R16 ;  /* 0x0000000417167825 */ /* 0x000fca00078e0010 */
[----:B------:R-:W2:Y:S04]  /*2ae0*/  LDG.E.CONSTANT R33, desc[UR8][R22.64] ;  /* 0x0000000816217981 */ /* 0x000ea8000c1e9900 */
[----:B------:R-:W3:Y:S01]  /*2af0*/  LDG.E.CONSTANT R34, desc[UR8][R22.64+0x4] ;  /* 0x0000040816227981 */ /* 0x000ee2000c1e9900 */
[C---:B------:R-:W-:Y:S01]  /*2b00*/  FFMA R31, R26.reuse, R32, R31 ;  /* 0x000000201a1f7223 */ /* 0x040fe2000000001f */
[----:B------:R-:W-:Y:S01]  /*2b10*/  FFMA R36, R26, R36, R9 ;  /* 0x000000241a247223 */ /* 0x000fe20000000009 */
[----:B------:R-:W-:Y:S01]  /*2b20*/  MOV R9, R0 ;  /* 0x0000000000097202 */ /* 0x000fe20000000f00 */
[----:B0-----:R-:W-:Y:S02]  /*2b30*/  IMAD.MOV.U32 R20, RZ, RZ, R2 ;  /* 0x000000ffff147224 */ /* 0x001fe400078e0002 */
        /* <DEDUP_REMOVED lines=12> */
.L_x_164:
        /* <DEDUP_REMOVED lines=12> */
[-C--:B------:R-:W-:Y:S02]  /*2cc0*/  IMAD R21, R2, R2.reuse, RZ ;  /* 0x0000000202157224 */ /* 0x080fe400078e02ff */
[----:B------:R-:W-:-:S03]  /*2cd0*/  IMAD R4, R3, R2, R0 ;  /* 0x0000000203047224 */ /* 0x000fc600078e0200 */
[----:B------:R-:W-:-:S13]  /*2ce0*/  ISETP.GT.U32.AND P2, PT, R21, UR6, PT ;  /* 0x0000000615007c0c */ /* 0x000fda000bf44070 */
[-C--:B------:R-:W-:Y:S02]  /*2cf0*/  @!P2 IMAD R4, R13, R21.reuse, R4 ;  /* 0x000000150d04a224 */ /* 0x080fe400078e0204 */
[----:B------:R-:W-:-:S07]  /*2d00*/  @!P2 IMAD R21, R2, R21, RZ ;  /* 0x000000150215a224 */ /* 0x000fce00078e02ff */
.L_x_165:
        /* <DEDUP_REMOVED lines=14> */
[----:B------:R-:W-:Y:S02]  /*2df0*/  IMAD.SHL.U32 R23, R21, 0x2, RZ ;  /* 0x0000000215177824 */ /* 0x000fe400078e00ff */
[----:B------:R-:W-:-:S04]  /*2e00*/  IMAD.WIDE.U32 R20, R9, 0x4, R16 ;  /* 0x0000000409147825 */ /* 0x000fc800078e0010 */
[----:B------:R-:W-:Y:S01]  /*2e10*/  IMAD.WIDE.U32 R22, R23, 0x4, R16 ;  /* 0x0000000417167825 */ /* 0x000fe200078e0010 */
[----:B------:R1:W5:Y:S01]  /*2e20*/  LDG.E.CONSTANT R4, desc[UR8][R20.64] ;  /* 0x0000000814047981 */ /* 0x000362000c1e9900 */
[----:B------:R-:W-:-:S03]  /*2e30*/  MOV R9, R7 ;  /* 0x0000000700097202 */ /* 0x000fc60000000f00 */
[----:B------:R1:W5:Y:S01]  /*2e40*/  LDG.E.CONSTANT R30, desc[UR8][R20.64+0x4] ;  /* 0x00000408141e7981 */ /* 0x000362000c1e9900 */
[----:B------:R-:W-:-:S03]  /*2e50*/  MOV R14, R2 ;  /* 0x00000002000e7202 */ /* 0x000fc60000000f00 */
[----:B------:R1:W5:Y:S04]  /*2e60*/  LDG.E.CONSTANT R31, desc[UR8][R22.64] ;  /* 0x00000008161f7981 */ /* 0x000368000c1e9900 */
[----:B0-----:R1:W5:Y:S01]  /*2e70*/  LDG.E.CONSTANT R33, desc[UR8][R22.64+0x4] ;  /* 0x0000040816217981 */ /* 0x001362000c1e9900 */
[----:B------:R-:W-:Y:S05]  /*2e80*/  @P1 BRA `(.L_x_166) ;  /* 0x0000000000141947 */ /* 0x000fea0003800000 */
[-C--:B------:R-:W-:Y:S02]  /*2e90*/  IMAD R14, R2, R2.reuse, RZ ;  /* 0x00000002020e7224 */ /* 0x080fe400078e02ff */
[----:B------:R-:W-:-:S03]  /*2ea0*/  IMAD R9, R3, R2, R7 ;  /* 0x0000000203097224 */ /* 0x000fc600078e0207 */
[----:B------:R-:W-:-:S13]  /*2eb0*/  ISETP.GT.U32.AND P2, PT, R14, UR6, PT ;  /* 0x000000060e007c0c */ /* 0x000fda000bf44070 */
[-C--:B------:R-:W-:Y:S02]  /*2ec0*/  @!P2 IMAD R9, R5, R14.reuse, R9 ;  /* 0x0000000e0509a224 */ /* 0x080fe400078e0209 */
[----:B------:R-:W-:-:S07]  /*2ed0*/  @!P2 IMAD R14, R2, R14, RZ ;  /* 0x0000000e020ea224 */ /* 0x000fce00078e02ff */
.L_x_166:
[----:B------:R-:W-:Y:S02]  /*2ee0*/  ISETP.GT.U32.AND P2, PT, R14, UR6, PT ;  /* 0x000000060e007c0c */ /* 0x000fe4000bf44070 */
[----:B-1----:R-:W-:Y:S02]  /*2ef0*/  MOV R21, R2 ;  /* 0x0000000200157202 */ /* 0x002fe40000000f00 */
        /* <DEDUP_REMOVED lines=15> */
.L_x_167:
[----:B------:R-:W-:Y:S02]  /*2ff0*/  ISETP.GT.U32.AND P2, PT, R21, UR6, PT ;  /* 0x0000000615007c0c */ /* 0x000fe4000bf44070 */
[----:B------:R-:W-:Y:S02]  /*3000*/  SEL R9, R6, R9, !P0 ;  /* 0x0000000906097207 */ /* 0x000fe40004000000 */
[----:B------:R-:W-:Y:S02]  /*3010*/  SEL R15, R15, R8, P2 ;  /* 0x000000080f0f7207 */ /* 0x000fe40001000000 */
[----:B------:R-:W-:-:S03]  /*3020*/  SHF.L.U32 R9, R9, 0x1, RZ ;  /* 0x0000000109097819 */ /* 0x000fc600000006ff */
[----:B------:R-:W-:-:S05]  /*3030*/  IMAD.HI.U32 R3, R15, UR5, RZ ;  /* 0x000000050f037c27 */ /* 0x000fca000f8e00ff */
[----:B------:R-:W-:-:S05]  /*3040*/  IADD3 R8, PT, PT, -R3, RZ, RZ ;  /* 0x000000ff03087210 */ /* 0x000fca0007ffe1ff */
[----:B------:R-:W-:Y:S02]  /*3050*/  IMAD R15, R8, UR6, R15 ;  /* 0x00000006080f7c24 */ /* 0x000fe4000f8e020f */
[----:B------:R-:W-:-:S03]  /*3060*/  IMAD.WIDE.U32 R8, R9, 0x4, R16 ;  /* 0x0000000409087825 */ /* 0x000fc600078e0010 */
[----:B------:R-:W-:Y:S02]  /*3070*/  ISETP.GE.U32.AND P2, PT, R15, UR6, PT ;  /* 0x000000060f007c0c */ /* 0x000fe4000bf46070 */
[----:B------:R0:W5:Y:S01]  /*3080*/  LDG.E.CONSTANT R3, desc[UR8][R8.64] ;  /* 0x0000000808037981 */ /* 0x000162000c1e9900 */
[----:B------:R-:W-:-:S03]  /*3090*/  MOV R23, R0 ;  /* 0x0000000000177202 */ /* 0x000fc60000000f00 */
        /* <DEDUP_REMOVED lines=16> */
.L_x_168:
[----:B------:R-:W-:Y:S02]  /*31a0*/  ISETP.GT.U32.AND P2, PT, R36, UR6, PT ;  /* 0x0000000624007c0c */ /* 0x000fe4000bf44070 */
[----:B0-----:R-:W-:Y:S02]  /*31b0*/  MOV R15, R2 ;  /* 0x00000002000f7202 */ /* 0x001fe40000000f00 */
[----:B------:R-:W-:-:S05]  /*31c0*/  SEL R10, R10, R23, P2 ;  /* 0x000000170a0a7207 */ /* 0x000fca0001000000 */
[----:B------:R-:W-:-:S04]  /*31d0*/  IMAD.HI.U32 R8, R10, UR5, RZ ;  /* 0x000000050a087c27 */ /* 0x000fc8000f8e00ff */
[----:B------:R-:W-:-:S04]  /*31e0*/  IMAD.MOV R9, RZ, RZ, -R8 ;  /* 0x000000ffff097224 */ /* 0x000fc800078e0a08 */
[----:B------:R-:W-:-:S05]  /*31f0*/  IMAD R9, R9, UR6, R10 ;  /* 0x0000000609097c24 */ /* 0x000fca000f8e020a */
        /* <DEDUP_REMOVED lines=10> */
.L_x_169:
[----:B------:R-:W-:Y:S02]  /*32a0*/  ISETP.GT.U32.AND P2, PT, R15, UR6, PT ;  /* 0x000000060f007c0c */ /* 0x000fe4000bf44070 */
[----:B------:R-:W-:Y:S02]  /*32b0*/  SEL R9, R6, R9, !P0 ;  /* 0x0000000906097207 */ /* 0x000fe40004000000 */
[----:B------:R-:W-:Y:S02]  /*32c0*/  SEL R0, R25, R0, P2 ;  /* 0x0000000019007207 */ /* 0x000fe40001000000 */
[----:B------:R-:W-:-:S03]  /*32d0*/  SHF.L.U32 R9, R9, 0x1, RZ ;  /* 0x0000000109097819 */ /* 0x000fc600000006ff */
[----:B------:R-:W-:-:S05]  /*32e0*/  IMAD.HI.U32 R8, R0, UR5, RZ ;  /* 0x0000000500087c27 */ /* 0x000fca000f8e00ff */
[----:B------:R-:W-:Y:S01]  /*32f0*/  IADD3 R15, PT, PT, -R8, RZ, RZ ;  /* 0x000000ff080f7210 */ /* 0x000fe20007ffe1ff */
[----:B------:R-:W-:-:S04]  /*3300*/  IMAD.WIDE.U32 R8, R9, 0x4, R16 ;  /* 0x0000000409087825 */ /* 0x000fc800078e0010 */
[----:B------:R-:W-:Y:S01]  /*3310*/  IMAD R15, R15, UR6, R0 ;  /* 0x000000060f0f7c24 */ /* 0x000fe2000f8e0200 */
[----:B------:R0:W5:Y:S04]  /*3320*/  LDG.E.CONSTANT R10, desc[UR8][R8.64+0x4] ;  /* 0x00000408080a7981 */ /* 0x000168000c1e9900 */
[----:B------:R-:W-:Y:S01]  /*3330*/  ISETP.GE.U32.AND P2, PT, R15, UR6, PT ;  /* 0x000000060f007c0c */ /* 0x000fe2000bf46070 */
[----:B------:R0:W5:-:S12]  /*3340*/  LDG.E.CONSTANT R0, desc[UR8][R8.64] ;  /* 0x0000000808007981 */ /* 0x000158000c1e9900 */
[----:B------:R-:W-:-:S05]  /*3350*/  @P2 VIADD R15, R15, -UR6 ;  /* 0x800000060f0f2c36 */ /* 0x000fca0008000000 */
[----:B------:R-:W-:-:S13]  /*3360*/  ISETP.GE.U32.AND P2, PT, R15, UR6, PT ;  /* 0x000000060f007c0c */ /* 0x000fda000bf46070 */
[----:B------:R-:W-:-:S04]  /*3370*/  @P2 IADD3 R15, PT, PT, R15, -UR6, RZ ;  /* 0x800000060f0f2c10 */ /* 0x000fc8000fffe0ff */
[----:B------:R-:W-:-:S04]  /*3380*/  SEL R15, R6, R15, !P0 ;  /* 0x0000000f060f7207 */ /* 0x000fc80004000000 */
[----:B------:R-:W-:-:S05]  /*3390*/  SHF.L.U32 R15, R15, 0x1, RZ ;  /* 0x000000010f0f7819 */ /* 0x000fca00000006ff */
[----:B------:R-:W-:Y:S01]  /*33a0*/  IMAD.WIDE.U32 R14, R15, 0x4, R16 ;  /* 0x000000040f0e7825 */ /* 0x000fe200078e0010 */
[----:B------:R-:W-:-:S04]  /*33b0*/  MOV R35, R7 ;  /* 0x0000000700237202 */ /* 0x000fc80000000f00 */
[----:B------:R0:W5:Y:S01]  /*33c0*/  LDG.E.CONSTANT R23, desc[UR8][R14.64] ;  /* 0x000000080e177981 */ /* 0x000162000c1e9900 */
[----:B------:R-:W-:-:S03]  /*33d0*/  IMAD.MOV.U32 R36, RZ, RZ, R2 ;  /* 0x000000ffff247224 */ /* 0x000fc600078e0002 */
[----:B------:R0:W5:Y:S01]  /*33e0*/  LDG.E.CONSTANT R25, desc[UR8][R14.64+0x4] ;  /* 0x000004080e197981 */ /* 0x000162000c1e9900 */
[----:B------:R-:W-:Y:S05]  /*33f0*/  @P1 BRA `(.L_x_170) ;  /* 0x0000000000141947 */ /* 0x000fea0003800000 */
[C---:B------:R-:W-:Y:S02]  /*3400*/  IMAD R36, R2.reuse, R2, RZ ;  /* 0x0000000202247224 */ /* 0x040fe400078e02ff */
[----:B------:R-:W-:-:S03]  /*3410*/  IMAD R35, R2, R11, R7 ;  /* 0x0000000b02237224 */ /* 0x000fc600078e0207 */
[----:B------:R-:W-:-:S13]  /*3420*/  ISETP.GT.U32.AND P2, PT, R36, UR6, PT ;  /* 0x0000000624007c0c */ /* 0x000fda000bf44070 */
[-C--:B------:R-:W-:Y:S02]  /*3430*/  @!P2 IMAD R35, R5, R36.reuse, R35 ;  /* 0x000000240523a224 */ /* 0x080fe400078e0223 */
[----:B------:R-:W-:-:S07]  /*3440*/  @!P2 IMAD R36, R2, R36, RZ ;  /* 0x000000240224a224 */ /* 0x000fce00078e02ff */
.L_x_170:
[----:B------:R-:W-:Y:S02]  /*3450*/  ISETP.GT.U32.AND P2, PT, R36, UR6, PT ;  /* 0x0000000624007c0c */ /* 0x000fe4000bf44070 */
[----:B0-----:R-:W-:Y:S02]  /*3460*/  MOV R8, R2 ;  /* 0x0000000200087202 */ /* 0x001fe40000000f00 */
[----:B------:R-:W-:-:S05]  /*3470*/  SEL R12, R12, R35, P2 ;  /* 0x000000230c0c7207 */ /* 0x000fca0001000000 */
[----:B------:R-:W-:-:S05]  /*3480*/  IMAD.HI.U32 R5, R12, UR5, RZ ;  /* 0x000000050c057c27 */ /* 0x000fca000f8e00ff */
[----:B------:R-:W-:-:S05]  /*3490*/  IADD3 R5, PT, PT, -R5, RZ, RZ ;  /* 0x000000ff05057210 */ /* 0x000fca0007ffe1ff */
        /* <DEDUP_REMOVED lines=11> */
.L_x_171:
[----:B------:R-:W-:Y:S02]  /*3550*/  ISETP.GT.U32.AND P1, PT, R8, UR6, PT ;  /* 0x0000000608007c0c */ /* 0x000fe4000bf24070 */
[----:B------:R-:W-:Y:S02]  /*3560*/  SEL R5, R6, R5, !P0 ;  /* 0x0000000506057207 */ /* 0x000fe40004000000 */
        /* <DEDUP_REMOVED lines=8> */
[----:B------:R-:W-:Y:S02]  /*35f0*/  SEL R6, R6, R7, !P0 ;  /* 0x0000000706067207 */ /* 0x000fe40004000000 */
[----:B------:R-:W-:Y:S02]  /*3600*/  SHF.L.U32 R7, R5, 0x1, RZ ;  /* 0x0000000105077819 */ /* 0x000fe400000006ff */
[----:B------:R-:W-:-:S03]  /*3610*/  SHF.L.U32 R5, R6, 0x1, RZ ;  /* 0x0000000106057819 */ /* 0x000fc600000006ff */
[----:B------:R-:W-:-:S04]  /*3620*/  IMAD.WIDE.U32 R6, R7, 0x4, R16 ;  /* 0x0000000407067825 */ /* 0x000fc800078e0010 */
[----:B------:R-:W-:Y:S01]  /*3630*/  IMAD.WIDE.U32 R16, R5, 0x4, R16 ;  /* 0x0000000405107825 */ /* 0x000fe200078e0010 */
[----:B------:R-:W2:Y:S04]  /*3640*/  LDG.E.CONSTANT R2, desc[UR8][R6.64] ;  /* 0x0000000806027981 */ /* 0x000ea8000c1e9900 */
[----:B------:R-:W3:Y:S04]  /*3650*/  LDG.E.CONSTANT R5, desc[UR8][R6.64+0x4] ;  /* 0x0000040806057981 */ /* 0x000ee8000c1e9900 */
[----:B------:R-:W2:Y:S04]  /*3660*/  LDG.E.CONSTANT R9, desc[UR8][R16.64] ;  /* 0x0000000810097981 */ /* 0x000ea8000c1e9900 */
[----:B------:R-:W3:Y:S01]  /*3670*/  LDG.E.CONSTANT R8, desc[UR8][R16.64+0x4] ;  /* 0x0000040810087981 */ /* 0x000ee2000c1e9900 */
[----:B-----5:R-:W-:Y:S01]  /*3680*/  FADD R4, R31, -R4 ;  /* 0x800000041f047221 */ /* 0x020fe20000000000 */
[----:B------:R-:W-:Y:S01]  /*3690*/  FADD R33, R33, -R30 ;  /* 0x8000001e21217221 */ /* 0x000fe20000000000 */
[----:B------:R-:W-:Y:S01]  /*36a0*/  FADD R22, R22, -R3 ;  /* 0x8000000316167221 */ /* 0x000fe20000000000 */
[----:B------:R-:W-:Y:S01]  /*36b0*/  FADD R20, R21, -R20 ;  /* 0x8000001415147221 */ /* 0x000fe20000000000 */
[C---:B------:R-:W-:Y:S01]  /*36c0*/  FFMA R4, R27.reuse, R4, R34 ;  /* 0x000000041b047223 */ /* 0x040fe20000000022 */
[----:B------:R-:W-:Y:S01]  /*36d0*/  FFMA R33, R27, R33, R32 ;  /* 0x000000211b217223 */ /* 0x000fe20000000020 */
[----:B------:R-:W-:Y:S01]  /*36e0*/  FADD R23, R23, -R0 ;  /* 0x8000000017177221 */ /* 0x000fe20000000000 */
[----:B------:R-:W-:Y:S01]  /*36f0*/  FADD R25, R25, -R10 ;  /* 0x8000000a19197221 */ /* 0x000fe20000000000 */
[C---:B------:R-:W-:Y:S01]  /*3700*/  FFMA R3, R29.reuse, R22, R4 ;  /* 0x000000161d037223 */ /* 0x040fe20000000004 */
[----:B------:R-:W-:-:S03]  /*3710*/  FFMA R20, R29, R20, R33 ;  /* 0x000000141d147223 */ /* 0x000fc60000000021 */
[C---:B------:R-:W-:Y:S01]  /*3720*/  FFMA R3, R26.reuse, R23, R3 ;  /* 0x000000171a037223 */ /* 0x040fe20000000003 */
[----:B------:R-:W-:Y:S01]  /*3730*/  FFMA R20, R26, R25, R20 ;  /* 0x000000191a147223 */ /* 0x000fe20000000014 */
[----:B--2---:R-:W-:Y:S01]  /*3740*/  FADD R9, R9, -R2 ;  /* 0x8000000209097221 */ /* 0x004fe20000000000 */
[----:B---3--:R-:W-:-:S03]  /*3750*/  FADD R5, R8, -R5 ;  /* 0x8000000508057221 */ /* 0x008fc60000000000 */
[C---:B------:R-:W-:Y:S01]  /*3760*/  FFMA R9, R28.reuse, R9, R3 ;  /* 0x000000091c097223 */ /* 0x040fe20000000003 */
[----:B------:R-:W-:-:S04]  /*3770*/  FFMA R5, R28, R5, R20 ;  /* 0x000000051c057223 */ /* 0x000fc80000000014 */
[----:B------:R-:W-:Y:S04]  /*3780*/  STG.E desc[UR8][R18.64+0x10], R9 ;  /* 0x0000100912007986 */ /* 0x000fe8000c101908 */
[----:B------:R-:W-:Y:S01]  /*3790*/  STG.E desc[UR8][R18.64+0x14], R5 ;  /* 0x0000140512007986 */ /* 0x000fe2000c101908 */
[----:B------:R-:W-:Y:S05]  /*37a0*/  EXIT ;  /* 0x000000000000794d */ /* 0x000fea0003800000 */
.L_x_172:
        /* <DEDUP_REMOVED lines=13> */
.L_x_228:


//--------------------- .text._Z11kernel_gridILj3ELj1EEvPKfS1_PKiPfjjjbS4_ --------------------------
	.section	.text._Z11kernel_gridILj3ELj1EEvPKfS1_PKiPfjjjbS4_,"ax",@progbits
	.align	128
        .global         _Z11kernel_gridILj3ELj1EEvPKfS1_PKiPfjjjbS4_
        .type           _Z11kernel_gridILj3ELj1EEvPKfS1_PKiPfjjjbS4_,@function
        .size           _Z11kernel_gridILj3ELj1EEvPKfS1_PKiPfjjjbS4_,(.L_x_229 - _Z11kernel_gridILj3ELj1EEvPKfS1_PKiPfjjjbS4_)
        .other          _Z11kernel_gridILj3ELj1EEvPKfS1_PKiPfjjjbS4_,@"STO_CUDA_ENTRY STV_DEFAULT"
_Z11kernel_gridILj3ELj1EEvPKfS1_PKiPfjjjbS4_:
.text._Z11kernel_gridILj3ELj1EEvPKfS1_PKiPfjjjbS4_:
        /* <DEDUP_REMOVED lines=13> */
[----:B------:R-:W3:Y:S01]  /*00d0*/  LDCU UR4, c[0x0][0x3a8] ;  /* 0x00007500ff0477ac */ /* 0x000ee20008000800 */
[----:B------:R-:W4:Y:S05]  /*00e0*/  LDCU UR5, c[0x0][0x3a4] ;  /* 0x00007480ff0577ac */ /* 0x000f2a0008000800 */
[----:B------:R-:W3:Y:S01]  /*00f0*/  LDC.64 R16, c[0x0][0x398] ;  /* 0x0000e600ff107b82 */ /* 0x000ee20000000a00 */
[----:B0-----:R-:W-:-:S05]  /*0100*/  IMAD.WIDE.U32 R2, R24, 0x4, R2 ;  /* 0x0000000418027825 */ /* 0x001fca00078e0002 */
[----:B-1----:R-:W3:Y:S04]  /*0110*/  LDG.E.CONSTANT R5, desc[UR6][R2.64] ;  /* 0x0000000602057981 */ /* 0x002ee8000c1e9900 */
[----:B------:R-:W3:Y:S01]  /*0120*/  LDG.E.CONSTANT R0, desc[UR6][R2.64+0x4] ;  /* 0x0000040602007981 */ /* 0x000ee2000c1e9900 */
[----:B--2---:R-:W-:-:S05]  /*0130*/  IMAD.WIDE.U32 R6, R22, 0x4, R6 ;  /* 0x0000000416067825 */ /* 0x004fca00078e0006 */
[----:B------:R-:W2:Y:S04]  /*0140*/  LDG.E.CONSTANT R20, desc[UR6][R6.64+0x4] ;  /* 0x0000040606147981 */ /* 0x000ea8000c1e9900 */
[----:B------:R-:W2:Y:S04]  /*0150*/  LDG.E.CONSTANT R10, desc[UR6][R6.64+0x8] ;  /* 0x00000806060a7981 */ /* 0x000ea8000c1e9900 */
[----:B------:R0:W2:Y:S01]  /*0160*/  LDG.E.CONSTANT R8, desc[UR6][R6.64] ;  /* 0x0000000606087981 */ /* 0x0000a2000c1e9900 */
[----:B------:R-:W-:Y:S01]  /*0170*/  I2FP.F32.U32 R4, R24 ;  /* 0x0000001800047245 */ /* 0x000fe20000201000 */
[----:B----4-:R-:W-:-:S03]  /*0180*/  IMAD R9, R9, UR5, R24 ;  /* 0x0000000509097c24 */ /* 0x010fc6000f8e0218 */
[----:B------:R-:W-:Y:S01]  /*0190*/  FSETP.GEU.AND P0, PT, R4, -126, PT ;  /* 0xc2fc00000400780b */ /* 0x000fe20003f0e000 */
[----:B---3--:R-:W-:-:S04]  /*01a0*/  IMAD.WIDE.U32 R16, R9, 0x4, R16 ;  /* 0x0000000409107825 */ /* 0x008fc800078e0010 */
[----:B0-----:R-:W-:-:S08]  /*01b0*/  HFMA2 R7, -RZ, RZ, 0, 0 ;  /* 0x00000000ff077431 */ /* 0x001fd000000001ff */
[----:B------:R-:W-:-:S04]  /*01c0*/  @!P0 FMUL R4, R4, 0.5 ;  /* 0x3f00000004048820 */ /* 0x000fc80000400000 */
[----:B------:R-:W0:Y:S02]  /*01d0*/  MUFU.EX2 R23, R4 ;  /* 0x0000000400177308 */ /* 0x000e240000000800 */
[----:B0-----:R-:W-:Y:S01]  /*01e0*/  @!P0 FMUL R23, R23, R23 ;  /* 0x0000001717178220 */ /* 0x001fe20000400000 */
[----:B------:R-:W-:Y:S02]  /*01f0*/  IADD3 R25, PT, PT, -R5, R0, RZ ;  /* 0x0000000005197210 */ /* 0x000fe40007ffe1ff */
[----:B------:R-:W-:-:S03]  /*0200*/  I2FP.F32.U32 R0, UR4 ;  /* 0x0000000400007c45 */ /* 0x000fc60008201000 */
[----:B------:R-:W0:Y:S01]  /*0210*/  I2F.U32.RP R11, R25 ;  /* 0x00000019000b7306 */ /* 0x000e220000209000 */
[----:B------:R-:W-:Y:S01]  /*0220*/  ISETP.NE.AND P1, PT, R25, RZ, PT ;  /* 0x000000ff1900720c */ /* 0x000fe20003f25270 */
[----:B------:R-:W-:Y:S01]  /*0230*/  FFMA R23, R23, R0, -1 ;  /* 0xbf80000017177423 */ /* 0x000fe20000000000 */
[----:B------:R-:W-:-:S03]  /*0240*/  IMAD.MOV R0, RZ, RZ, -R25 ;  /* 0x000000ffff007224 */ /* 0x000fc600078e0a19 */
[C---:B--2---:R-:W-:Y:S01]  /*0250*/  FFMA R20, R23.reuse, R20, 0.5 ;  /* 0x3f00000017147423 */ /* 0x044fe20000000014 */
[C---:B------:R-:W-:Y:S01]  /*0260*/  FFMA R4, R23.reuse, R10, 0.5 ;  /* 0x3f00000017047423 */ /* 0x040fe2000000000a */
[----:B------:R-:W-:Y:S01]  /*0270*/  F2I.U32.CEIL.NTZ R12, R23 ;  /* 0x00000017000c7305 */ /* 0x000fe2000020b000 */
[----:B------:R-:W-:Y:S01]  /*0280*/  FFMA R6, R23, R8, 0.5 ;  /* 0x3f00000017067423 */ /* 0x000fe20000000008 */
[----:B------:R-:W-:Y:S01]  /*0290*/  MOV R9, R0 ;  /* 0x0000000000097202 */ /* 0x000fe20000000f00 */
[----:B------:R-:W-:Y:S01]  /*02a0*/  IMAD.MOV.U32 R8, RZ, RZ, 0x1 ;  /* 0x00000001ff087424 */ /* 0x000fe200078e00ff */
[----:B------:R1:W5:Y:S04]  /*02b0*/  LDG.E R0, desc[UR6][R16.64] ;  /* 0x0000000610007981 */ /* 0x000368000c1e1900 */
[----:B0-----:R-:W0:Y:S08]  /*02c0*/  MUFU.RCP R11, R11 ;  /* 0x0000000b000b7308 */ /* 0x001e300000001000 */
[----:B------:R-:W2:Y:S08]  /*02d0*/  F2I.U32.FLOOR.NTZ R15, R20 ;  /* 0x00000014000f7305 */ /* 0x000eb00000207000 */
[----:B------:R-:W3:Y:S01]  /*02e0*/  F2I.U32.FLOOR.NTZ R14, R4 ;  /* 0x00000004000e7305 */ /* 0x000ee20000207000 */
[----:B0-----:R-:W-:Y:S01]  /*02f0*/  IADD3 R2, PT, PT, R11, 0xffffffe, RZ ;  /* 0x0ffffffe0b027810 */ /* 0x001fe20007ffe0ff */
[----:B--2---:R-:W-:-:S06]  /*0300*/  IMAD R30, R15, 0x127409f, RZ ;  /* 0x0127409f0f1e7824 */ /* 0x004fcc00078e02ff */
[----:B------:R-:W0:Y:S01]  /*0310*/  F2I.FTZ.U32.TRUNC.NTZ R3, R2 ;  /* 0x0000000200037305 */ /* 0x000e22000021f000 */
[----:B------:R-:W-:Y:S01]  /*0320*/  IADD3 R12, PT, PT, R12, 0x2, RZ ;  /* 0x000000020c0c7810 */ /* 0x000fe20007ffe0ff */
[----:B---3--:R-:W-:-:S06]  /*0330*/  IMAD R32, R14, 0x4f9ffb7, RZ ;  /* 0x04f9ffb70e207824 */ /* 0x008fcc00078e02ff */
[----:B------:R-:W2:Y:S01]  /*0340*/  F2I.U32.FLOOR.NTZ R13, R6 ;  /* 0x00000006000d7305 */ /* 0x000ea20000207000 */
[----:B0-----:R-:W-:Y:S01]  /*0350*/  IMAD R9, R9, R3, RZ ;  /* 0x0000000309097224 */ /* 0x001fe200078e02ff */
[----:B--2---:R-:W-:Y:S02]  /*0360*/  LOP3.LUT R11, R13, R30, R32, 0x96, !PT ;  /* 0x0000001e0d0b7212 */ /* 0x004fe400078e9620 */
[----:B------:R-:W-:Y:S01]  /*0370*/  I2FP.F32.U32 R21, R13 ;  /* 0x0000000d00157245 */ /* 0x000fe20000201000 */
[----:B-1----:R-:W-:Y:S06]  /*0380*/  @!P1 BRA `(.L_x_173) ;  /* 0x0000000000249947 */ /* 0x002fec0003800000 */
        /* <DEDUP_REMOVED lines=9> */
.L_x_173:
[----:B------:R-:W-:Y:S01]  /*0420*/  MOV R2, RZ ;  /* 0x000000ff00027202 */ /* 0x000fe20000000f00 */
[----:B------:R-:W0:Y:S01]  /*0430*/  LDC.64 R18, c[0x0][0x388] ;  /* 0x0000e200ff127b82 */ /* 0x000e220000000a00 */
[-C--:B------:R-:W-:Y:S02]  /*0440*/  ISETP.GT.U32.AND P0, PT, R8, R25.reuse, PT ;  /* 0x000000190800720c */ /* 0x080fe40003f04070 */
[----:B------:R-:W-:Y:S01]  /*0450*/  LOP3.LUT R8, RZ, R25, RZ, 0x33, !PT ;  /* 0x00000019ff087212 */ /* 0x000fe200078e33ff */
[----:B------:R-:W-:Y:S01]  /*0460*/  IMAD.HI.U32 R10, R3, R9, R2 ;  /* 0x00000009030a7227 */ /* 0x000fe200078e0002 */
[----:B------:R-:W-:-:S05]  /*0470*/  SEL R2, R11, R7, P0 ;  /* 0x000000070b027207 */ /* 0x000fca0000000000 */
[----:B------:R-:W-:-:S05]  /*0480*/  IMAD.HI.U32 R3, R10, R2, RZ ;  /* 0x000000020a037227 */ /* 0x000fca00078e00ff */
[----:B------:R-:W-:-:S05]  /*0490*/  IADD3 R3, PT, PT, -R3, RZ, RZ ;  /* 0x000000ff03037210 */ /* 0x000fca0007ffe1ff */
[----:B------:R-:W-:Y:S02]  /*04a0*/  IMAD R2, R25, R3, R2 ;  /* 0x0000000319027224 */ /* 0x000fe400078e0202 */
[----:B0-----:R-:W-:-:S03]  /*04b0*/  IMAD.WIDE.U32 R18, R5, 0x4, R18 ;  /* 0x0000000405127825 */ /* 0x001fc600078e0012 */
[----:B------:R-:W-:-:S13]  /*04c0*/  ISETP.GE.U32.AND P0, PT, R2, R25, PT ;  /* 0x000000190200720c */ /* 0x000fda0003f06070 */
[----:B------:R-:W-:Y:S01]  /*04d0*/  @P0 IMAD.IADD R2, R2, 0x1, -R25 ;  /* 0x0000000102020824 */ /* 0x000fe200078e0a19 */
[----:B------:R-:W-:-:S04]  /*04e0*/  ISETP.NE.U32.AND P0, PT, R25, RZ, PT ;  /* 0x000000ff1900720c */ /* 0x000fc80003f05070 */
[----:B------:R-:W-:-:S13]  /*04f0*/  ISETP.GE.U32.AND P2, PT, R2, R25, PT ;  /* 0x000000190200720c */ /* 0x000fda0003f46070 */
[----:B------:R-:W-:-:S04]  /*0500*/  @P2 IADD3 R2, PT, PT, -R25, R2, RZ ;  /* 0x0000000219022210 */ /* 0x000fc80007ffe1ff */
[----:B------:R-:W-:-:S05]  /*0510*/  SEL R3, R8, R2, !P0 ;  /* 0x0000000208037207 */ /* 0x000fca0004000000 */
[----:B------:R-:W-:Y:S01]  /*0520*/  IMAD.WIDE.U32 R2, R3, 0x4, R18 ;  /* 0x0000000403027825 */ /* 0x000fe200078e0012 */
[----:B------:R-:W-:-:S04]  /*0530*/  IADD3 R9, PT, PT, R13, 0x1, RZ ;  /* 0x000000010d097810 */ /* 0x000fc80007ffe0ff */
[----:B------:R0:W5:Y:S01]  /*0540*/  LDG.E.CONSTANT R27, desc[UR6][R2.64] ;  /* 0x00000006021b7981 */ /* 0x000162000c1e9900 */
[----:B------:R-:W-:Y:S01]  /*0550*/  IMAD.MOV.U32 R5, RZ, RZ, RZ ;  /* 0x000000ffff057224 */ /* 0x000fe200078e00ff */
[----:B------:R-:W-:Y:S02]  /*0560*/  LOP3.LUT R7, R9, R30, R32, 0x96, !PT ;  /* 0x0000001e09077212 */ /* 0x000fe400078e9620 */
[----:B------:R-:W-:Y:S01]  /*0570*/  MOV R26, 0x1 ;  /* 0x00000001001a7802 */ /* 0x000fe20000000f00 */
        /* <DEDUP_REMOVED lines=10> */
.L_x_174:
[----:B------:R-:W-:Y:S01]  /*0620*/  ISETP.GT.U32.AND P2, PT, R26, R25, PT ;  /* 0x000000191a00720c */ /* 0x000fe20003f44070 */
[----:B------:R-:W-:Y:S01]  /*0630*/  FADD R6, R6, -R21 ;  /* 0x8000001506067221 */ /* 0x000fe20000000000 */
[----:B------:R-:W-:Y:S02]  /*0640*/  IMAD.MOV.U32 R29, RZ, RZ, RZ ;  /* 0x000000ffff1d7224 */ /* 0x000fe400078e00ff */
[----:B0-----:R-:W-:Y:S01]  /*0650*/  SEL R2, R7, R5, P2 ;  /* 0x0000000507027207 */ /* 0x001fe20001000000 */
[----:B------:R-:W-:Y:S01]  /*0660*/  FADD R26, -R6, 1 ;  /* 0x3f800000061a7421 */ /* 0x000fe20000000100 */
[----:B------:R-:W-:-:S03]  /*0670*/  I2FP.F32.U32 R5, R15 ;  /* 0x0000000f00057245 */ /* 0x000fc60000201000 */
[----:B------:R-:W-:-:S04]  /*0680*/  IMAD.HI.U32 R3, R10, R2, RZ ;  /* 0x000000020a037227 */ /* 0x000fc800078e00ff */
[----:B------:R-:W-:Y:S01]  /*0690*/  FADD R5, R20, -R5 ;  /* 0x8000000514057221 */ /* 0x000fe20000000000 */
[----:B------:R-:W-:-:S03]  /*06a0*/  IADD3 R3, PT, PT, -R3, RZ, RZ ;  /* 0x000000ff03037210 */ /* 0x000fc60007ffe1ff */
[----:B------:R-:W-:Y:S02]  /*06b0*/  FADD R33, -R5, 1 ;  /* 0x3f80000005217421 */ /* 0x000fe40000000100 */
[----:B------:R-:W-:Y:S01]  /*06c0*/  IMAD R2, R25, R3, R2 ;  /* 0x0000000319027224 */ /* 0x000fe200078e0202 */
[----:B------:R-:W-:Y:S01]  /*06d0*/  I2FP.F32.U32 R3, R14 ;  /* 0x0000000e00037245 */ /* 0x000fe20000201000 */
[----:B------:R-:W-:-:S03]  /*06e0*/  FMUL R35, R26, R33 ;  /* 0x000000211a237220 */ /* 0x000fc60000400000 */
[----:B------:R-:W-:Y:S01]  /*06f0*/  ISETP.GE.U32.AND P2, PT, R2, R25, PT ;  /* 0x000000190200720c */ /* 0x000fe20003f46070 */
[----:B------:R-:W-:-:S04]  /*0700*/  FADD R4, R4, -R3 ;  /* 0x8000000304047221 */ /* 0x000fc80000000000 */
[----:B------:R-:W-:-:S08]  /*0710*/  FADD R3, -R4, 1 ;  /* 0x3f80000004037421 */ /* 0x000fd00000000100 */
[----:B------:R-:W-:-:S04]  /*0720*/  @P2 IADD3 R2, PT, PT, -R25, R2, RZ ;  /* 0x0000000219022210 */ /* 0x000fc80007ffe1ff */
[----:B------:R-:W-:-:S13]  /*0730*/  ISETP.GE.U32.AND P2, PT, R2, R25, PT ;  /* 0x000000190200720c */ /* 0x000fda0003f46070 */
[----:B------:R-:W-:-:S04]  /*0740*/  @P2 IADD3 R2, PT, PT, -R25, R2, RZ ;  /* 0x0000000219022210 */ /* 0x000fc80007ffe1ff */
[----:B------:R-:W-:Y:S01]  /*0750*/  SEL R21, R8, R2, !P0 ;  /* 0x0000000208157207 */ /* 0x000fe20004000000 */
[----:B------:R-:W-:-:S04]  /*0760*/  FMUL R2, R35, R3 ;  /* 0x0000000323027220 */ /* 0x000fc80000400000 */
[----:B------:R-:W-:-:S04]  /*0770*/  IMAD.WIDE.U32 R20, R21, 0x4, R18 ;  /* 0x0000000415147825 */ /* 0x000fc800078e0012 */
[----:B-----5:R-:W-:Y:S01]  /*0780*/  FFMA R27, R27, R2, R0 ;  /* 0x000000021b1b7223 */ /* 0x020fe20000000000 */
[----:B------:R-:W-:Y:S01]  /*0790*/  HFMA2 R0, -RZ, RZ, 0, 5.9604644775390625e-08 ;  /* 0x00000001ff007431 */ /* 0x000fe200000001ff */
[----:B------:R0:W5:Y:S01]  /*07a0*/  LDG.E.CONSTANT R28, desc[UR6][R20.64] ;  /* 0x00000006141c7981 */ /* 0x000162000c1e9900 */
[----:B------:R-:W-:Y:S02]  /*07b0*/  IADD3 R34, PT, PT, R30, 0x127409f, RZ ;  /* 0x0127409f1e227810 */ /* 0x000fe40007ffe0ff */
        /* <DEDUP_REMOVED lines=11> */
.L_x_175:
[----:B------:R-:W-:Y:S02]  /*0870*/  ISETP.GT.U32.AND P2, PT, R0, R25, PT ;  /* 0x000000190000720c */ /* 0x000fe40003f44070 */
[----:B------:R-:W-:-:S04]  /*0880*/  LOP3.LUT R0, R13, R34, R32, 0x96, !PT ;  /* 0x000000220d007212 */ /* 0x000fc800078e9620 */
[----:B0-----:R-:W-:-:S05]  /*0890*/  SEL R20, R0, R29, P2 ;  /* 0x0000001d00147207 */ /* 0x001fca0001000000 */
[----:B------:R-:W-:-:S05]  /*08a0*/  IMAD.HI.U32 R21, R10, R20, RZ ;  /* 0x000000140a157227 */ /* 0x000fca00078e00ff */
[----:B------:R-:W-:-:S05]  /*08b0*/  IADD3 R21, PT, PT, -R21, RZ, RZ ;  /* 0x000000ff15157210 */ /* 0x000fca0007ffe1ff */
[----:B------:R-:W-:-:S05]  /*08c0*/  IMAD R20, R25, R21, R20 ;  /* 0x0000001519147224 */ /* 0x000fca00078e0214 */
[----:B------:R-:W-:-:S13]  /*08d0*/  ISETP.GE.U32.AND P2, PT, R20, R25, PT ;  /* 0x000000191400720c */ /* 0x000fda0003f46070 */
[----:B------:R-:W-:-:S04]  /*08e0*/  @P2 IADD3 R20, PT, PT, -R25, R20, RZ ;  /* 0x0000001419142210 */ /* 0x000fc80007ffe1ff */
[----:B------:R-:W-:-:S13]  /*08f0*/  ISETP.GE.U32.AND P2, PT, R20, R25, PT ;  /* 0x000000191400720c */ /* 0x000fda0003f46070 */
[----:B------:R-:W-:-:S05]  /*0900*/  @P2 IMAD.IADD R20, R20, 0x1, -R25 ;  /* 0x0000000114142824 */ /* 0x000fca00078e0a19 */
[----:B------:R-:W-:-:S05]  /*0910*/  SEL R21, R8, R20, !P0 ;  /* 0x0000001408157207 */ /* 0x000fca0004000000 */
[----:B------:R-:W-:-:S06]  /*0920*/  IMAD.WIDE.U32 R20, R21, 0x4, R18 ;  /* 0x0000000415147825 */ /* 0x000fcc00078e0012 */
[----:B------:R-:W2:Y:S01]  /*0930*/  LDG.E.CONSTANT R20, desc[UR6][R20.64] ;  /* 0x0000000614147981 */ /* 0x000ea2000c1e9900 */
[----:B------:R-:W-:Y:S01]  /*0940*/  FMUL R33, R6, R33 ;  /* 0x0000002106217220 */ /* 0x000fe20000400000 */
[----:B------:R-:W-:Y:S01]  /*0950*/  FMUL R31, R5, R26 ;  /* 0x0000001a051f7220 */ /* 0x000fe20000400000 */
[----:B------:R-:W-:Y:S02]  /*0960*/  MOV R26, 0x1 ;  /* 0x00000001001a7802 */ /* 0x000fe40000000f00 */
[----:B------:R-:W-:-:S04]  /*0970*/  FMUL R29, R3, R33 ;  /* 0x00000021031d7220 */ /* 0x000fc80000400000 */
[----:B-----5:R-:W-:Y:S01]  /*0980*/  FFMA R29, R28, R29, R27 ;  /* 0x0000001d1c1d7223 */ /* 0x020fe2000000001b */
[----:B------:R-:W-:-:S04]  /*0990*/  FMUL R27, R3, R31 ;  /* 0x0000001f031b7220 */ /* 0x000fc80000400000 */
[----:B--2---:R-:W-:Y:S01]  /*09a0*/  FFMA R28, R20, R27, R29 ;  /* 0x0000001b141c7223 */ /* 0x004fe2000000001d */
[----:B------:R-:W-:Y:S01]  /*09b0*/  MOV R27, RZ ;  /* 0x000000ff001b7202 */ /* 0x000fe20000000f00 */
        /* <DEDUP_REMOVED lines=10> */
.L_x_176:
[----:B------:R-:W-:Y:S02]  /*0a60*/  ISETP.GT.U32.AND P2, PT, R26, R25, PT ;  /* 0x000000191a00720c */ /* 0x000fe40003f44070 */
[----:B------:R-:W-:-:S04]  /*0a70*/  LOP3.LUT R26, R9, R34, R32, 0x96, !PT ;  /* 0x00000022091a7212 */ /* 0x000fc800078e9620 */
[----:B------:R-:W-:-:S05]  /*0a80*/  SEL R20, R26, R27, P2 ;  /* 0x0000001b1a147207 */ /* 0x000fca0001000000 */
[----:B------:R-:W-:-:S05]  /*0a90*/  IMAD.HI.U32 R21, R10, R20, RZ ;  /* 0x000000140a157227 */ /* 0x000fca00078e00ff */
[----:B------:R-:W-:-:S05]  /*0aa0*/  IADD3 R21, PT, PT, -R21, RZ, RZ ;  /* 0x000000ff15157210 */ /* 0x000fca0007ffe1ff */
[----:B------:R-:W-:-:S05]  /*0ab0*/  IMAD R20, R25, R21, R20 ;  /* 0x0000001519147224 */ /* 0x000fca00078e0214 */
[----:B------:R-:W-:-:S13]  /*0ac0*/  ISETP.GE.U32.AND P2, PT, R20, R25, PT ;  /* 0x000000191400720c */ /* 0x000fda0003f46070 */
[----:B------:R-:W-:-:S04]  /*0ad0*/  @P2 IADD3 R20, PT, PT, -R25, R20, RZ ;  /* 0x0000001419142210 */ /* 0x000fc80007ffe1ff */
[----:B------:R-:W-:-:S13]  /*0ae0*/  ISETP.GE.U32.AND P2, PT, R20, R25, PT ;  /* 0x000000191400720c */ /* 0x000fda0003f46070 */
[----:B------:R-:W-:-:S04]  /*0af0*/  @P2 IADD3 R20, PT, PT, -R25, R20, RZ ;  /* 0x0000001419142210 */ /* 0x000fc80007ffe1ff */
[----:B------:R-:W-:-:S05]  /*0b00*/  SEL R21, R8, R20, !P0 ;  /* 0x0000001408157207 */ /* 0x000fca0004000000 */
[----:B------:R-:W-:-:S06]  /*0b10*/  IMAD.WIDE.U32 R20, R21, 0x4, R18 ;  /* 0x0000000415147825 */ /* 0x000fcc00078e0012 */
[----:B------:R-:W2:Y:S01]  /*0b20*/  LDG.E.CONSTANT R21, desc[UR6][R20.64] ;  /* 0x0000000614157981 */ /* 0x000ea2000c1e9900 */
[----:B------:R-:W-:Y:S01]  /*0b30*/  FMUL R27, R6, R5 ;  /* 0x00000005061b7220 */ /* 0x000fe20000400000 */
[----:B------:R-:W-:Y:S02]  /*0b40*/  HFMA2 R29, -RZ, RZ, 0, 5.9604644775390625e-08 ;  /* 0x00000001ff1d7431 */ /* 0x000fe400000001ff */
[----:B------:R-:W-:Y:S02]  /*0b50*/  IMAD.MOV.U32 R37, RZ, RZ, RZ ;  /* 0x000000ffff257224 */ /* 0x000fe400078e00ff */
[----:B------:R-:W-:-:S04]  /*0b60*/  FMUL R36, R3, R27 ;  /* 0x0000001b03247220 */ /* 0x000fc80000400000 */
[----:B--2---:R-:W-:Y:S01]  /*0b70*/  FFMA R36, R21, R36, R28 ;  /* 0x0000002415247223 */ /* 0x004fe2000000001c */
        /* <DEDUP_REMOVED lines=11> */
.L_x_177:
[----:B------:R-:W-:Y:S02]  /*0c30*/  IADD3 R32, PT, PT, R32, 0x4f9ffb7, RZ ;  /* 0x04f9ffb720207810 */ /* 0x000fe40007ffe0ff */
        /* <DEDUP_REMOVED lines=14> */
[----:B------:R-:W-:-:S03]  /*0d20*/  MOV R37, 0x1 ;  /* 0x0000000100257802 */ /* 0x000fc60000000f00 */
[----:B--2---:R-:W-:Y:S01]  /*0d30*/  FFMA R36, R21, R35, R36 ;  /* 0x0000002315247223 */ /* 0x004fe20000000024 */
[----:B------:R-:W-:Y:S01]  /*0d40*/  MOV R35, RZ ;  /* 0x000000ff00237202 */ /* 0x000fe20000000f00 */
        /* <DEDUP_REMOVED lines=10> */
.L_x_178:
        /* <DEDUP_REMOVED lines=14> */
[----:B------:R-:W-:-:S03]  /*0ed0*/  IMAD.MOV.U32 R35, RZ, RZ, RZ ;  /* 0x000000ffff237224 */ /* 0x000fc600078e00ff */
[----:B--2---:R-:W-:Y:S01]  /*0ee0*/  FFMA R33, R21, R33, R36 ;  /* 0x0000002115217223 */ /* 0x004fe20000000024 */
[----:B------:R-:W-:Y:S01]  /*0ef0*/  HFMA2 R36, -RZ, RZ, 0, 5.9604644775390625e-08 ;  /* 0x00000001ff247431 */ /* 0x000fe200000001ff */
[----:B------:R-:W-:Y:S06]  /*0f00*/  @!P1 BRA `(.L_x_179) ;  /* 0x0000000000249947 */ /* 0x000fec0003800000 */
        /* <DEDUP_REMOVED lines=9> */
.L_x_179:
[----:B------:R-:W-:Y:S02]  /*0fa0*/  ISETP.GT.U32.AND P2, PT, R36, R25, PT ;  /* 0x000000192400720c */ /* 0x000fe40003f44070 */
[----:B------:R-:W-:-:S04]  /*0fb0*/  LOP3.LUT R36, R13, R34, R32, 0x96, !PT ;  /* 0x000000220d247212 */ /* 0x000fc800078e9620 */
[----:B------:R-:W-:-:S05]  /*0fc0*/  SEL R20, R36, R35, P2 ;  /* 0x0000002324147207 */ /* 0x000fca0001000000 */
[----:B------:R-:W-:-:S04]  /*0fd0*/  IMAD.HI.U32 R21, R10, R20, RZ ;  /* 0x000000140a157227 */ /* 0x000fc800078e00ff */
[----:B------:R-:W-:-:S04]  /*0fe0*/  IMAD.MOV R21, RZ, RZ, -R21 ;  /* 0x000000ffff157224 */ /* 0x000fc800078e0a15 */
        /* <DEDUP_REMOVED lines=9> */
[----:B------:R-:W-:Y:S01]  /*1080*/  LOP3.LUT R32, R9, R34, R32, 0x96, !PT ;  /* 0x0000002209207212 */ /* 0x000fe200078e9620 */
[----:B------:R-:W-:Y:S02]  /*1090*/  IMAD.MOV.U32 R34, RZ, RZ, 0x1 ;  /* 0x00000001ff227424 */ /* 0x000fe400078e00ff */
[----:B--2---:R-:W-:Y:S01]  /*10a0*/  FFMA R33, R20, R31, R33 ;  /* 0x0000001f14217223 */ /* 0x004fe20000000021 */
[----:B------:R-:W-:Y:S01]  /*10b0*/  MOV R31, RZ ;  /* 0x000000ff001f7202 */ /* 0x000fe20000000f00 */
        /* <DEDUP_REMOVED lines=10> */
.L_x_180:
[----:B------:R-:W-:Y:S01]  /*1160*/  ISETP.GT.U32.AND P1, PT, R34, R25, PT ;  /* 0x000000192200720c */ /* 0x000fe20003f24070 */
[----:B------:R-:W0:Y:S03]  /*1170*/  LDCU.U8 UR4, c[0x0][0x3ac] ;  /* 0x00007580ff0477ac */ /* 0x000e260008000000 */
[----:B------:R-:W-:-:S05]  /*1180*/  SEL R20, R32, R31, P1 ;  /* 0x0000001f20147207 */ /* 0x000fca0000800000 */
        /* <DEDUP_REMOVED lines=8> */
[----:B------:R-:W-:-:S06]  /*1210*/  IMAD.WIDE.U32 R20, R21, 0x4, R18 ;  /* 0x0000000415147825 */ /* 0x000fcc00078e0012 */
[----:B------:R-:W2:Y:S01]  /*1220*/  LDG.E.CONSTANT R20, desc[UR6][R20.64] ;  /* 0x0000000614147981 */ /* 0x000ea2000c1e9900 */
[----:B0-----:R-:W-:Y:S01]  /*1230*/  UPRMT UR4, UR4, 0x8880, URZ ;  /* 0x0000888004047896 */ /* 0x001fe200080000ff */
[----:B------:R-:W-:-:S05]  /*1240*/  FMUL R27, R4, R27 ;  /* 0x0000001b041b7220 */ /* 0x000fca0000400000 */
[----:B------:R-:W-:Y:S01]  /*1250*/  ISETP.NE.AND P1, PT, RZ, UR4, PT ;  /* 0x00000004ff007c0c */ /* 0x000fe2000bf25270 */
[----:B--2---:R-:W-:-:S05]  /*1260*/  FFMA R27, R20, R27, R33 ;  /* 0x0000001b141b7223 */ /* 0x004fca0000000021 */
[----:B------:R0:W-:Y:S07]  /*1270*/  STG.E desc[UR6][R16.64], R27 ;  /* 0x0000001b10007986 */ /* 0x0001ee000c101906 */
[----:B------:R-:W-:Y:S05]  /*1280*/  @!P1 EXIT ;  /* 0x000000000000994d */ /* 0x000fea0003800000 */
[----:B0-----:R-:W0:Y:S01]  /*1290*/  LDC.64 R16, c[0x0][0x3b0] ;  /* 0x0000ec00ff107b82 */ /* 0x001e220000000a00 */
[----:B------:R-:W-:Y:S01]  /*12a0*/  IMAD R21, R22, UR5, RZ ;  /* 0x0000000516157c24 */ /* 0x000fe2000f8e02ff */
[----:B------:R-:W-:-:S03]  /*12b0*/  ISETP.GT.U32.AND P1, PT, R12, R25, PT ;  /* 0x000000190c00720c */ /* 0x000fc60003f24070 */
[----:B------:R-:W-:-:S04]  /*12c0*/  IMAD R21, R24, 0x3, R21 ;  /* 0x0000000318157824 */ /* 0x000fc800078e0215 */
[----:B0-----:R-:W-:Y:S01]  /*12d0*/  IMAD.WIDE.U32 R34, R21, 0x4, R16 ;  /* 0x0000000415227825 */ /* 0x001fe200078e0010 */
[----:B------:R-:W-:Y:S02]  /*12e0*/  MOV R16, R13 ;  /* 0x0000000d00107202 */ /* 0x000fe40000000f00 */
[----:B------:R-:W-:Y:S02]  /*12f0*/  MOV R17, R9 ;  /* 0x0000000900117202 */ /* 0x000fe40000000f00 */
[----:B------:R0:W5:Y:S01]  /*1300*/  LDG.E R22, desc[UR6][R34.64] ;  /* 0x0000000622167981 */ /* 0x000162000c1e1900 */
[----:B------:R-:W-:Y:S05]  /*1310*/  @P1 BRA `(.L_x_181) ;  /* 0x00000000000c1947 */ /* 0x000fea0003800000 */
[----:B------:R-:W-:-:S05]  /*1320*/  IMAD R20, R12, R12, RZ ;  /* 0x0000000c0c147224 */ /* 0x000fca00078e02ff */
[----:B------:R-:W-:-:S13]  /*1330*/  ISETP.GT.U32.AND P2, PT, R20, R25, PT ;  /* 0x000000191400720c */ /* 0x000fda0003f44070 */
[----:B------:R-:W-:-:S07]  /*1340*/  @!P2 IMAD R16, R14, R20, R13 ;  /* 0x000000140e10a224 */ /* 0x000fce00078e020d */
.L_x_181:
[----:B------:R-:W-:Y:S05]  /*1350*/  @P1 BRA `(.L_x_182) ;  /* 0x00000000000c1947 */ /* 0x000fea0003800000 */
[----:B------:R-:W-:-:S05]  /*1360*/  IMAD R20, R12, R12, RZ ;  /* 0x0000000c0c147224 */ /* 0x000fca00078e02ff */
[----:B------:R-:W-:-:S13]  /*1370*/  ISETP.GT.U32.AND P2, PT, R20, R25, PT ;  /* 0x000000191400720c */ /* 0x000fda0003f44070 */
[----:B------:R-:W-:-:S07]  /*1380*/  @!P2 IMAD R17, R14, R20, R9 ;  /* 0x000000140e11a224 */ /* 0x000fce00078e0209 */
.L_x_182:
[----:B------:R-:W-:-:S04]  /*1390*/  IMAD.HI.U32 R21, R10, R16, RZ ;  /* 0x000000100a157227 */ /* 0x000fc800078e00ff */
[----:B------:R-:W-:Y:S01]  /*13a0*/  IMAD.HI.U32 R20, R10, R17, RZ ;  /* 0x000000110a147227 */ /* 0x000fe200078e00ff */
[----:B------:R-:W-:-:S03]  /*13b0*/  IADD3 R21, PT, PT, -R21, RZ, RZ ;  /* 0x000000ff15157210 */ /* 0x000fc60007ffe1ff */
[----:B------:R-:W-:Y:S02]  /*13c0*/  IMAD.MOV R20, RZ, RZ, -R20 ;  /* 0x000000ffff147224 */ /* 0x000fe400078e0a14 */
[C---:B------:R-:W-:Y:S02]  /*13d0*/  IMAD R16, R25.reuse, R21, R16 ;  /* 0x0000001519107224 */ /* 0x040fe400078e0210 */
[----:B------:R-:W-:-:S03]  /*13e0*/  IMAD R20, R25, R20, R17 ;  /* 0x0000001419147224 */ /* 0x000fc600078e0211 */
[-C--:B------:R-:W-:Y:S02]  /*13f0*/  ISETP.GE.U32.AND P3, PT, R16, R25.reuse, PT ;  /* 0x000000191000720c */ /* 0x080fe40003f66070 */
[----:B------:R-:W-:-:S11]  /*1400*/  ISETP.GE.U32.AND P2, PT, R20, R25, PT ;  /* 0x000000191400720c */ /* 0x000fd60003f46070 */
[C---:B------:R-:W-:Y:S02]  /*1410*/  @P3 IADD3 R16, PT, PT, -R25.reuse, R16, RZ ;  /* 0x0000001019103210 */ /* 0x040fe40007ffe1ff */
[----:B------:R-:W-:Y:S02]  /*1420*/  @P2 IADD3 R20, PT, PT, -R25, R20, RZ ;  /* 0x0000001419142210 */ /* 0x000fe40007ffe1ff */
[-C--:B------:R-:W-:Y:S02]  /*1430*/  ISETP.GE.U32.AND P3, PT, R16, R25.reuse, PT ;  /* 0x000000191000720c */ /* 0x080fe40003f66070 */
[----:B------:R-:W-:-:S11]  /*1440*/  ISETP.GE.U32.AND P2, PT, R20, R25, PT ;  /* 0x000000191400720c */ /* 0x000fd60003f46070 */
[----:B------:R-:W-:Y:S02]  /*1450*/  @P3 IADD3 R16, PT, PT, -R25, R16, RZ ;  /* 0x0000001019103210 */ /* 0x000fe40007ffe1ff */
[----:B------:R-:W-:Y:S02]  /*1460*/  @P2 IMAD.IADD R20, R20, 0x1, -R25 ;  /* 0x0000000114142824 */ /* 0x000fe400078e0a19 */
[----:B------:R-:W-:-:S03]  /*1470*/  SEL R17, R8, R16, !P0 ;  /* 0x0000001008117207 */ /* 0x000fc60004000000 */
[----:B------:R-:W-:Y:S02]  /*1480*/  SEL R21, R8, R20, !P0 ;  /* 0x0000001408157207 */ /* 0x000fe40004000000 */
[----:B------:R-:W-:-:S04]  /*1490*/  IMAD.WIDE.U32 R16, R17, 0x4, R18 ;  /* 0x0000000411107825 */ /* 0x000fc800078e0012 */
[----:B------:R-:W-:Y:S01]  /*14a0*/  IMAD.WIDE.U32 R20, R21, 0x4, R18 ;  /* 0x0000000415147825 */ /* 0x000fe200078e0012 */
[----:B------:R1:W5:Y:S01]  /*14b0*/  LDG.E.CONSTANT R31, desc[UR6][R16.64] ;  /* 0x00000006101f7981 */ /* 0x000362000c1e9900 */
[----:B------:R-:W-:-:S03]  /*14c0*/  MOV R24, R13 ;  /* 0x0000000d00187202 */ /* 0x000fc60000000f00 */
[----:B------:R1:W5:Y:S01]  /*14d0*/  LDG.E.CONSTANT R27, desc[UR6][R20.64] ;  /* 0x00000006141b7981 */ /* 0x000362000c1e9900 */
[----:B------:R-:W-:Y:S05]  /*14e0*/  @P1 BRA `(.L_x_183) ;  /* 0x00000000000c1947 */ /* 0x000fea0003800000 */
[----:B-1----:R-:W-:-:S05]  /*14f0*/  IMAD R16, R12, R12, RZ ;  /* 0x0000000c0c107224 */ /* 0x002fca00078e02ff */
[----:B------:R-:W-:-:S13]  /*1500*/  ISETP.GT.U32.AND P2, PT, R16, R25, PT ;  /* 0x000000191000720c */ /* 0x000fda0003f44070 */
[----:B------:R-:W-:-:S07]  /*1510*/  @!P2 IMAD R24, R14, R16, R13 ;  /* 0x000000100e18a224 */ /* 0x000fce00078e020d */
.L_x_183:
[----:B-1----:R-:W-:Y:S01]  /*1520*/  MOV R16, R9 ;  /* 0x0000000900107202 */ /* 0x002fe20000000f00 */
[----:B------:R-:W-:Y:S06]  /*1530*/  @P1 BRA `(.L_x_184) ;  /* 0x00000000000c1947 */ /* 0x000fec0003800000 */
[----:B------:R-:W-:-:S05]  /*1540*/  IMAD R20, R12, R12, RZ ;  /* 0x0000000c0c147224 */ /* 0x000fca00078e02ff */
[----:B------:R-:W-:-:S13]  /*1550*/  ISETP.GT.U32.AND P2, PT, R20, R25, PT ;  /* 0x000000191400720c */ /* 0x000fda0003f44070 */
[----:B------:R-:W-:-:S07]  /*1560*/  @!P2 IMAD R16, R14, R20, R9 ;  /* 0x000000140e10a224 */ /* 0x000fce00078e0209 */
.L_x_184:
        /* <DEDUP_REMOVED lines=11> */
[----:B------:R-:W-:Y:S01]  /*1620*/  ISETP.GE.U32.AND P2, PT, R16, R25, PT ;  /* 0x000000191000720c */ /* 0x000fe20003f46070 */
[----:B------:R-:W-:-:S10]  /*1630*/  FADD R24, -R6, 1 ;  /* 0x3f80000006187421 */ /* 0x000fd40000000100 */
[----:B------:R-:W-:Y:S02]  /*1640*/  @P3 IADD3 R20, PT, PT, -R25, R20, RZ ;  /* 0x0000001419143210 */ /* 0x000fe40007ffe1ff */
[----:B------:R-:W-:Y:S02]  /*1650*/  @P2 IMAD.IADD R16, R16, 0x1, -R25 ;  /* 0x0000000110102824 */ /* 0x000fe400078e0a19 */
[----:B------:R-:W-:-:S03]  /*1660*/  SEL R17, R8, R20, !P0 ;  /* 0x0000001408117207 */ /* 0x000fc60004000000 */
[----:B------:R-:W-:Y:S01]  /*1670*/  SEL R21, R8, R16, !P0 ;  /* 0x0000001008157207 */ /* 0x000fe20004000000 */
[----:B------:R-:W-:Y:S01]  /*1680*/  FMUL R24, R23, R24 ;  /* 0x0000001817187220 */ /* 0x000fe20000400000 */
[----:B------:R-:W-:-:S04]  /*1690*/  IMAD.WIDE.U32 R16, R17, 0x4, R18 ;  /* 0x0000000411107825 */ /* 0x000fc800078e0012 */
[----:B-----5:R-:W-:Y:S01]  /*16a0*/  FADD R27, R27, -R31 ;  /* 0x8000001f1b1b7221 */ /* 0x020fe20000000000 */
[----:B------:R-:W-:-:S04]  /*16b0*/  IMAD.WIDE.U32 R20, R21, 0x4, R18 ;  /* 0x0000000415147825 */ /* 0x000fc800078e0012 */
[----:B------:R-:W-:Y:S01]  /*16c0*/  FMUL R31, R3, R24 ;  /* 0x00000018031f7220 */ /* 0x000fe20000400000 */
[----:B------:R1:W5:Y:S04]  /*16d0*/  LDG.E.CONSTANT R17, desc[UR6][R16.64] ;  /* 0x0000000610117981 */ /* 0x000368000c1e9900 */
[----:B------:R1:W5:Y:S01]  /*16e0*/  LDG.E.CONSTANT R20, desc[UR6][R20.64] ;  /* 0x0000000614147981 */ /* 0x000362000c1e9900 */
[----:B------:R-:W-:Y:S01]  /*16f0*/  FFMA R22, R27, R31, R22 ;  /* 0x0000001f1b167223 */ /* 0x000fe20000000016 */
[----:B------:R-:W-:Y:S01]  /*1700*/  MOV R27, R13 ;  /* 0x0000000d001b7202 */ /* 0x000fe20000000f00 */
[----:B------:R-:W-:Y:S06]  /*1710*/  @P1 BRA `(.L_x_185) ;  /* 0x00000000000c1947 */ /* 0x000fec0003800000 */
[----:B-1----:R-:W-:-:S05]  /*1720*/  IMAD R16, R12, R12, RZ ;  /* 0x0000000c0c107224 */ /* 0x002fca00078e02ff */
[----:B------:R-:W-:-:S13]  /*1730*/  ISETP.GT.U32.AND P2, PT, R16, R25, PT ;  /* 0x000000191000720c */ /* 0x000fda0003f44070 */
[----:B------:R-:W-:-:S07]  /*1740*/  @!P2 IMAD R27, R16, R28, R13 ;  /* 0x0000001c101ba224 */ /* 0x000fce00078e020d */
.L_x_185:
[----:B-1----:R-:W-:Y:S01]  /*1750*/  MOV R16, R9 ;  /* 0x0000000900107202 */ /* 0x002fe20000000f00 */
[----:B------:R-:W-:Y:S06]  /*1760*/  @P1 BRA `(.L_x_186) ;  /* 0x00000000000c1947 */ /* 0x000fec0003800000 */
[----:B------:R-:W-:-:S05]  /*1770*/  IMAD R21, R12, R12, RZ ;  /* 0x0000000c0c157224 */ /* 0x000fca00078e02ff */
[----:B------:R-:W-:-:S13]  /*1780*/  ISETP.GT.U32.AND P2, PT, R21, R25, PT ;  /* 0x000000191500720c */ /* 0x000fda0003f44070 */
[----:B------:R-:W-:-:S07]  /*1790*/  @!P2 IMAD R16, R21, R28, R9 ;  /* 0x0000001c1510a224 */ /* 0x000fce00078e0209 */
.L_x_186:
[----:B------:R-:W-:-:S04]  /*17a0*/  IMAD.HI.U32 R21, R10, R16, RZ ;  /* 0x000000100a157227 */ /* 0x000fc800078e00ff */
[----:B------:R-:W-:Y:S01]  /*17b0*/  FMUL R6, R23, R6 ;  /* 0x0000000617067220 */ /* 0x000fe20000400000 */
[----:B-----5:R-:W-:Y:S01]  /*17c0*/  FADD R23, R20, -R17 ;  /* 0x8000001114177221 */ /* 0x020fe20000000000 */
[----:B------:R-:W-:-:S04]  /*17d0*/  IMAD.MOV R21, RZ, RZ, -R21 ;  /* 0x000000ffff157224 */ /* 0x000fc800078e0a15 */
[----:B------:R-:W-:Y:S02]  /*17e0*/  IMAD R16, R25, R21, R16 ;  /* 0x0000001519107224 */ /* 0x000fe400078e0210 */
[----:B------:R-:W-:-:S03]  /*17f0*/  IMAD.HI.U32 R21, R10, R27, RZ ;  /* 0x0000001b0a157227 */ /* 0x000fc600078e00ff */
[----:B------:R-:W-:Y:S02]  /*1800*/  ISETP.GE.U32.AND P2, PT, R16, R25, PT ;  /* 0x000000191000720c */ /* 0x000fe40003f46070 */
[----:B------:R-:W-:-:S05]  /*1810*/  IADD3 R21, PT, PT, -R21, RZ, RZ ;  /* 0x000000ff15157210 */ /* 0x000fca0007ffe1ff */
[----:B------:R-:W-:-:S05]  /*1820*/  IMAD R27, R25, R21, R27 ;  /* 0x00000015191b7224 */ /* 0x000fca00078e021b */
[----:B------:R-:W-:Y:S02]  /*1830*/  ISETP.GE.U32.AND P3, PT, R27, R25, PT ;  /* 0x000000191b00720c */ /* 0x000fe40003f66070 */
[----:B------:R-:W-:-:S04]  /*1840*/  @P2 IADD3 R16, PT, PT, -R25, R16, RZ ;  /* 0x0000001019102210 */ /* 0x000fc80007ffe1ff */
[----:B------:R-:W-:-:S07]  /*1850*/  ISETP.GE.U32.AND P2, PT, R16, R25, PT ;  /* 0x000000191000720c */ /* 0x000fce0003f46070 */
[----:B------:R-:W-:-:S04]  /*1860*/  @P3 IADD3 R27, PT, PT, -R25, R27, RZ ;  /* 0x0000001b191b3210 */ /* 0x000fc80007ffe1ff */
[----:B------:R-:W-:Y:S02]  /*1870*/  ISETP.GE.U32.AND P3, PT, R27, R25, PT ;  /* 0x000000191b00720c */ /* 0x000fe40003f66070 */
[----:B------:R-:W-:-:S05]  /*1880*/  @P2 IMAD.IADD R16, R16, 0x1, -R25 ;  /* 0x0000000110102824 */ /* 0x000fca00078e0a19 */
[----:B------:R-:W-:-:S05]  /*1890*/  SEL R21, R8, R16, !P0 ;  /* 0x0000001008157207 */ /* 0x000fca0004000000 */
[----:B------:R-:W-:Y:S01]  /*18a0*/  IMAD.WIDE.U32 R20, R21, 0x4, R18 ;  /* 0x0000000415147825 */ /* 0x000fe200078e0012 */
[----:B------:R-:W-:-:S04]  /*18b0*/  @P3 IADD3 R27, PT, PT, -R25, R27, RZ ;  /* 0x0000001b191b3210 */ /* 0x000fc80007ffe1ff */
[----:B------:R-:W-:-:S05]  /*18c0*/  SEL R27, R8, R27, !P0 ;  /* 0x0000001b081b7207 */ /* 0x000fca0004000000 */
[----:B------:R-:W-:Y:S02]  /*18d0*/  IMAD.WIDE.U32 R16, R27, 0x4, R18 ;  /* 0x000000041b107825 */ /* 0x000fe400078e0012 */
[----:B------:R1:W5:Y:S01]  /*18e0*/  LDG.E.CONSTANT R27, desc[UR6][R20.64] ;  /* 0x00000006141b7981 */ /* 0x000362000c1e9900 */
[----:B------:R-:W-:-:S03]  /*18f0*/  MOV R33, R13 ;  /* 0x0000000d00217202 */ /* 0x000fc60000000f00 */
[----:B------:R1:W5:Y:S01]  /*1900*/  LDG.E.CONSTANT R31, desc[UR6][R16.64] ;  /* 0x00000006101f7981 */ /* 0x000362000c1e9900 */
[----:B------:R-:W-:Y:S05]  /*1910*/  @P1 BRA `(.L_x_187) ;  /* 0x00000000000c1947 */ /* 0x000fea0003800000 */
[----:B-1----:R-:W-:-:S05]  /*1920*/  IMAD R16, R12, R12, RZ ;  /* 0x0000000c0c107224 */ /* 0x002fca00078e02ff */
[----:B------:R-:W-:-:S13]  /*1930*/  ISETP.GT.U32.AND P2, PT, R16, R25, PT ;  /* 0x000000191000720c */ /* 0x000fda0003f44070 */
[----:B------:R-:W-:-:S07]  /*1940*/  @!P2 IMAD R33, R16, R28, R13 ;  /* 0x0000001c1021a224 */ /* 0x000fce00078e020d */
.L_x_187:
[----:B-1----:R-:W-:Y:S01]  /*1950*/  MOV R16, R9 ;  /* 0x0000000900107202 */ /* 0x002fe20000000f00 */
[----:B------:R-:W-:Y:S06]  /*1960*/  @P1 BRA `(.L_x_188) ;  /* 0x00000000000c1947 */ /* 0x000fec0003800000 */
[----:B------:R-:W-:-:S05]  /*1970*/  IMAD R20, R12, R12, RZ ;  /* 0x0000000c0c147224 */ /* 0x000fca00078e02ff */
[----:B------:R-:W-:-:S13]  /*1980*/  ISETP.GT.U32.AND P2, PT, R20, R25, PT ;  /* 0x000000191400720c */ /* 0x000fda0003f44070 */
[----:B------:R-:W-:-:S07]  /*1990*/  @!P2 IMAD R16, R20, R28, R9 ;  /* 0x0000001c1410a224 */ /* 0x000fce00078e0209 */
.L_x_188:
[----:B------:R-:W-:-:S04]  /*19a0*/  IMAD.HI.U32 R17, R10, R16, RZ ;  /* 0x000000100a117227 */ /* 0x000fc800078e00ff */
[----:B------:R-:W-:-:S04]  /*19b0*/  IMAD.MOV R17, RZ, RZ, -R17 ;  /* 0x000000ffff117224 */ /* 0x000fc800078e0a11 */
[----:B------:R-:W-:-:S05]  /*19c0*/  IMAD R16, R25, R17, R16 ;  /* 0x0000001119107224 */ /* 0x000fca00078e0210 */
[----:B------:R-:W-:-:S13]  /*19d0*/  ISETP.GE.U32.AND P2, PT, R16, R25, PT ;  /* 0x000000191000720c */ /* 0x000fda0003f46070 */
[----:B------:R-:W-:-:S04]  /*19e0*/  @P2 IADD3 R16, PT, PT, -R25, R16, RZ ;  /* 0x0000001019102210 */ /* 0x000fc80007ffe1ff */
[----:B------:R-:W-:-:S13]  /*19f0*/  ISETP.GE.U32.AND P2, PT, R16, R25, PT ;  /* 0x000000191000720c */ /* 0x000fda0003f46070 */
[----:B------:R-:W-:-:S04]  /*1a00*/  @P2 IADD3 R16, PT, PT, -R25, R16, RZ ;  /* 0x0000001019102210 */ /* 0x000fc80007ffe1ff */
[----:B------:R-:W-:Y:S01]  /*1a10*/  SEL R21, R8, R16, !P0 ;  /* 0x0000001008157207 */ /* 0x000fe20004000000 */
[----:B------:R-:W-:-:S04]  /*1a20*/  IMAD.HI.U32 R16, R10, R33, RZ ;  /* 0x000000210a107227 */ /* 0x000fc800078e00ff */
[----:B------:R-:W-:Y:S01]  /*1a30*/  IMAD.WIDE.U32 R20, R21, 0x4, R18 ;  /* 0x0000000415147825 */ /* 0x000fe200078e0012 */
[----:B------:R-:W-:-:S05]  /*1a40*/  IADD3 R16, PT, PT, -R16, RZ, RZ ;  /* 0x000000ff10107210 */ /* 0x000fca0007ffe1ff */
[----:B------:R-:W-:Y:S01]  /*1a50*/  IMAD R16, R25, R16, R33 ;  /* 0x0000001019107224 */ /* 0x000fe200078e0221 */
[----:B------:R1:W2:Y:S04]  /*1a60*/  LDG.E.CONSTANT R20, desc[UR6][R20.64] ;  /* 0x0000000614147981 */ /* 0x0002a8000c1e9900 */
[----:B------:R-:W-:-:S13]  /*1a70*/  ISETP.GE.U32.AND P2, PT, R16, R25, PT ;  /* 0x000000191000720c */ /* 0x000fda0003f46070 */
[----:B------:R-:W-:-:S05]  /*1a80*/  @P2 IMAD.IADD R16, R16, 0x1, -R25 ;  /* 0x0000000110102824 */ /* 0x000fca00078e0a19 */
[----:B------:R-:W-:-:S13]  /*1a90*/  ISETP.GE.U32.AND P2, PT, R16, R25, PT ;  /* 0x000000191000720c */ /* 0x000fda0003f46070 */
[----:B------:R-:W-:-:S04]  /*1aa0*/  @P2 IADD3 R16, PT, PT, -R25, R16, RZ ;  /* 0x0000001019102210 */ /* 0x000fc80007ffe1ff */
[----:B------:R-:W-:-:S05]  /*1ab0*/  SEL R17, R8, R16, !P0 ;  /* 0x0000001008117207 */ /* 0x000fca0004000000 */
[----:B------:R-:W-:-:S06]  /*1ac0*/  IMAD.WIDE.U32 R16, R17, 0x4, R18 ;  /* 0x0000000411107825 */ /* 0x000fcc00078e0012 */
[----:B------:R-:W2:Y:S01]  /*1ad0*/  LDG.E.CONSTANT R17, desc[UR6][R16.64] ;  /* 0x0000000610117981 */ /* 0x000ea2000c1e9900 */
[----:B------:R-:W-:Y:S01]  /*1ae0*/  FMUL R3, R3, R6 ;  /* 0x0000000603037220 */ /* 0x000fe20000400000 */
[----:B-----5:R-:W-:-:S03]  /*1af0*/  FADD R27, R27, -R31 ;  /* 0x8000001f1b1b7221 */ /* 0x020fc60000000000 */
[----:B------:R-:W-:Y:S01]  /*1b00*/  FFMA R3, R23, R3, R22 ;  /* 0x0000000317037223 */ /* 0x000fe20000000016 */
[----:B------:R-:W-:Y:S01]  /*1b10*/  FMUL R22, R4, R24 ;  /* 0x0000001804167220 */ /* 0x000fe20000400000 */
[----:B------:R-:W-:-:S03]  /*1b20*/  MOV R23, R12 ;  /* 0x0000000c00177202 */ /* 0x000fc60000000f00 */
[----:B-1----:R-:W-:Y:S01]  /*1b30*/  FFMA R21, R27, R22, R3 ;  /* 0x000000161b157223 */ /* 0x002fe20000000003 */
[----:B------:R-:W-:Y:S01]  /*1b40*/  FMUL R3, R4, R6 ;  /* 0x0000000604037220 */ /* 0x000fe20000400000 */
[----:B------:R-:W-:Y:S01]  /*1b50*/  MOV R4, R13 ;  /* 0x0000000d00047202 */ /* 0x000fe20000000f00 */
[----:B--2---:R-:W-:-:S04]  /*1b60*/  FADD R20, R20, -R17 ;  /* 0x8000001114147221 */ /* 0x004fc80000000000 */
[----:B------:R-:W-:Y:S02]  /*1b70*/  FFMA R21, R20, R3, R21 ;  /* 0x0000000314157223 */ /* 0x000fe40000000015 */
[----:B------:R1:W5:Y:S04]  /*1b80*/  LDG.E R3, desc[UR6][R34.64+0x4] ;  /* 0x0000040622037981 */ /* 0x000368000c1e1900 */
[----:B------:R1:W-:Y:S01]  /*1b90*/  STG.E desc[UR6][R34.64], R21 ;  /* 0x0000001522007986 */ /* 0x0003e2000c101906 */
[----:B------:R-:W-:Y:S05]  /*1ba0*/  @P1 BRA `(.L_x_189) ;  /* 0x0000000000141947 */ /* 0x000fea0003800000 */
[-C--:B------:R-:W-:Y:S02]  /*1bb0*/  IMAD R23, R12, R12.reuse, RZ ;  /* 0x0000000c0c177224 */ /* 0x080fe400078e02ff */
[----:B------:R-:W-:-:S03]  /*1bc0*/  IMAD R4, R15, R12, R13 ;  /* 0x0000000c0f047224 */ /* 0x000fc600078e020d */
[----:B------:R-:W-:-:S13]  /*1bd0*/  ISETP.GT.U32.AND P2, PT, R23, R25, PT ;  /* 0x000000191700720c */ /* 0x000fda0003f44070 */
[-C--:B------:R-:W-:Y:S02]  /*1be0*/  @!P2 IMAD R4, R28, R23.reuse, R4 ;  /* 0x000000171c04a224 */ /* 0x080fe400078e0204 */
[----:B------:R-:W-:-:S07]  /*1bf0*/  @!P2 IMAD R23, R12, R23, RZ ;  /* 0x000000170c17a224 */ /* 0x000fce00078e02ff */
.L_x_189:
[----:B------:R-:W-:Y:S01]  /*1c00*/  ISETP.GT.U32.AND P2, PT, R23, R25, PT ;  /* 0x000000191700720c */ /* 0x000fe20003f44070 */
[----:B------:R-:W-:Y:S01]  /*1c10*/  IMAD.MOV.U32 R17, RZ, RZ, R13 ;  /* 0x000000ffff117224 */ /* 0x000fe200078e000d */
[----:B------:R-:W-:Y:S01]  /*1c20*/  MOV R16, R12 ;  /* 0x0000000c00107202 */ /* 0x000fe20000000f00 */
[----:B------:R-:W-:Y:S10]  /*1c30*/  @P1 BRA `(.L_x_190) ;  /* 0x0000000000141947 */ /* 0x000ff40003800000 */
[C---:B------:R-:W-:Y:S02]  /*1c40*/  IMAD R16, R12.reuse, R12, RZ ;  /* 0x0000000c0c107224 */ /* 0x040fe400078e02ff */
[----:B------:R-:W-:-:S03]  /*1c50*/  IMAD R17, R12, R2, R13 ;  /* 0x000000020c117224 */ /* 0x000fc600078e020d */
[----:B------:R-:W-:-:S13]  /*1c60*/  ISETP.GT.U32.AND P3, PT, R16, R25, PT ;  /* 0x000000191000720c */ /* 0x000fda0003f64070 */
[-C--:B------:R-:W-:Y:S02]  /*1c70*/  @!P3 IMAD R17, R28, R16.reuse, R17 ;  /* 0x000000101c11b224 */ /* 0x080fe400078e0211 */
[----:B------:R-:W-:-:S07]  /*1c80*/  @!P3 IMAD R16, R12, R16, RZ ;  /* 0x000000100c10b224 */ /* 0x000fce00078e02ff */
.L_x_190:
[----:B------:R-:W-:Y:S01]  /*1c90*/  ISETP.GT.U32.AND P3, PT, R16, R25, PT ;  /* 0x000000191000720c */ /* 0x000fe20003f64070 */
[----:B------:R-:W-:Y:S01]  /*1ca0*/  IMAD.MOV.U32 R23, RZ, RZ, R9 ;  /* 0x000000ffff177224 */ /* 0x000fe200078e0009 */
[----:B-1----:R-:W-:Y:S02]  /*1cb0*/  SEL R21, R29, R4, P2 ;  /* 0x000000041d157207 */ /* 0x002fe40001000000 */
[----:B------:R-:W-:-:S03]  /*1cc0*/  SEL R4, R36, R17, P3 ;  /* 0x0000001124047207 */ /* 0x000fc60001800000 */
[----:B------:R-:W-:-:S04]  /*1cd0*/  IMAD.HI.U32 R17, R10, R21, RZ ;  /* 0x000000150a117227 */ /* 0x000fc800078e00ff */
[----:B------:R-:W-:Y:S01]  /*1ce0*/  IMAD.HI.U32 R16, R10, R4, RZ ;  /* 0x000000040a107227 */ /* 0x000fe200078e00ff */
[----:B------:R-:W-:-:S04]  /*1cf0*/  IADD3 R20, PT, PT, -R17, RZ, RZ ;  /* 0x000000ff11147210 */ /* 0x000fc80007ffe1ff */
[----:B------:R-:W-:Y:S01]  /*1d00*/  IADD3 R17, PT, PT, -R16, RZ, RZ ;  /* 0x000000ff10117210 */ /* 0x000fe20007ffe1ff */
[----:B------:R-:W-:-:S04]  /*1d10*/  IMAD R16, R25, R20, R21 ;  /* 0x0000001419107224 */ /* 0x000fc800078e0215 */
[----:B------:R-:W-:Y:S01]  /*1d20*/  IMAD R4, R25, R17, R4 ;  /* 0x0000001119047224 */ /* 0x000fe200078e0204 */
[----:B------:R-:W-:-:S04]  /*1d30*/  ISETP.GE.U32.AND P3, PT, R16, R25, PT ;  /* 0x000000191000720c */ /* 0x000fc80003f66070 */
[----:B------:R-:W-:-:S09]  /*1d40*/  ISETP.GE.U32.AND P2, PT, R4, R25, PT ;  /* 0x000000190400720c */ /* 0x000fd20003f46070 */
[----:B------:R-:W-:-:S04]  /*1d50*/  @P3 IMAD.IADD R16, R16, 0x1, -R25 ;  /* 0x0000000110103824 */ /* 0x000fc800078e0a19 */
[----:B------:R-:W-:Y:S02]  /*1d60*/  @P2 IADD3 R4, PT, PT, -R25, R4, RZ ;  /* 0x0000000419042210 */ /* 0x000fe40007ffe1ff */
[-C--:B------:R-:W-:Y:S02]  /*1d70*/  ISETP.GE.U32.AND P3, PT, R16, R25.reuse, PT ;  /* 0x000000191000720c */ /* 0x080fe40003f66070 */
[----:B------:R-:W-:-:S11]  /*1d80*/  ISETP.GE.U32.AND P2, PT, R4, R25, PT ;  /* 0x000000190400720c */ /* 0x000fd60003f46070 */
[C---:B------:R-:W-:Y:S02]  /*1d90*/  @P3 IADD3 R16, PT, PT, -R25.reuse, R16, RZ ;  /* 0x0000001019103210 */ /* 0x040fe40007ffe1ff */
[----:B------:R-:W-:Y:S02]  /*1da0*/  @P2 IADD3 R4, PT, PT, -R25, R4, RZ ;  /* 0x0000000419042210 */ /* 0x000fe40007ffe1ff */
[C---:B------:R-:W-:Y:S02]  /*1db0*/  SEL R17, R8.reuse, R16, !P0 ;  /* 0x0000001008117207 */ /* 0x040fe40004000000 */
[----:B------:R-:W-:-:S03]  /*1dc0*/  SEL R21, R8, R4, !P0 ;  /* 0x0000000408157207 */ /* 0x000fc60004000000 */
[----:B------:R-:W-:-:S04]  /*1dd0*/  IMAD.WIDE.U32 R16, R17, 0x4, R18 ;  /* 0x0000000411107825 */ /* 0x000fc800078e0012 */
[----:B------:R-:W-:Y:S01]  /*1de0*/  IMAD.WIDE.U32 R20, R21, 0x4, R18 ;  /* 0x0000000415147825 */ /* 0x000fe200078e0012 */
[----:B------:R1:W5:Y:S01]  /*1df0*/  LDG.E.CONSTANT R33, desc[UR6][R16.64] ;  /* 0x0000000610217981 */ /* 0x000362000c1e9900 */
[----:B------:R-:W-:-:S03]  /*1e00*/  MOV R22, R12 ;  /* 0x0000000c00167202 */ /* 0x000fc60000000f00 */
[----:B------:R1:W5:Y:S01]  /*1e10*/  LDG.E.CONSTANT R4, desc[UR6][R20.64] ;  /* 0x0000000614047981 */ /* 0x000362000c1e9900 */
[----:B------:R-:W-:Y:S05]  /*1e20*/  @P1 BRA `(.L_x_191) ;  /* 0x0000000000141947 */ /* 0x000fea0003800000 */
[-C--:B------:R-:W-:Y:S02]  /*1e30*/  IMAD R22, R12, R12.reuse, RZ ;  /* 0x0000000c0c167224 */ /* 0x080fe400078e02ff */
[----:B------:R-:W-:-:S03]  /*1e40*/  IMAD R23, R15, R12, R9 ;  /* 0x0000000c0f177224 */ /* 0x000fc600078e0209 */
[----:B------:R-:W-:-:S13]  /*1e50*/  ISETP.GT.U32.AND P2, PT, R22, R25, PT ;  /* 0x000000191600720c */ /* 0x000fda0003f44070 */
[-C--:B------:R-:W-:Y:S02]  /*1e60*/  @!P2 IMAD R23, R28, R22.reuse, R23 ;  /* 0x000000161c17a224 */ /* 0x080fe400078e0217 */
[----:B------:R-:W-:-:S07]  /*1e70*/  @!P2 IMAD R22, R12, R22, RZ ;  /* 0x000000160c16a224 */ /* 0x000fce00078e02ff */
.L_x_191:
[----:B------:R-:W-:Y:S02]  /*1e80*/  ISETP.GT.U32.AND P2, PT, R22, R25, PT ;  /* 0x000000191600720c */ /* 0x000fe40003f44070 */
[----:B-1----:R-:W-:Y:S02]  /*1e90*/  MOV R17, R9 ;  /* 0x0000000900117202 */ /* 0x002fe40000000f00 */
[----:B------:R-:W-:Y:S01]  /*1ea0*/  MOV R16, R12 ;  /* 0x0000000c00107202 */ /* 0x000fe20000000f00 */
[----:B------:R-:W-:Y:S08]  /*1eb0*/  @P1 BRA `(.L_x_192) ;  /* 0x0000000000141947 */ /* 0x000ff00003800000 */
[C---:B------:R-:W-:Y:S02]  /*1ec0*/  IMAD R16, R12.reuse, R12, RZ ;  /* 0x0000000c0c107224 */ /* 0x040fe400078e02ff */
[----:B------:R-:W-:-:S03]  /*1ed0*/  IMAD R17, R12, R2, R9 ;  /* 0x000000020c117224 */ /* 0x000fc600078e0209 */
[----:B------:R-:W-:-:S13]  /*1ee0*/  ISETP.GT.U32.AND P3, PT, R16, R25, PT ;  /* 0x000000191000720c */ /* 0x000fda0003f64070 */
[-C--:B------:R-:W-:Y:S02]  /*1ef0*/  @!P3 IMAD R17, R28, R16.reuse, R17 ;  /* 0x000000101c11b224 */ /* 0x080fe400078e0211 */
[----:B------:R-:W-:-:S07]  /*1f00*/  @!P3 IMAD R16, R12, R16, RZ ;  /* 0x000000100c10b224 */ /* 0x000fce00078e02ff */
.L_x_192:
[----:B------:R-:W-:Y:S02]  /*1f10*/  ISETP.GT.U32.AND P3, PT, R16, R25, PT ;  /* 0x000000191000720c */ /* 0x000fe40003f64070 */
[----:B------:R-:W-:Y:S02]  /*1f20*/  SEL R21, R30, R23, P2 ;  /* 0x000000171e157207 */ /* 0x000fe40001000000 */
[----:B------:R-:W-:-:S03]  /*1f30*/  SEL R16, R32, R17, P3 ;  /* 0x0000001120107207 */ /* 0x000fc60001800000 */
[----:B------:R-:W-:-:S04]  /*1f40*/  IMAD.HI.U32 R20, R10, R21, RZ ;  /* 0x000000150a147227 */ /* 0x000fc800078e00ff */
[----:B------:R-:W-:-:S04]  /*1f50*/  IMAD.HI.U32 R17, R10, R16, RZ ;  /* 0x000000100a117227 */ /* 0x000fc800078e00ff */
[----:B------:R-:W-:Y:S01]  /*1f60*/  IMAD.MOV R20, RZ, RZ, -R20 ;  /* 0x000000ffff147224 */ /* 0x000fe200078e0a14 */
[----:B------:R-:W-:-:S03]  /*1f70*/  IADD3 R17, PT, PT, -R17, RZ, RZ ;  /* 0x000000ff11117210 */ /* 0x000fc60007ffe1ff */
        /* <DEDUP_REMOVED lines=8> */
[----:B------:R-:W-:Y:S02]  /*2000*/  @P3 IMAD.IADD R20, R20, 0x1, -R25 ;  /* 0x0000000114143824 */ /* 0x000fe400078e0a19 */
[----:B------:R-:W-:-:S03]  /*2010*/  @P2 IADD3 R16, PT, PT, -R25, R16, RZ ;  /* 0x0000001019102210 */ /* 0x000fc60007ffe1ff */
[C---:B------:R-:W-:Y:S02]  /*2020*/  SEL R17, R8.reuse, R20, !P0 ;  /* 0x0000001408117207 */ /* 0x040fe40004000000 */
[----:B------:R-:W-:-:S03]  /*2030*/  SEL R21, R8, R16, !P0 ;  /* 0x0000001008157207 */ /* 0x000fc60004000000 */
[----:B------:R-:W-:-:S04]  /*2040*/  IMAD.WIDE.U32 R16, R17, 0x4, R18 ;  /* 0x0000000411107825 */ /* 0x000fc800078e0012 */
[----:B------:R-:W-:Y:S02]  /*2050*/  IMAD.WIDE.U32 R20, R21, 0x4, R18 ;  /* 0x0000000415147825 */ /* 0x000fe400078e0012 */
[----:B------:R1:W5:Y:S01]  /*2060*/  LDG.E.CONSTANT R16, desc[UR6][R16.64] ;  /* 0x0000000610107981 */ /* 0x000362000c1e9900 */
[----:B------:R-:W-:-:S03]  /*2070*/  MOV R22, R13 ;  /* 0x0000000d00167202 */ /* 0x000fc60000000f00 */
[----:B------:R1:W5:Y:S01]  /*2080*/  LDG.E.CONSTANT R21, desc[UR6][R20.64] ;  /* 0x0000000614157981 */ /* 0x000362000c1e9900 */
[----:B------:R-:W-:Y:S01]  /*2090*/  MOV R23, R12 ;  /* 0x0000000c00177202 */ /* 0x000fe20000000f00 */
[----:B------:R-:W-:Y:S06]  /*20a0*/  @P1 BRA `(.L_x_193) ;  /* 0x0000000000141947 */ /* 0x000fec0003800000 */
[-C--:B------:R-:W-:Y:S02]  /*20b0*/  IMAD R23, R12, R12.reuse, RZ ;  /* 0x0000000c0c177224 */ /* 0x080fe400078e02ff */
[----:B------:R-:W-:-:S03]  /*20c0*/  IMAD R22, R15, R12, R13 ;  /* 0x0000000c0f167224 */ /* 0x000fc600078e020d */
[----:B------:R-:W-:-:S13]  /*20d0*/  ISETP.GT.U32.AND P2, PT, R23, R25, PT ;  /* 0x000000191700720c */ /* 0x000fda0003f44070 */
[-C--:B------:R-:W-:Y:S02]  /*20e0*/  @!P2 IMAD R22, R28, R23.reuse, R22 ;  /* 0x000000171c16a224 */ /* 0x080fe400078e0216 */
[----:B------:R-:W-:-:S07]  /*20f0*/  @!P2 IMAD R23, R12, R23, RZ ;  /* 0x000000170c17a224 */ /* 0x000fce00078e02ff */
.L_x_193:
[----:B------:R-:W-:Y:S01]  /*2100*/  ISETP.GT.U32.AND P2, PT, R23, R25, PT ;  /* 0x000000191700720c */ /* 0x000fe20003f44070 */
[----:B-1----:R-:W-:Y:S01]  /*2110*/  IMAD.MOV.U32 R17, RZ, RZ, R13 ;  /* 0x000000ffff117224 */ /* 0x002fe200078e000d */
[----:B------:R-:W-:Y:S01]  /*2120*/  MOV R20, R12 ;  /* 0x0000000c00147202 */ /* 0x000fe20000000f00 */
[----:B------:R-:W-:Y:S10]  /*2130*/  @P1 BRA `(.L_x_194) ;  /* 0x0000000000141947 */ /* 0x000ff40003800000 */
[C---:B------:R-:W-:Y:S02]  /*2140*/  IMAD R20, R12.reuse, R12, RZ ;  /* 0x0000000c0c147224 */ /* 0x040fe400078e02ff */
[----:B------:R-:W-:-:S03]  /*2150*/  IMAD R17, R12, R2, R13 ;  /* 0x000000020c117224 */ /* 0x000fc600078e020d */
[----:B------:R-:W-:-:S13]  /*2160*/  ISETP.GT.U32.AND P3, PT, R20, R25, PT ;  /* 0x000000191400720c */ /* 0x000fda0003f64070 */
[-C--:B------:R-:W-:Y:S02]  /*2170*/  @!P3 IMAD R17, R28, R20.reuse, R17 ;  /* 0x000000141c11b224 */ /* 0x080fe400078e0211 */
[----:B------:R-:W-:-:S07]  /*2180*/  @!P3 IMAD R20, R12, R20, RZ ;  /* 0x000000140c14b224 */ /* 0x000fce00078e02ff */
.L_x_194:
[----:B------:R-:W-:Y:S01]  /*2190*/  ISETP.GT.U32.AND P3, PT, R20, R25, PT ;  /* 0x000000191400720c */ /* 0x000fe20003f64070 */
[----:B-----5:R-:W-:Y:S01]  /*21a0*/  FADD R33, R4, -R33 ;  /* 0x8000002104217221 */ /* 0x020fe20000000000 */
[----:B------:R-:W-:Y:S02]  /*21b0*/  SEL R23, R29, R22, P2 ;  /* 0x000000161d177207 */ /* 0x000fe40001000000 */
[----:B------:R-:W-:-:S03]  /*21c0*/  SEL R17, R36, R17, P3 ;  /* 0x0000001124117207 */ /* 0x000fc60001800000 */
[----:B------:R-:W-:-:S04]  /*21d0*/  IMAD.HI.U32 R22, R10, R23, RZ ;  /* 0x000000170a167227 */ /* 0x000fc800078e00ff */
[----:B------:R-:W-:Y:S01]  /*21e0*/  IMAD.HI.U32 R20, R10, R17, RZ ;  /* 0x000000110a147227 */ /* 0x000fe200078e00ff */
[----:B------:R-:W-:-:S04]  /*21f0*/  IADD3 R22, PT, PT, -R22, RZ, RZ ;  /* 0x000000ff16167210 */ /* 0x000fc80007ffe1ff */
[----:B------:R-:W-:Y:S01]  /*2200*/  IADD3 R20, PT, PT, -R20, RZ, RZ ;  /* 0x000000ff14147210 */ /* 0x000fe20007ffe1ff */
[----:B------:R-:W-:Y:S02]  /*2210*/  IMAD R22, R25, R22, R23 ;  /* 0x0000001619167224 */ /* 0x000fe400078e0217 */
[----:B------:R-:W-:Y:S02]  /*2220*/  FADD R23, R21, -R16 ;  /* 0x8000001015177221 */ /* 0x000fe40000000000 */
        /* <DEDUP_REMOVED lines=16> */
[----:B------:R-:W-:Y:S01]  /*2330*/  IMAD.MOV.U32 R37, RZ, RZ, R9 ;  /* 0x000000ffff257224 */ /* 0x000fe200078e0009 */
[----:B------:R-:W-:Y:S06]  /*2340*/  @P1 BRA `(.L_x_195) ;  /* 0x0000000000141947 */ /* 0x000fec0003800000 */
[-C--:B------:R-:W-:Y:S02]  /*2350*/  IMAD R22, R12, R12.reuse, RZ ;  /* 0x0000000c0c167224 */ /* 0x080fe400078e02ff */
[----:B------:R-:W-:-:S03]  /*2360*/  IMAD R37, R15, R12, R9 ;  /* 0x0000000c0f257224 */ /* 0x000fc600078e0209 */
[----:B------:R-:W-:-:S13]  /*2370*/  ISETP.GT.U32.AND P2, PT, R22, R25, PT ;  /* 0x000000191600720c */ /* 0x000fda0003f44070 */
[-C--:B------:R-:W-:Y:S02]  /*2380*/  @!P2 IMAD R37, R28, R22.reuse, R37 ;  /* 0x000000161c25a224 */ /* 0x080fe400078e0225 */
[----:B------:R-:W-:-:S07]  /*2390*/  @!P2 IMAD R22, R12, R22, RZ ;  /* 0x000000160c16a224 */ /* 0x000fce00078e02ff */
.L_x_195:
[----:B------:R-:W-:Y:S01]  /*23a0*/  FADD R31, -R5, 1 ;  /* 0x3f800000051f7421 */ /* 0x000fe20000000100 */
[----:B------:R-:W-:Y:S02]  /*23b0*/  ISETP.GT.U32.AND P2, PT, R22, R25, PT ;  /* 0x000000191600720c */ /* 0x000fe40003f44070 */
[----:B-1----:R-:W-:Y:S01]  /*23c0*/  MOV R17, R9 ;  /* 0x0000000900117202 */ /* 0x002fe20000000f00 */
[----:B------:R-:W-:Y:S01]  /*23d0*/  FMUL R22, R31, R24 ;  /* 0x000000181f167220 */ /* 0x000fe20000400000 */
[----:B------:R-:W-:-:S03]  /*23e0*/  MOV R16, R12 ;  /* 0x0000000c00107202 */ /* 0x000fc60000000f00 */
[----:B------:R-:W-:Y:S01]  /*23f0*/  FFMA R3, R22, R33, R3 ;  /* 0x0000002116037223 */ /* 0x000fe20000000003 */
[----:B------:R-:W-:Y:S06]  /*2400*/  @P1 BRA `(.L_x_196) ;  /* 0x0000000000141947 */ /* 0x000fec0003800000 */
[C---:B------:R-:W-:Y:S02]  /*2410*/  IMAD R16, R12.reuse, R12, RZ ;  /* 0x0000000c0c107224 */ /* 0x040fe400078e02ff */
[----:B------:R-:W-:-:S03]  /*2420*/  IMAD R17, R12, R2, R9 ;  /* 0x000000020c117224 */ /* 0x000fc600078e0209 */
[----:B------:R-:W-:-:S13]  /*2430*/  ISETP.GT.U32.AND P3, PT, R16, R25, PT ;  /* 0x000000191000720c */ /* 0x000fda0003f64070 */
[-C--:B------:R-:W-:Y:S02]  /*2440*/  @!P3 IMAD R17, R28, R16.reuse, R17 ;  /* 0x000000101c11b224 */ /* 0x080fe400078e0211 */
[----:B------:R-:W-:-:S07]  /*2450*/  @!P3 IMAD R16, R12, R16, RZ ;  /* 0x000000100c10b224 */ /* 0x000fce00078e02ff */
.L_x_196:
[----:B------:R-:W-:-:S04]  /*2460*/  ISETP.GT.U32.AND P3, PT, R16, R25, PT ;  /* 0x000000191000720c */ /* 0x000fc80003f64070 */
        /* <DEDUP_REMOVED lines=8> */
[----:B------:R-:W-:Y:S02]  /*24f0*/  SEL R21, R8, R16, !P0 ;  /* 0x0000001008157207 */ /* 0x000fe40004000000 */
[----:B------:R-:W-:-:S03]  /*2500*/  SEL R16, R30, R37, P2 ;  /* 0x000000251e107207 */ /* 0x000fc60001000000 */
[----:B------:R-:W-:-:S04]  /*2510*/  IMAD.WIDE.U32 R20, R21, 0x4, R18 ;  /* 0x0000000415147825 */ /* 0x000fc800078e0012 */
[----:B------:R-:W-:Y:S02]  /*2520*/  IMAD.HI.U32 R17, R10, R16, RZ ;  /* 0x000000100a117227 */ /* 0x000fe400078e00ff */
[----:B------:R1:W2:Y:S03]  /*2530*/  LDG.E.CONSTANT R21, desc[UR6][R20.64] ;  /* 0x0000000614157981 */ /* 0x0002a6000c1e9900 */
        /* <DEDUP_REMOVED lines=9> */
[----:B-1----:R-:W-:Y:S01]  /*25d0*/  FMUL R20, R31, R6 ;  /* 0x000000061f147220 */ /* 0x002fe20000400000 */
[----:B-----5:R-:W-:Y:S01]  /*25e0*/  FADD R27, R27, -R4 ;  /* 0x800000041b1b7221 */ /* 0x020fe20000000000 */
[C---:B------:R-:W-:Y:S02]  /*25f0*/  FMUL R24, R5.reuse, R24 ;  /* 0x0000001805187220 */ /* 0x040fe40000400000 */
[----:B------:R-:W-:Y:S01]  /*2600*/  FFMA R23, R20, R23, R3 ;  /* 0x0000001714177223 */ /* 0x000fe20000000003 */
[----:B------:R-:W-:-:S03]  /*2610*/  FMUL R3, R5, R6 ;  /* 0x0000000605037220 */ /* 0x000fc60000400000 */
[----:B------:R-:W-:Y:S01]  /*2620*/  FFMA R6, R24, R27, R23 ;  /* 0x0000001b18067223 */ /* 0x000fe20000000017 */
[----:B------:R-:W-:Y:S01]  /*2630*/  MOV R23, R12 ;  /* 0x0000000c00177202 */ /* 0x000fe20000000f00 */
[----:B--2---:R-:W-:Y:S02]  /*2640*/  FADD R4, R21, -R16 ;  /* 0x8000001015047221 */ /* 0x004fe40000000000 */
[----:B------:R1:W5:Y:S02]  /*2650*/  LDG.E R21, desc[UR6][R34.64+0x8] ;  /* 0x0000080622157981 */ /* 0x000364000c1e1900 */
[----:B------:R-:W-:Y:S01]  /*2660*/  FFMA R5, R3, R4, R6 ;  /* 0x0000000403057223 */ /* 0x000fe20000000006 */
[----:B------:R-:W-:-:S04]  /*2670*/  MOV R4, R13 ;  /* 0x0000000d00047202 */ /* 0x000fc80000000f00 */
[----:B------:R1:W-:Y:S01]  /*2680*/  STG.E desc[UR6][R34.64+0x4], R5 ;  /* 0x0000040522007986 */ /* 0x0003e2000c101906 */
[----:B------:R-:W-:Y:S05]  /*2690*/  @P1 BRA `(.L_x_197) ;  /* 0x0000000000141947 */ /* 0x000fea0003800000 */
[-C--:B------:R-:W-:Y:S02]  /*26a0*/  IMAD R23, R12, R12.reuse, RZ ;  /* 0x0000000c0c177224 */ /* 0x080fe400078e02ff */
[----:B------:R-:W-:-:S03]  /*26b0*/  IMAD R4, R15, R12, R13 ;  /* 0x0000000c0f047224 */ /* 0x000fc600078e020d */
[----:B------:R-:W-:-:S13]  /*26c0*/  ISETP.GT.U32.AND P2, PT, R23, R25, PT ;  /* 0x000000191700720c */ /* 0x000fda0003f44070 */
[-C--:B------:R-:W-:Y:S02]  /*26d0*/  @!P2 IMAD R4, R14, R23.reuse, R4 ;  /* 0x000000170e04a224 */ /* 0x080fe400078e0204 */
[----:B------:R-:W-:-:S07]  /*26e0*/  @!P2 IMAD R23, R12, R23, RZ ;  /* 0x000000170c17a224 */ /* 0x000fce00078e02ff */
.L_x_197:
[----:B------:R-:W-:Y:S01]  /*26f0*/  ISETP.GT.U32.AND P2, PT, R23, R25, PT ;  /* 0x000000191700720c */ /* 0x000fe20003f44070 */
[----:B-1----:R-:W-:Y:S01]  /*2700*/  IMAD.MOV.U32 R5, RZ, RZ, R13 ;  /* 0x000000ffff057224 */ /* 0x002fe200078e000d */
[----:B------:R-:W-:Y:S01]  /*2710*/  MOV R6, R12 ;  /* 0x0000000c00067202 */ /* 0x000fe20000000f00 */
[----:B------:R-:W-:Y:S10]  /*2720*/  @P1 BRA `(.L_x_198) ;  /* 0x0000000000141947 */ /* 0x000ff40003800000 */
[-C--:B------:R-:W-:Y:S02]  /*2730*/  IMAD R6, R12, R12.reuse, RZ ;  /* 0x0000000c0c067224 */ /* 0x080fe400078e02ff */
[----:B------:R-:W-:-:S03]  /*2740*/  IMAD R5, R15, R12, R13 ;  /* 0x0000000c0f057224 */ /* 0x000fc600078e020d */
[----:B------:R-:W-:-:S13]  /*2750*/  ISETP.GT.U32.AND P3, PT, R6, R25, PT ;  /* 0x000000190600720c */ /* 0x000fda0003f64070 */
[-C--:B------:R-:W-:Y:S02]  /*2760*/  @!P3 IMAD R5, R28, R6.reuse, R5 ;  /* 0x000000061c05b224 */ /* 0x080fe400078e0205 */
[----:B------:R-:W-:-:S07]  /*2770*/  @!P3 IMAD R6, R12, R6, RZ ;  /* 0x000000060c06b224 */ /* 0x000fce00078e02ff */
.L_x_198:
[----:B------:R-:W-:Y:S02]  /*2780*/  ISETP.GT.U32.AND P3, PT, R6, R25, PT ;  /* 0x000000190600720c */ /* 0x000fe40003f64070 */
[----:B------:R-:W-:Y:S02]  /*2790*/  SEL R11, R11, R4, P2 ;  /* 0x000000040b0b7207 */ /* 0x000fe40001000000 */
        /* <DEDUP_REMOVED lines=15> */
[C---:B------:R-:W-:Y:S01]  /*2890*/  SEL R5, R8.reuse, R6, !P0 ;  /* 0x0000000608057207 */ /* 0x040fe20004000000 */
[----:B------:R-:W-:Y:S01]  /*28a0*/  IMAD.MOV.U32 R6, RZ, RZ, R9 ;  /* 0x000000ffff067224 */ /* 0x000fe200078e0009 */
[----:B------:R-:W-:-:S03]  /*28b0*/  SEL R17, R8, R4, !P0 ;  /* 0x0000000408117207 */ /* 0x000fc60004000000 */
[----:B------:R-:W-:-:S04]  /*28c0*/  IMAD.WIDE.U32 R4, R5, 0x4, R18 ;  /* 0x0000000405047825 */ /* 0x000fc800078e0012 */
[----:B------:R-:W-:Y:S01]  /*28d0*/  IMAD.WIDE.U32 R16, R17, 0x4, R18 ;  /* 0x0000000411107825 */ /* 0x000fe200078e0012 */
[----:B------:R1:W5:Y:S01]  /*28e0*/  LDG.E.CONSTANT R11, desc[UR6][R4.64] ;  /* 0x00000006040b7981 */ /* 0x000362000c1e9900 */
[----:B------:R-:W-:-:S04]  /*28f0*/  MOV R23, R12 ;  /* 0x0000000c00177202 */ /* 0x000fc80000000f00 */
[----:B------:R1:W5:Y:S01]  /*2900*/  LDG.E.CONSTANT R16, desc[UR6][R16.64] ;  /* 0x0000000610107981 */ /* 0x000362000c1e9900 */
[----:B------:R-:W-:Y:S05]  /*2910*/  @P1 BRA `(.L_x_199) ;  /* 0x0000000000141947 */ /* 0x000fea0003800000 */
[-C--:B------:R-:W-:Y:S02]  /*2920*/  IMAD R23, R12, R12.reuse, RZ ;  /* 0x0000000c0c177224 */ /* 0x080fe400078e02ff */
[----:B------:R-:W-:-:S03]  /*2930*/  IMAD R6, R15, R12, R9 ;  /* 0x0000000c0f067224 */ /* 0x000fc600078e0209 */
[----:B------:R-:W-:-:S13]  /*2940*/  ISETP.GT.U32.AND P2, PT, R23, R25, PT ;  /* 0x000000191700720c */ /* 0x000fda0003f44070 */
[-C--:B------:R-:W-:Y:S02]  /*2950*/  @!P2 IMAD R6, R14, R23.reuse, R6 ;  /* 0x000000170e06a224 */ /* 0x080fe400078e0206 */
[----:B------:R-:W-:-:S07]  /*2960*/  @!P2 IMAD R23, R12, R23, RZ ;  /* 0x000000170c17a224 */ /* 0x000fce00078e02ff */
.L_x_199:
[----:B------:R-:W-:Y:S02]  /*2970*/  ISETP.GT.U32.AND P2, PT, R23, R25, PT ;  /* 0x000000191700720c */ /* 0x000fe40003f44070 */
[----:B-1----:R-:W-:Y:S02]  /*2980*/  MOV R5, R9 ;  /* 0x0000000900057202 */ /* 0x002fe40000000f00 */
[----:B------:R-:W-:Y:S01]  /*2990*/  MOV R4, R12 ;  /* 0x0000000c00047202 */ /* 0x000fe20000000f00 */
[----:B------:R-:W-:Y:S08]  /*29a0*/  @P1 BRA `(.L_x_200) ;  /* 0x0000000000141947 */ /* 0x000ff00003800000 */
[-C--:B------:R-:W-:Y:S02]  /*29b0*/  IMAD R4, R12, R12.reuse, RZ ;  /* 0x0000000c0c047224 */ /* 0x080fe400078e02ff */
[----:B------:R-:W-:-:S03]  /*29c0*/  IMAD R5, R15, R12, R9 ;  /* 0x0000000c0f057224 */ /* 0x000fc600078e0209 */
[----:B------:R-:W-:-:S13]  /*29d0*/  ISETP.GT.U32.AND P3, PT, R4, R25, PT ;  /* 0x000000190400720c */ /* 0x000fda0003f64070 */
[-C--:B------:R-:W-:Y:S02]  /*29e0*/  @!P3 IMAD R5, R28, R4.reuse, R5 ;  /* 0x000000041c05b224 */ /* 0x080fe400078e0205 */
[----:B------:R-:W-:-:S07]  /*29f0*/  @!P3 IMAD R4, R12, R4, RZ ;  /* 0x000000040c04b224 */ /* 0x000fce00078e02ff */
.L_x_200:
[----:B------:R-:W-:Y:S02]  /*2a00*/  ISETP.GT.U32.AND P3, PT, R4, R25, PT ;  /* 0x000000190400720c */ /* 0x000fe40003f64070 */
[----:B------:R-:W-:Y:S02]  /*2a10*/  SEL R7, R7, R6, P2 ;  /* 0x0000000607077207 */ /* 0x000fe40001000000 */
[----:B------:R-:W-:Y:S02]  /*2a20*/  SEL R30, R30, R5, P3 ;  /* 0x000000051e1e7207 */ /* 0x000fe40001800000 */
[----:B------:R-:W-:Y:S01]  /*2a30*/  MOV R17, R13 ;  /* 0x0000000d00117202 */ /* 0x000fe20000000f00 */
        /* <DEDUP_REMOVED lines=22> */
[C---:B------:R-:W-:Y:S02]  /*2ba0*/  IMAD R23, R12.reuse, R12, RZ ;  /* 0x0000000c0c177224 */ /* 0x040fe400078e02ff */
[----:B------:R-:W-:-:S03]  /*2bb0*/  IMAD R17, R12, R2, R13 ;  /* 0x000000020c117224 */ /* 0x000fc600078e020d */
[----:B------:R-:W-:-:S13]  /*2bc0*/  ISETP.GT.U32.AND P2, PT, R23, R25, PT ;  /* 0x000000191700720c */ /* 0x000fda0003f44070 */
[-C--:B------:R-:W-:Y:S02]  /*2bd0*/  @!P2 IMAD R17, R14, R23.reuse, R17 ;  /* 0x000000170e11a224 */ /* 0x080fe400078e0211 */
[----:B------:R-:W-:-:S07]  /*2be0*/  @!P2 IMAD R23, R12, R23, RZ ;  /* 0x000000170c17a224 */ /* 0x000fce00078e02ff */
.L_x_201:
[----:B------:R-:W-:Y:S01]  /*2bf0*/  ISETP.GT.U32.AND P2, PT, R23, R25, PT ;  /* 0x000000191700720c */ /* 0x000fe20003f44070 */
[----:B-1----:R-:W-:Y:S01]  /*2c00*/  IMAD.MOV.U32 R4, RZ, RZ, R12 ;  /* 0x000000ffff047224 */ /* 0x002fe200078e000c */
[----:B------:R-:W-:Y:S11]  /*2c10*/  @P1 BRA `(.L_x_202) ;  /* 0x0000000000141947 */ /* 0x000ff60003800000 */
[C---:B------:R-:W-:Y:S02]  /*2c20*/  IMAD R4, R12.reuse, R12, RZ ;  /* 0x0000000c0c047224 */ /* 0x040fe400078e02ff */
[----:B------:R-:W-:-:S03]  /*2c30*/  IMAD R13, R12, R2, R13 ;  /* 0x000000020c0d7224 */ /* 0x000fc600078e020d */
[----:B------:R-:W-:-:S13]  /*2c40*/  ISETP.GT.U32.AND P3, PT, R4, R25, PT ;  /* 0x000000190400720c */ /* 0x000fda0003f64070 */
[-C--:B------:R-:W-:Y:S02]  /*2c50*/  @!P3 IMAD R13, R28, R4.reuse, R13 ;  /* 0x000000041c0db224 */ /* 0x080fe400078e020d */
[----:B------:R-:W-:-:S07]  /*2c60*/  @!P3 IMAD R4, R12, R4, RZ ;  /* 0x000000040c04b224 */ /* 0x000fce00078e02ff */
.L_x_202:
        /* <DEDUP_REMOVED lines=9> */
[----:B------:R-:W-:Y:S02]  /*2d00*/  ISETP.GE.U32.AND P3, PT, R4, R25, PT ;  /* 0x000000190400720c */ /* 0x000fe40003f66070 */
[----:B------:R-:W-:Y:S02]  /*2d10*/  MOV R13, R9 ;  /* 0x00000009000d7202 */ /* 0x000fe40000000f00 */
[----:B------:R-:W-:-:S09]  /*2d20*/  ISETP.GE.U32.AND P2, PT, R0, R25, PT ;  /* 0x000000190000720c */ /* 0x000fd20003f46070 */
[----:B------:R-:W-:-:S04]  /*2d30*/  @P3 IADD3 R4, PT, PT, -R25, R4, RZ ;  /* 0x0000000419043210 */ /* 0x000fc80007ffe1ff */
[----:B------:R-:W-:Y:S01]  /*2d40*/  @P2 IMAD.IADD R0, R0, 0x1, -R25 ;  /* 0x0000000100002824 */ /* 0x000fe200078e0a19 */
[----:B------:R-:W-:-:S04]  /*2d50*/  ISETP.GE.U32.AND P3, PT, R4, R25, PT ;  /* 0x000000190400720c */ /* 0x000fc80003f66070 */
[----:B------:R-:W-:-:S09]  /*2d60*/  ISETP.GE.U32.AND P2, PT, R0, R25, PT ;  /* 0x000000190000720c */ /* 0x000fd20003f46070 */
[----:B------:R-:W-:-:S04]  /*2d70*/  @P3 IADD3 R4, PT, PT, -R25, R4, RZ ;  /* 0x0000000419043210 */ /* 0x000fc80007ffe1ff */
[----:B------:R-:W-:Y:S02]  /*2d80*/  @P2 IADD3 R0, PT, PT, -R25, R0, RZ ;  /* 0x0000000019002210 */ /* 0x000fe40007ffe1ff */
[C---:B------:R-:W-:Y:S02]  /*2d90*/  SEL R5, R8.reuse, R4, !P0 ;  /* 0x0000000408057207 */ /* 0x040fe40004000000 */
[----:B------:R-:W-:-:S03]  /*2da0*/  SEL R7, R8, R0, !P0 ;  /* 0x0000000008077207 */ /* 0x000fc60004000000 */
[----:B------:R-:W-:-:S04]  /*2db0*/  IMAD.WIDE.U32 R4, R5, 0x4, R18 ;  /* 0x0000000405047825 */ /* 0x000fc800078e0012 */
[----:B------:R-:W-:Y:S02]  /*2dc0*/  IMAD.WIDE.U32 R6, R7, 0x4, R18 ;  /* 0x0000000407067825 */ /* 0x000fe400078e0012 */
[----:B------:R1:W5:Y:S04]  /*2dd0*/  LDG.E.CONSTANT R4, desc[UR6][R4.64] ;  /* 0x0000000604047981 */ /* 0x000368000c1e9900 */
[----:B------:R1:W5:Y:S01]  /*2de0*/  LDG.E.CONSTANT R7, desc[UR6][R6.64] ;  /* 0x0000000606077981 */ /* 0x000362000c1e9900 */
[----:B------:R-:W-:Y:S01]  /*2df0*/  IMAD.MOV.U32 R0, RZ, RZ, R12 ;  /* 0x000000ffff007224 */ /* 0x000fe200078e000c */
[----:B------:R-:W-:Y:S06]  /*2e00*/  @P1 BRA `(.L_x_203) ;  /* 0x0000000000141947 */ /* 0x000fec0003800000 */
[C---:B------:R-:W-:Y:S02]  /*2e10*/  IMAD R0, R12.reuse, R12, RZ ;  /* 0x0000000c0c007224 */ /* 0x040fe400078e02ff */
[----:B------:R-:W-:-:S03]  /*2e20*/  IMAD R13, R12, R2, R9 ;  /* 0x000000020c0d7224 */ /* 0x000fc600078e0209 */
[----:B------:R-:W-:-:S13]  /*2e30*/  ISETP.GT.U32.AND P2, PT, R0, R25, PT ;  /* 0x000000190000720c */ /* 0x000fda0003f44070 */
[-C--:B------:R-:W-:Y:S02]  /*2e40*/  @!P2 IMAD R13, R14, R0.reuse, R13 ;  /* 0x000000000e0da224 */ /* 0x080fe400078e020d */
[----:B------:R-:W-:-:S07]  /*2e50*/  @!P2 IMAD R0, R12, R0, RZ ;  /* 0x000000000c00a224 */ /* 0x000fce00078e02ff */
.L_x_203:
[----:B------:R-:W-:Y:S02]  /*2e60*/  ISETP.GT.U32.AND P2, PT, R0, R25, PT ;  /* 0x000000190000720c */ /* 0x000fe40003f44070 */
[----:B------:R-:W-:Y:S01]  /*2e70*/  MOV R0, R12 ;  /* 0x0000000c00007202 */ /* 0x000fe20000000f00 */
[----:B------:R-:W-:Y:S10]  /*2e80*/  @P1 BRA `(.L_x_204) ;  /* 0x0000000000141947 */ /* 0x000ff40003800000 */
[C---:B------:R-:W-:Y:S02]  /*2e90*/  IMAD R0, R12.reuse, R12, RZ ;  /* 0x0000000c0c007224 */ /* 0x040fe400078e02ff */
[----:B------:R-:W-:-:S03]  /*2ea0*/  IMAD R9, R12, R2, R9 ;  /* 0x000000020c097224 */ /* 0x000fc600078e0209 */
[----:B------:R-:W-:-:S13]  /*2eb0*/  ISETP.GT.U32.AND P1, PT, R0, R25, PT ;  /* 0x000000190000720c */ /* 0x000fda0003f24070 */
[-C--:B------:R-:W-:Y:S02]  /*2ec0*/  @!P1 IMAD R9, R28, R0.reuse, R9 ;  /* 0x000000001c099224 */ /* 0x080fe400078e0209 */
[----:B------:R-:W-:-:S07]  /*2ed0*/  @!P1 IMAD R0, R12, R0, RZ ;  /* 0x000000000c009224 */ /* 0x000fce00078e02ff */
.L_x_204:
[----:B------:R-:W-:Y:S02]  /*2ee0*/  ISETP.GT.U32.AND P1, PT, R0, R25, PT ;  /* 0x000000190000720c */ /* 0x000fe40003f24070 */
        /* <DEDUP_REMOVED lines=19> */
[----:B------:R-:W-:Y:S02]  /*3020*/  IMAD.WIDE.U32 R18, R5, 0x4, R18 ;  /* 0x0000000405127825 */ /* 0x000fe400078e0012 */
[----:B------:R-:W2:Y:S04]  /*3030*/  LDG.E.CONSTANT R9, desc[UR6][R8.64] ;  /* 0x0000000608097981 */ /* 0x000ea8000c1e9900 */
[----:B------:R-:W2:Y:S01]  /*3040*/  LDG.E.CONSTANT R18, desc[UR6][R18.64] ;  /* 0x0000000612127981 */ /* 0x000ea2000c1e9900 */
[----:B-----5:R-:W-:Y:S01]  /*3050*/  FADD R11, R16, -R11 ;  /* 0x8000000b100b7221 */ /* 0x020fe20000000000 */
[----:B------:R-:W-:Y:S01]  /*3060*/  FADD R15, R30, -R15 ;  /* 0x8000000f1e0f7221 */ /* 0x000fe20000000000 */
[----:B------:R-:W-:Y:S02]  /*3070*/  FADD R7, R7, -R4 ;  /* 0x8000000407077221 */ /* 0x000fe40000000000 */
[----:B------:R-:W-:-:S04]  /*3080*/  FFMA R11, R22, R11, R21 ;  /* 0x0000000b160b7223 */ /* 0x000fc80000000015 */
[----:B------:R-:W-:-:S04]  /*3090*/  FFMA R11, R20, R15, R11 ;  /* 0x0000000f140b7223 */ /* 0x000fc8000000000b */
[----:B------:R-:W-:Y:S01]  /*30a0*/  FFMA R24, R24, R7, R11 ;  /* 0x0000000718187223 */ /* 0x000fe2000000000b */
[----:B--2---:R-:W-:-:S04]  /*30b0*/  FADD R0, R18, -R9 ;  /* 0x8000000912007221 */ /* 0x004fc80000000000 */
[----:B------:R-:W-:-:S05]  /*30c0*/  FFMA R3, R3, R0, R24 ;  /* 0x0000000003037223 */ /* 0x000fca0000000018 */
[----:B------:R-:W-:Y:S01]  /*30d0*/  STG.E desc[UR6][R34.64+0x8], R3 ;  /* 0x0000080322007986 */ /* 0x000fe2000c101906 */
[----:B------:R-:W-:Y:S05]  /*30e0*/  EXIT ;  /* 0x000000000000794d */ /* 0x000fea0003800000 */
.L_x_205:
        /* <DEDUP_REMOVED lines=9> */
.L_x_229:


//--------------------- .text._Z11kernel_gridILj2ELj8EEvPKfS1_PKiPfjjjbS4_ --------------------------
	.section	.text._Z11kernel_gridILj2ELj8EEvPKfS1_PKiPfjjjbS4_,"ax",@progbits
	.align	128
        .global         _Z11kernel_gridILj2ELj8EEvPKfS1_PKiPfjjjbS4_
        .type           _Z11kernel_gridILj2ELj8EEvPKfS1_PKiPfjjjbS4_,@function
        .size           _Z11kernel_gridILj2ELj8EEvPKfS1_PKiPfjjjbS4_,(.L_x_230 - _Z11kernel_gridILj2ELj8EEvPKfS1_PKiPfjjjbS4_)
        .other          _Z11kernel_gridILj2ELj8EEvPKfS1_PKiPfjjjbS4_,@"STO_CUDA_ENTRY STV_DEFAULT"
_Z11kernel_gridILj2ELj8EEvPKfS1_PKiPfjjjbS4_:
.text._Z11kernel_gridILj2ELj8EEvPKfS1_PKiPfjjjbS4_:
        /* <DEDUP_REMOVED lines=12> */
[----:B------:R-:W-:Y:S01]  /*00c0*/  SHF.L.U32 R5, R0, 0x1, RZ ;  /* 0x0000000100057819 */ /* 0x000fe200000006ff */
[----:B------:R-:W3:Y:S06]  /*00d0*/  LDCU UR4, c[0x0][0x3a8] ;  /* 0x00007500ff0477ac */ /* 0x000eec0008000800 */
[----:B------:R-:W4:Y:S01]  /*00e0*/  LDC.64 R18, c[0x0][0x388] ;  /* 0x0000e200ff127b82 */ /* 0x000f220000000a00 */
[----:B0-----:R-:W-:-:S05]  /*00f0*/  IMAD.WIDE.U32 R2, R37, 0x4, R2 ;  /* 0x0000000425027825 */ /* 0x001fca00078e0002 */
[----:B-1----:R-:W5:Y:S04]  /*0100*/  LDG.E.CONSTANT R4, desc[UR6][R2.64] ;  /* 0x0000000602047981 */ /* 0x002f68000c1e9900 */
[----:B------:R3:W5:Y:S01]  /*0110*/  LDG.E.CONSTANT R7, desc[UR6][R2.64+0x4] ;  /* 0x0000040602077981 */ /* 0x000762000c1e9900 */
[----:B--2---:R-:W-:-:S05]  /*0120*/  IMAD.WIDE.U32 R8, R5, 0x4, R8 ;  /* 0x0000000405087825 */ /* 0x004fca00078e0008 */
[----:B------:R-:W2:Y:S04]  /*0130*/  LDG.E.CONSTANT R26, desc[UR6][R8.64] ;  /* 0x00000006081a7981 */ /* 0x000ea8000c1e9900 */
[----:B------:R-:W4:Y:S01]  /*0140*/  LDG.E.CONSTANT R10, desc[UR6][R8.64+0x4] ;  /* 0x00000406080a7981 */ /* 0x000f22000c1e9900 */
[----:B------:R-:W-:Y:S02]  /*0150*/  I2FP.F32.U32 R6, R37 ;  /* 0x0000002500067245 */ /* 0x000fe40000201000 */
[----:B---3--:R-:W-:Y:S01]  /*0160*/  I2FP.F32.U32 R2, UR4 ;  /* 0x0000000400027c45 */ /* 0x008fe20008201000 */
[----:B------:R-:W0:Y:S01]  /*0170*/  LDCU UR4, c[0x0][0x3a4] ;  /* 0x00007480ff0477ac */ /* 0x000e220008000800 */
[----:B------:R-:W-:-:S13]  /*0180*/  FSETP.GEU.AND P0, PT, R6, -126, PT ;  /* 0xc2fc00000600780b */ /* 0x000fda0003f0e000 */
[----:B------:R-:W-:-:S04]  /*0190*/  @!P0 FMUL R6, R6, 0.5 ;  /* 0x3f00000006068820 */ /* 0x000fc80000400000 */
[----:B------:R1:W3:Y:S01]  /*01a0*/  MUFU.EX2 R5, R6 ;  /* 0x0000000600057308 */ /* 0x0002e20000000800 */
[----:B0-----:R-:W-:Y:S01]  /*01b0*/  IMAD R37, R0, UR4, R37 ;  /* 0x0000000400257c24 */ /* 0x001fe2000f8e0225 */
[----:B------:R-:W0:Y:S04]  /*01c0*/  LDCU.U8 UR4, c[0x0][0x3ac] ;  /* 0x00007580ff0477ac */ /* 0x000e280008000000 */
[----:B------:R-:W-:Y:S02]  /*01d0*/  SHF.L.U32 R21, R37, 0x3, RZ ;  /* 0x0000000325157819 */ /* 0x000fe400000006ff */
[----:B-1----:R-:W-:Y:S01]  /*01e0*/  MOV R6, RZ ;  /* 0x000000ff00067202 */ /* 0x002fe20000000f00 */
[----:B---3--:R-:W-:-:S04]  /*01f0*/  @!P0 FMUL R5, R5, R5 ;  /* 0x0000000505058220 */ /* 0x008fc80000400000 */
[----:B------:R-:W-:Y:S01]  /*0200*/  FFMA R5, R5, R2, -1 ;  /* 0xbf80000005057423 */ /* 0x000fe20000000002 */
[----:B------:R-:W-:-:S03]  /*0210*/  HFMA2 R2, -RZ, RZ, 0, 5.9604644775390625e-08 ;  /* 0x00000001ff027431 */ /* 0x000fc600000001ff */
[----:B------:R-:W1:Y:S02]  /*0220*/  F2I.U32.CEIL.NTZ R28, R5 ;  /* 0x00000005001c7305 */ /* 0x000e64000020b000 */
[----:B-1----:R-:W-:Y:S02]  /*0230*/  IADD3 R28, PT, PT, R28, 0x2, RZ ;  /* 0x000000021c1c7810 */ /* 0x002fe40007ffe0ff */
[----:B-----5:R-:W-:-:S04]  /*0240*/  IADD3 R7, PT, PT, -R4, R7, RZ ;  /* 0x0000000704077210 */ /* 0x020fc80007ffe1ff */
[----:B------:R-:W1:Y:S01]  /*0250*/  I2F.U32.RP R3, R7 ;  /* 0x0000000700037306 */ /* 0x000e620000209000 */
[----:B------:R-:W-:Y:S01]  /*0260*/  ISETP.NE.AND P0, PT, R7, RZ, PT ;  /* 0x000000ff0700720c */ /* 0x000fe20003f05270 */
[C---:B--2---:R-:W-:Y:S01]  /*0270*/  FFMA R26, R5.reuse, R26, 0.5 ;  /* 0x3f000000051a7423 */ /* 0x044fe2000000001a */
[-C--:B------:R-:W-:Y:S02]  /*0280*/  IADD3 R12, PT, PT, RZ, -R7.reuse, RZ ;  /* 0x80000007ff0c7210 */ /* 0x080fe40007ffe0ff */
[-C--:B------:R-:W-:Y:S01]  /*0290*/  LOP3.LUT R14, RZ, R7.reuse, RZ, 0x33, !PT ;  /* 0x00000007ff0e7212 */ /* 0x080fe200078e33ff */
[----:B----4-:R-:W-:Y:S02]  /*02a0*/  FFMA R13, R5, R10, 0.5 ;  /* 0x3f000000050d7423 */ /* 0x010fe4000000000a */
[----:B------:R-:W-:Y:S06]  /*02b0*/  F2I.U32.FLOOR.NTZ R35, R26 ;  /* 0x0000001a00237305 */ /* 0x000fec0000207000 */
[----:B------:R-:W-:-:S02]  /*02c0*/  @P0 ISETP.GT.U32.AND P1, PT, R28, R7, PT ;  /* 0x000000071c00020c */ /* 0x000fc40003f24070 */
[----:B-1----:R-:W1:Y:S02]  /*02d0*/  MUFU.RCP R3, R3 ;  /* 0x0000000300037308 */ /* 0x002e640000001000 */
[----:B------:R-:W-:-:S05]  /*02e0*/  @P0 SEL R9, R28, 0x1, !P1 ;  /* 0x000000011c090807 */ /* 0x000fca0004800000 */
[----:B------:R-:W-:Y:S01]  /*02f0*/  @P0 IMAD R2, R28, R9, RZ ;  /* 0x000000091c020224 */ /* 0x000fe200078e02ff */
[----:B------:R-:W2:Y:S01]  /*0300*/  F2I.U32.FLOOR.NTZ R8, R13 ;  /* 0x0000000d00087305 */ /* 0x000ea20000207000 */
[----:B------:R-:W-:-:S03]  /*0310*/  MOV R9, R12 ;  /* 0x0000000c00097202 */ /* 0x000fc60000000f00 */
[----:B------:R-:W-:Y:S01]  /*0320*/  ISETP.GT.U32.AND P2, PT, R2, R7, PT ;  /* 0x000000070200720c */ /* 0x000fe20003f44070 */
[----:B------:R-:W-:Y:S01]  /*0330*/  HFMA2 R2, -RZ, RZ, 0, 0 ;  /* 0x00000000ff027431 */ /* 0x000fe200000001ff */
[----:B-1----:R-:W-:-:S04]  /*0340*/  IADD3 R11, PT, PT, R3, 0xffffffe, RZ ;  /* 0x0ffffffe030b7810 */ /* 0x002fc80007ffe0ff */
[----:B------:R-:W1:Y:S01]  /*0350*/  F2I.FTZ.U32.TRUNC.NTZ R3, R11 ;  /* 0x0000000b00037305 */ /* 0x000e62000021f000 */
[C---:B--2---:R-:W-:Y:S02]  /*0360*/  @P0 IMAD R10, R8.reuse, R28, R35 ;  /* 0x0000001c080a0224 */ /* 0x044fe400078e0223 */
[----:B------:R-:W-:-:S03]  /*0370*/  IMAD R32, R8, 0x127409f, RZ ;  /* 0x0127409f08207824 */ /* 0x000fc600078e02ff */
[----:B------:R-:W-:Y:S02]  /*0380*/  @P0 SEL R6, R35, R10, P1 ;  /* 0x0000000a23060207 */ /* 0x000fe40000800000 */
[----:B------:R-:W-:-:S04]  /*0390*/  LOP3.LUT R15, R32, R35, RZ, 0x3c, !PT ;  /* 0x00000023200f7212 */ /* 0x000fc800078e3cff */
[----:B------:R-:W-:Y:S01]  /*03a0*/  SEL R6, R15, R6, P2 ;  /* 0x000000060f067207 */ /* 0x000fe20001000000 */
[----:B-1----:R-:W-:Y:S01]  /*03b0*/  IMAD R11, R9, R3, RZ ;  /* 0x00000003090b7224 */ /* 0x002fe200078e02ff */
[----:B------:R-:W-:-:S03]  /*03c0*/  SHF.L.U32 R9, R4, 0x3, RZ ;  /* 0x0000000304097819 */ /* 0x000fc600000006ff */
[----:B------:R-:W-:-:S04]  /*03d0*/  IMAD.HI.U32 R11, R3, R11, R2 ;  /* 0x0000000b030b7227 */ /* 0x000fc800078e0002 */
[----:B------:R-:W-:-:S04]  /*03e0*/  IMAD.WIDE.U32 R18, R9, 0x4, R18 ;  /* 0x0000000409127825 */ /* 0x000fc800078e0012 */
[----:B------:R-:W-:-:S05]  /*03f0*/  IMAD.HI.U32 R2, R11, R6, RZ ;  /* 0x000000060b027227 */ /* 0x000fca00078e00ff */
[----:B------:R-:W-:-:S05]  /*0400*/  IADD3 R2, PT, PT, -R2, RZ, RZ ;  /* 0x000000ff02027210 */ /* 0x000fca0007ffe1ff */
[----:B------:R-:W-:Y:S02]  /*0410*/  IMAD R6, R7, R2, R6 ;  /* 0x0000000207067224 */ /* 0x000fe400078e0206 */
[----:B------:R-:W1:Y:S03]  /*0420*/  LDC.64 R2, c[0x0][0x398] ;  /* 0x0000e600ff027b82 */ /* 0x000e660000000a00 */
[----:B------:R-:W-:-:S13]  /*0430*/  ISETP.GE.U32.AND P1, PT, R6, R7, PT ;  /* 0x000000070600720c */ /* 0x000fda0003f26070 */
[C---:B------:R-:W-:Y:S02]  /*0440*/  @P1 IADD3 R6, PT, PT, -R7.reuse, R6, RZ ;  /* 0x0000000607061210 */ /* 0x040fe40007ffe1ff */
[----:B------:R-:W-:Y:S02]  /*0450*/  ISETP.NE.U32.AND P1, PT, R7, RZ, PT ;  /* 0x000000ff0700720c */ /* 0x000fe40003f25070 */
[----:B------:R-:W-:Y:S01]  /*0460*/  ISETP.GE.U32.AND P2, PT, R6, R7, PT ;  /* 0x000000070600720c */ /* 0x000fe20003f46070 */
[----:B-1----:R-:W-:-:S05]  /*0470*/  IMAD.WIDE.U32 R2, R21, 0x4, R2 ;  /* 0x0000000415027825 */ /* 0x002fca00078e0002 */
[----:B------:R-:W2:Y:S07]  /*0480*/  LDG.E R9, desc[UR6][R2.64] ;  /* 0x0000000602097981 */ /* 0x000eae000c1e1900 */
[----:B------:R-:W-:Y:S01]  /*0490*/  @P2 IADD3 R6, PT, PT, -R7, R6, RZ ;  /* 0x0000000607062210 */ /* 0x000fe20007ffe1ff */
[----:B------:R-:W3:Y:S03]  /*04a0*/  LDG.E R25, desc[UR6][R2.64+0xc] ;  /* 0x00000c0602197981 */ /* 0x000ee6000c1e1900 */
[----:B------:R-:W-:Y:S01]  /*04b0*/  SEL R6, R14, R6, !P1 ;  /* 0x000000060e067207 */ /* 0x000fe20004800000 */
[----:B------:R-:W4:Y:S03]  /*04c0*/  LDG.E R33, desc[UR6][R2.64+0x4] ;  /* 0x0000040602217981 */ /* 0x000f26000c1e1900 */
[----:B------:R-:W-:Y:S01]  /*04d0*/  SHF.L.U32 R17, R6, 0x3, RZ ;  /* 0x0000000306117819 */ /* 0x000fe200000006ff */
[----:B------:R-:W5:Y:S04]  /*04e0*/  LDG.E R23, desc[UR6][R2.64+0x8] ;  /* 0x0000080602177981 */ /* 0x000f68000c1e1900 */
[----:B------:R-:W-:Y:S01]  /*04f0*/  IMAD.WIDE.U32 R16, R17, 0x4, R18 ;  /* 0x0000000411107825 */ /* 0x000fe200078e0012 */
[----:B------:R-:W5:Y:S04]  /*0500*/  LDG.E R21, desc[UR6][R2.64+0x14] ;  /* 0x0000140602157981 */ /* 0x000f68000c1e1900 */
[----:B------:R-:W2:Y:S04]  /*0510*/  LDG.E.CONSTANT R22, desc[UR6][R16.64] ;  /* 0x0000000610167981 */ /* 0x000ea8000c1e9900 */
[----:B------:R-:W3:Y:S04]  /*0520*/  LDG.E.CONSTANT R4, desc[UR6][R16.64+0xc] ;  /* 0x00000c0610047981 */ /* 0x000ee8000c1e9900 */
[----:B------:R-:W4:Y:S04]  /*0530*/  LDG.E.CONSTANT R34, desc[UR6][R16.64+0x4] ;  /* 0x0000040610227981 */ /* 0x000f28000c1e9900 */
[----:B------:R-:W5:Y:S04]  /*0540*/  LDG.E.CONSTANT R30, desc[UR6][R16.64+0x8] ;  /* 0x00000806101e7981 */ /* 0x000f68000c1e9900 */
[----:B------:R-:W5:Y:S04]  /*0550*/  LDG.E.CONSTANT R20, desc[UR6][R16.64+0x14] ;  /* 0x0000140610147981 */ /* 0x000f68000c1e9900 */
[----:B------:R-:W5:Y:S04]  /*0560*/  LDG.E R27, desc[UR6][R2.64+0x10] ;  /* 0x00001006021b7981 */ /* 0x000f68000c1e1900 */
[----:B------:R-:W5:Y:S01]  /*0570*/  LDG.E.CONSTANT R24, desc[UR6][R16.64+0x10] ;  /* 0x0000100610187981 */ /* 0x000f62000c1e9900 */
[----:B------:R-:W-:-:S02]  /*0580*/  I2FP.F32.U32 R31, R35 ;  /* 0x00000023001f7245 */ /* 0x000fc40000201000 */
[----:B------:R-:W-:Y:S01]  /*0590*/  I2FP.F32.U32 R6, R8 ;  /* 0x0000000800067245 */ /* 0x000fe20000201000 */
[----:B------:R-:W5:Y:S02]  /*05a0*/  LDG.E.CONSTANT R0, desc[UR6][R16.64+0x18] ;  /* 0x0000180610007981 */ /* 0x000f64000c1e9900 */
[----:B------:R-:W-:Y:S02]  /*05b0*/  FADD R26, R26, -R31 ;  /* 0x8000001f1a1a7221 */ /* 0x000fe40000000000 */
[----:B------:R-:W-:Y:S01]  /*05c0*/  FADD R13, R13, -R6 ;  /* 0x800000060d0d7221 */ /* 0x000fe20000000000 */
[----:B------:R-:W-:Y:S01]  /*05d0*/  @P0 ISETP.GT.U32.AND P2, PT, R28, R7, PT ;  /* 0x000000071c00020c */ /* 0x000fe20003f44070 */
[----:B------:R-:W-:Y:S01]  /*05e0*/  FADD R12, -R26, 1 ;  /* 0x3f8000001a0c7421 */ /* 0x000fe20000000100 */
[----:B------:R1:W5:Y:S01]  /*05f0*/  LDG.E.CONSTANT R10, desc[UR6][R16.64+0x1c] ;  /* 0x00001c06100a7981 */ /* 0x000362000c1e9900 */
[----:B------:R-:W-:-:S03]  /*0600*/  FADD R31, -R13, 1 ;  /* 0x3f8000000d1f7421 */ /* 0x000fc60000000100 */
[----:B------:R-:W5:Y:S01]  /*0610*/  LDG.E R29, desc[UR6][R2.64+0x18] ;  /* 0x00001806021d7981 */ /* 0x000f62000c1e1900 */
[----:B------:R-:W-:Y:S01]  /*0620*/  FMUL R6, R12, R31 ;  /* 0x0000001f0c067220 */ /* 0x000fe20000400000 */
[----:B-1----:R-:W-:-:S03]  /*0630*/  @P0 SEL R17, R28, 0x1, !P2 ;  /* 0x000000011c110807 */ /* 0x002fc60005000000 */
[C---:B--2---:R-:W-:Y:S01]  /*0640*/  FFMA R22, R6.reuse, R22, R9 ;  /* 0x0000001606167223 */ /* 0x044fe20000000009 */
[----:B------:R-:W-:Y:S01]  /*0650*/  IADD3 R9, PT, PT, R35, 0x1, RZ ;  /* 0x0000000123097810 */ /* 0x000fe20007ffe0ff */
[C---:B---3--:R-:W-:Y:S01]  /*0660*/  FFMA R25, R6.reuse, R4, R25 ;  /* 0x0000000406197223 */ /* 0x048fe20000000019 */
[----:B------:R-:W-:Y:S02]  /*0670*/  HFMA2 R4, -RZ, RZ, 0, 5.9604644775390625e-08 ;  /* 0x00000001ff047431 */ /* 0x000fe400000001ff */
[----:B----4-:R-:W-:Y:S01]  /*0680*/  FFMA R33, R6, R34, R33 ;  /* 0x0000002206217223 */ /* 0x010fe20000000021 */
[----:B------:R-:W-:Y:S02]  /*0690*/  @P0 IMAD R34, R8, R28, R9 ;  /* 0x0000001c08220224 */ /* 0x000fe400078e0209 */
[----:B------:R-:W-:Y:S02]  /*06a0*/  @P0 IMAD R4, R28, R17, RZ ;  /* 0x000000111c040224 */ /* 0x000fe400078e02ff */
[----:B-----5:R-:W-:Y:S01]  /*06b0*/  FFMA R23, R6, R30, R23 ;  /* 0x0000001e06177223 */ /* 0x020fe20000000017 */
[----:B------:R-:W-:-:S02]  /*06c0*/  MOV R30, RZ ;  /* 0x000000ff001e7202 */ /* 0x000fc40000000f00 */
[----:B------:R-:W-:Y:S02]  /*06d0*/  @P0 SEL R30, R9, R34, P2 ;  /* 0x00000022091e0207 */ /* 0x000fe40001000000 */
[----:B------:R-:W-:Y:S02]  /*06e0*/  ISETP.GT.U32.AND P2, PT, R4, R7, PT ;  /* 0x000000070400720c */ /* 0x000fe40003f44070 */
[----:B------:R-:W-:-:S04]  /*06f0*/  LOP3.LUT R4, R32, R9, RZ, 0x3c, !PT ;  /* 0x0000000920047212 */ /* 0x000fc800078e3cff */
[----:B------:R-:W-:-:S05]  /*0700*/  SEL R30, R4, R30, P2 ;  /* 0x0000001e041e7207 */ /* 0x000fca0001000000 */
[----:B------:R-:W-:-:S05]  /*0710*/  IMAD.HI.U32 R16, R11, R30, RZ ;  /* 0x0000001e0b107227 */ /* 0x000fca00078e00ff */
[----:B------:R-:W-:-:S05]  /*0720*/  IADD3 R16, PT, PT, -R16, RZ, RZ ;  /* 0x000000ff10107210 */ /* 0x000fca0007ffe1ff */
[----:B------:R-:W-:Y:S02]  /*0730*/  IMAD R30, R7, R16, R30 ;  /* 0x00000010071e7224 */ /* 0x000fe400078e021e */
[----:B------:R-:W2:Y:S03]  /*0740*/  LDG.E R16, desc[UR6][R2.64+0x1c] ;  /* 0x00001c0602107981 */ /* 0x000ea6000c1e1900 */
[----:B------:R-:W-:-:S13]  /*0750*/  ISETP.GE.U32.AND P2, PT, R30, R7, PT ;  /* 0x000000071e00720c */ /* 0x000fda0003f46070 */
[----:B------:R-:W-:-:S04]  /*0760*/  @P2 IADD3 R30, PT, PT, -R7, R30, RZ ;  /* 0x0000001e071e2210 */ /* 0x000fc80007ffe1ff */
[----:B------:R-:W-:Y:S01]  /*0770*/  ISETP.GE.U32.AND P2, PT, R30, R7, PT ;  /* 0x000000071e00720c */ /* 0x000fe20003f46070 */
[----:B------:R-:W-:-:S12]  /*0780*/  FFMA R17, R6, R20, R21 ;  /* 0x0000001406117223 */ /* 0x000fd80000000015 */
[----:B------:R-:W-:-:S04]  /*0790*/  @P2 IADD3 R30, PT, PT, -R7, R30, RZ ;  /* 0x0000001e071e2210 */ /* 0x000fc80007ffe1ff */
[----:B------:R-:W-:-:S04]  /*07a0*/  SEL R30, R14, R30, !P1 ;  /* 0x0000001e0e1e7207 */ /* 0x000fc80004800000 */
[----:B------:R-:W-:Y:S01]  /*07b0*/  SHF.L.U32 R30, R30, 0x3, RZ ;  /* 0x000000031e1e7819 */ /* 0x000fe200000006ff */
[----:B------:R-:W-:-:S04]  /*07c0*/  FFMA R27, R6, R24, R27 ;  /* 0x00000018061b7223 */ /* 0x000fc8000000001b */
[----:B------:R-:W-:-:S05]  /*07d0*/  IMAD.WIDE.U32 R20, R30, 0x4, R18 ;  /* 0x000000041e147825 */ /* 0x000fca00078e0012 */
[----:B------:R-:W3:Y:S01]  /*07e0*/  LDG.E.CONSTANT R24, desc[UR6][R20.64] ;  /* 0x0000000614187981 */ /* 0x000ee2000c1e9900 */
[----:B------:R-:W-:-:S03]  /*07f0*/  FMUL R36, R26, R31 ;  /* 0x0000001f1a247220 */ /* 0x000fc60000400000 */
[----:B------:R-:W4:Y:S01]  /*0800*/  LDG.E.CONSTANT R34, desc[UR6][R20.64+0x10] ;  /* 0x0000100614227981 */ /* 0x000f22000c1e9900 */
[----:B------:R-:W-:-:S03]  /*0810*/  FFMA R29, R6, R0, R29 ;  /* 0x00000000061d7223 */ /* 0x000fc6000000001d */
[----:B------:R-:W5:Y:S04]  /*0820*/  LDG.E.CONSTANT R30, desc[UR6][R20.64+0x18] ;  /* 0x00001806141e7981 */ /* 0x000f68000c1e9900 */
[----:B------:R-:W5:Y:S01]  /*0830*/  LDG.E.CONSTANT R0, desc[UR6][R20.64+0x4] ;  /* 0x0000040614007981 */ /* 0x000f62000c1e9900 */
[----:B--2---:R-:W-:Y:S01]  /*0840*/  FFMA R10, R6, R10, R16 ;  /* 0x0000000a060a7223 */ /* 0x004fe20000000010 */
[CC--:B------:R-:W-:Y:S02]  /*0850*/  @P0 ISETP.GT.U32.AND P2, PT, R28.reuse, R7.reuse, PT ;  /* 0x000000071c00020c */ /* 0x0c0fe40003f44070 */
[----:B------:R-:W2:Y:S04]  /*0860*/  LDG.E.CONSTANT R16, desc[UR6][R20.64+0x14] ;  /* 0x0000140614107981 */ /* 0x000ea8000c1e9900 */
[----:B------:R1:W-:Y:S01]  /*0870*/  STG.E desc[UR6][R2.64], R22 ;  /* 0x0000001602007986 */ /* 0x0003e2000c101906 */
[----:B------:R-:W-:-:S03]  /*0880*/  @P0 ISETP.GT.U32.AND P3, PT, R28, R7, PT ;  /* 0x000000071c00020c */ /* 0x000fc60003f64070 */
[----:B------:R-:W2:Y:S01]  /*0890*/  LDG.E.CONSTANT R31, desc[UR6][R20.64+0x8] ;  /* 0x00000806141f7981 */ /* 0x000ea2000c1e9900 */
[----:B---3--:R-:W-:-:S03]  /*08a0*/  FFMA R6, R36, R24, R22 ;  /* 0x0000001824067223 */ /* 0x008fc60000000016 */
[----:B------:R-:W3:Y:S01]  /*08b0*/  LDG.E.CONSTANT R24, desc[UR6][R20.64+0xc] ;  /* 0x00000c0614187981 */ /* 0x000ee2000c1e9900 */
[C---:B----4-:R-:W-:Y:S01]  /*08c0*/  FFMA R34, R36.reuse, R34, R27 ;  /* 0x0000002224227223 */ /* 0x050fe2000000001b */
[----:B-1----:R-:W-:Y:S01]  /*08d0*/  MOV R22, RZ ;  /* 0x000000ff00167202 */ /* 0x002fe20000000f00 */
[----:B-----5:R-:W-:Y:S01]  /*08e0*/  FFMA R30, R36, R30, R29 ;  /* 0x0000001e241e7223 */ /* 0x020fe2000000001d */
[----:B------:R-:W-:Y:S02]  /*08f0*/  @P0 SEL R29, R28, 0x1, !P2 ;  /* 0x000000011c1d0807 */ /* 0x000fe40005000000 */
[----:B------:R-:W-:Y:S01]  /*0900*/  IADD3 R32, PT, PT, R32, 0x127409f, RZ ;  /* 0x0127409f20207810 */ /* 0x000fe20007ffe0ff */
[----:B------:R1:W-:Y:S01]  /*0910*/  STG.E desc[UR6][R2.64+0x4], R33 ;  /* 0x0000042102007986 */ /* 0x0003e2000c101906 */
[C---:B------:R-:W-:Y:S01]  /*0920*/  FFMA R0, R36.reuse, R0, R33 ;  /* 0x0000000024007223 */ /* 0x040fe20000000021 */
[----:B--2---:R-:W-:Y:S01]  /*0930*/  FFMA R16, R36, R16, R17 ;  /* 0x0000001024107223 */ /* 0x004fe20000000011 */
[----:B------:R-:W-:-:S05]  /*0940*/  IADD3 R17, PT, PT, R8, 0x1, RZ ;  /* 0x0000000108117810 */ /* 0x000fca0007ffe0ff */
[----:B------:R-:W-:-:S05]  /*0950*/  @P0 IMAD R27, R28, R17, R35 ;  /* 0x000000111c1b0224 */ /* 0x000fca00078e0223 */
[----:B------:R-:W-:Y:S01]  /*0960*/  @P0 SEL R22, R35, R27, P2 ;  /* 0x0000001b23160207 */ /* 0x000fe20001000000 */
[----:B------:R-:W-:Y:S02]  /*0970*/  HFMA2 R27, -RZ, RZ, 0, 5.9604644775390625e-08 ;  /* 0x00000001ff1b7431 */ /* 0x000fe400000001ff */
[----:B------:R-:W-:Y:S01]  /*0980*/  @P0 IMAD R27, R28, R29, RZ ;  /* 0x0000001d1c1b0224 */ /* 0x000fe200078e02ff */
[----:B------:R-:W-:-:S04]  /*0990*/  MOV R29, RZ ;  /* 0x000000ff001d7202 */ /* 0x000fc80000000f00 */
[----:B------:R-:W-:Y:S01]  /*09a0*/  ISETP.GT.U32.AND P2, PT, R27, R7, PT ;  /* 0x000000071b00720c */ /* 0x000fe20003f44070 */
[----:B---3--:R-:W-:Y:S02]  /*09b0*/  FFMA R24, R36, R24, R25 ;  /* 0x0000001824187223 */ /* 0x008fe40000000019 */
[----:B------:R2:W3:Y:S02]  /*09c0*/  LDG.E.CONSTANT R25, desc[UR6][R20.64+0x1c] ;  /* 0x00001c0614197981 */ /* 0x0004e4000c1e9900 */
[C---:B--2---:R-:W-:Y:S01]  /*09d0*/  @P0 IMAD R20, R28.reuse, R17, R9 ;  /* 0x000000111c140224 */ /* 0x044fe200078e0209 */
[----:B------:R-:W-:-:S04]  /*09e0*/  @P0 SEL R17, R28, 0x1, !P3 ;  /* 0x000000011c110807 */ /* 0x000fc80005800000 */
[----:B------:R-:W-:Y:S01]  /*09f0*/  @P0 SEL R29, R9, R20, P3 ;  /* 0x00000014091d0207 */ /* 0x000fe20001800000 */
[----:B------:R-:W-:Y:S02]  /*0a00*/  HFMA2 R20, -RZ, RZ, 0, 5.9604644775390625e-08 ;  /* 0x00000001ff147431 */ /* 0x000fe400000001ff */
[----:B------:R-:W-:Y:S01]  /*0a10*/  @P0 IMAD R20, R28, R17, RZ ;  /* 0x000000111c140224 */ /* 0x000fe200078e02ff */
[----:B------:R-:W-:-:S04]  /*0a20*/  LOP3.LUT R17, R32, R35, RZ, 0x3c, !PT ;  /* 0x0000002320117212 */ /* 0x000fc800078e3cff */
[----:B------:R-:W-:Y:S02]  /*0a30*/  SEL R22, R17, R22, P2 ;  /* 0x0000001611167207 */ /* 0x000fe40001000000 */
[----:B------:R-:W-:-:S03]  /*0a40*/  ISETP.GT.U32.AND P2, PT, R20, R7, PT ;  /* 0x000000071400720c */ /* 0x000fc60003f44070 */
[----:B------:R-:W-:-:S05]  /*0a50*/  IMAD.HI.U32 R20, R11, R22, RZ ;  /* 0x000000160b147227 */ /* 0x000fca00078e00ff */
[----:B------:R-:W-:-:S05]  /*0a60*/  IADD3 R20, PT, PT, -R20, RZ, RZ ;  /* 0x000000ff14147210 */ /* 0x000fca0007ffe1ff */
[----:B------:R-:W-:-:S05]  /*0a70*/  IMAD R22, R7, R20, R22 ;  /* 0x0000001407167224 */ /* 0x000fca00078e0216 */
[----:B------:R-:W-:-:S13]  /*0a80*/  ISETP.GE.U32.AND P0, PT, R22, R7, PT ;  /* 0x000000071600720c */ /* 0x000fda0003f06070 */
[----:B------:R-:W-:-:S04]  /*0a90*/  @P0 IADD3 R22, PT, PT, -R7, R22, RZ ;  /* 0x0000001607160210 */ /* 0x000fc80007ffe1ff */
[----:B------:R-:W-:-:S13]  /*0aa0*/  ISETP.GE.U32.AND P0, PT, R22, R7, PT ;  /* 0x000000071600720c */ /* 0x000fda0003f06070 */
[----:B------:R-:W-:-:S04]  /*0ab0*/  @P0 IADD3 R22, PT, PT, -R7, R22, RZ ;  /* 0x0000001607160210 */ /* 0x000fc80007ffe1ff */
[----:B------:R-:W-:-:S04]  /*0ac0*/  SEL R22, R14, R22, !P1 ;  /* 0x000000160e167207 */ /* 0x000fc80004800000 */
[----:B------:R-:W-:-:S05]  /*0ad0*/  SHF.L.U32 R21, R22, 0x3, RZ ;  /* 0x0000000316157819 */ /* 0x000fca00000006ff */
[----:B------:R-:W-:-:S05]  /*0ae0*/  IMAD.WIDE.U32 R20, R21, 0x4, R18 ;  /* 0x0000000415147825 */ /* 0x000fca00078e0012 */
[----:B-1----:R-:W2:Y:S04]  /*0af0*/  LDG.E.CONSTANT R33, desc[UR6][R20.64] ;  /* 0x0000000614217981 */ /* 0x002ea8000c1e9900 */
[----:B------:R-:W4:Y:S04]  /*0b00*/  LDG.E.CONSTANT R27, desc[UR6][R20.64+0x4] ;  /* 0x00000406141b7981 */ /* 0x000f28000c1e9900 */
[----:B------:R-:W5:Y:S01]  /*0b10*/  LDG.E.CONSTANT R22, desc[UR6][R20.64+0x8] ;  /* 0x0000080614167981 */ /* 0x000f62000c1e9900 */
[C---:B------:R-:W-:Y:S01]  /*0b20*/  FFMA R31, R36.reuse, R31, R23 ;  /* 0x0000001f241f7223 */ /* 0x040fe20000000017 */
[----:B---3--:R-:W-:Y:S01]  /*0b30*/  FFMA R10, R36, R25, R10 ;  /* 0x00000019240a7223 */ /* 0x008fe2000000000a */
[----:B------:R-:W-:Y:S01]  /*0b40*/  FMUL R25, R13, R12 ;  /* 0x0000000c0d197220 */ /* 0x000fe20000400000 */
[----:B------:R-:W3:Y:S03]  /*0b50*/  LDG.E.CONSTANT R36, desc[UR6][R20.64+0xc] ;  /* 0x00000c0614247981 */ /* 0x000ee6000c1e9900 */
[----:B--2---:R-:W-:-:S02]  /*0b60*/  FFMA R6, R25, R33, R6 ;  /* 0x0000002119067223 */ /* 0x004fc40000000006 */
[----:B------:R-:W2:Y:S01]  /*0b70*/  LDG.E.CONSTANT R33, desc[UR6][R20.64+0x14] ;  /* 0x0000140614217981 */ /* 0x000ea2000c1e9900 */
[----:B----4-:R-:W-:-:S03]  /*0b80*/  FFMA R0, R25, R27, R0 ;  /* 0x0000001b19007223 */ /* 0x010fc60000000000 */
[----:B------:R-:W4:Y:S01]  /*0b90*/  LDG.E.CONSTANT R27, desc[UR6][R20.64+0x10] ;  /* 0x00001006141b7981 */ /* 0x000f22000c1e9900 */
[----:B-----5:R-:W-:-:S03]  /*0ba0*/  FFMA R22, R25, R22, R31 ;  /* 0x0000001619167223 */ /* 0x020fc6000000001f */
[----:B------:R-:W5:Y:S01]  /*0bb0*/  LDG.E.CONSTANT R31, desc[UR6][R20.64+0x18] ;  /* 0x00001806141f7981 */ /* 0x000f62000c1e9900 */
[----:B--2---:R-:W-:Y:S01]  /*0bc0*/  FFMA R33, R25, R33, R16 ;  /* 0x0000002119217223 */ /* 0x004fe20000000010 */
[----:B------:R-:W-:-:S04]  /*0bd0*/  LOP3.LUT R16, R32, R9, RZ, 0x3c, !PT ;  /* 0x0000000920107212 */ /* 0x000fc800078e3cff */
[----:B------:R-:W-:Y:S01]  /*0be0*/  SEL R32, R16, R29, P2 ;  /* 0x0000001d10207207 */ /* 0x000fe20001000000 */
[----:B----4-:R-:W-:Y:S01]  /*0bf0*/  FFMA R27, R25, R27, R34 ;  /* 0x0000001b191b7223 */ /* 0x010fe20000000022 */
[----:B------:R1:W2:Y:S03]  /*0c00*/  LDG.E.CONSTANT R29, desc[UR6][R20.64+0x1c] ;  /* 0x00001c06141d7981 */ /* 0x0002a6000c1e9900 */
        /* <DEDUP_REMOVED lines=8> */
[----:B------:R-:W-:Y:S01]  /*0c90*/  SHF.L.U32 R32, R32, 0x3, RZ ;  /* 0x0000000320207819 */ /* 0x000fe200000006ff */
[----:B-----5:R-:W-:-:S04]  /*0ca0*/  FFMA R30, R25, R31, R30 ;  /* 0x0000001f191e7223 */ /* 0x020fc8000000001e */
[----:B-1----:R-:W-:-:S05]  /*0cb0*/  IMAD.WIDE.U32 R20, R32, 0x4, R18 ;  /* 0x0000000420147825 */ /* 0x002fca00078e0012 */
[----:B------:R-:W4:Y:S04]  /*0cc0*/  LDG.E.CONSTANT R34, desc[UR6][R20.64] ;  /* 0x0000000614227981 */ /* 0x000f28000c1e9900 */
[----:B------:R-:W5:Y:S04]  /*0cd0*/  LDG.E.CONSTANT R32, desc[UR6][R20.64+0x4] ;  /* 0x0000040614207981 */ /* 0x000f68000c1e9900 */
[----:B------:R-:W5:Y:S01]  /*0ce0*/  LDG.E.CONSTANT R31, desc[UR6][R20.64+0x8] ;  /* 0x00000806141f7981 */ /* 0x000f62000c1e9900 */
[----:B------:R-:W-:Y:S01]  /*0cf0*/  FMUL R13, R26, R13 ;  /* 0x0000000d1a0d7220 */ /* 0x000fe20000400000 */
[C---:B---3--:R-:W-:Y:S01]  /*0d00*/  FFMA R24, R25.reuse, R36, R24 ;  /* 0x0000002419187223 */ /* 0x048fe20000000018 */
[----:B--2---:R-:W-:-:S02]  /*0d10*/  FFMA R10, R25, R29, R10 ;  /* 0x0000001d190a7223 */ /* 0x004fc4000000000a */
[----:B------:R-:W2:Y:S01]  /*0d20*/  LDG.E.CONSTANT R29, desc[UR6][R20.64+0x18] ;  /* 0x00001806141d7981 */ /* 0x000ea2000c1e9900 */
[----:B----4-:R-:W-:-:S03]  /*0d30*/  FFMA R25, R13, R34, R6 ;  /* 0x000000220d197223 */ /* 0x010fc60000000006 */
[----:B------:R-:W3:Y:S01]  /*0d40*/  LDG.E.CONSTANT R6, desc[UR6][R20.64+0xc] ;  /* 0x00000c0614067981 */ /* 0x000ee2000c1e9900 */
[----:B-----5:R-:W-:-:S03]  /*0d50*/  FFMA R0, R13, R32, R0 ;  /* 0x000000200d007223 */ /* 0x020fc60000000000 */
[----:B------:R-:W4:Y:S01]  /*0d60*/  LDG.E.CONSTANT R32, desc[UR6][R20.64+0x14] ;  /* 0x0000140614207981 */ /* 0x000f22000c1e9900 */
[----:B------:R-:W-:-:S03]  /*0d70*/  FFMA R31, R13, R31, R22 ;  /* 0x0000001f0d1f7223 */ /* 0x000fc60000000016 */
[----:B------:R-:W5:Y:S04]  /*0d80*/  LDG.E.CONSTANT R22, desc[UR6][R20.64+0x10] ;  /* 0x0000100614167981 */ /* 0x000f68000c1e9900 */
[----:B------:R-:W5:Y:S01]  /*0d90*/  LDG.E.CONSTANT R34, desc[UR6][R20.64+0x1c] ;  /* 0x00001c0614227981 */ /* 0x000f62000c1e9900 */
[----:B0-----:R-:W-:-:S06]  /*0da0*/  UPRMT UR4, UR4, 0x8880, URZ ;  /* 0x0000888004047896 */ /* 0x001fcc00080000ff */
[----:B------:R-:W-:Y:S01]  /*0db0*/  ISETP.NE.AND P0, PT, RZ, UR4, PT ;  /* 0x00000004ff007c0c */ /* 0x000fe2000bf05270 */
[----:B------:R3:W-:Y:S04]  /*0dc0*/  STG.E desc[UR6][R2.64+0x8], R23 ;  /* 0x0000081702007986 */ /* 0x0007e8000c101906 */
[----:B------:R0:W-:Y:S04]  /*0dd0*/  STG.E desc[UR6][R2.64], R25 ;  /* 0x0000001902007986 */ /* 0x0001e8000c101906 */
[----:B------:R0:W-:Y:S04]  /*0de0*/  STG.E desc[UR6][R2.64+0x4], R0 ;  /* 0x0000040002007986 */ /* 0x0001e8000c101906 */
[----:B------:R0:W-:Y:S01]  /*0df0*/  STG.E desc[UR6][R2.64+0x8], R31 ;  /* 0x0000081f02007986 */ /* 0x0001e2000c101906 */
[----:B--2---:R-:W-:-:S05]  /*0e00*/  FFMA R29, R13, R29, R30 ;  /* 0x0000001d0d1d7223 */ /* 0x004fca000000001e */
[----:B------:R0:W-:Y:S01]  /*0e10*/  STG.E desc[UR6][R2.64+0x18], R29 ;  /* 0x0000181d02007986 */ /* 0x0001e2000c101906 */
[C---:B---3--:R-:W-:Y:S01]  /*0e20*/  FFMA R23, R13.reuse, R6, R24 ;  /* 0x000000060d177223 */ /* 0x048fe20000000018 */
[C---:B----4-:R-:W-:Y:S01]  /*0e30*/  FFMA R33, R13.reuse, R32, R33 ;  /* 0x000000200d217223 */ /* 0x050fe20000000021 */
[C---:B-----5:R-:W-:Y:S01]  /*0e40*/  FFMA R27, R13.reuse, R22, R27 ;  /* 0x000000160d1b7223 */ /* 0x060fe2000000001b */
[----:B------:R-:W-:Y:S02]  /*0e50*/  FFMA R13, R13, R34, R10 ;  /* 0x000000220d0d7223 */ /* 0x000fe4000000000a */
[----:B------:R0:W-:Y:S04]  /*0e60*/  STG.E desc[UR6][R2.64+0xc], R23 ;  /* 0x00000c1702007986 */ /* 0x0001e8000c101906 */
[----:B------:R0:W-:Y:S04]  /*0e70*/  STG.E desc[UR6][R2.64+0x10], R27 ;  /* 0x0000101b02007986 */ /* 0x0001e8000c101906 */
[----:B------:R0:W-:Y:S04]  /*0e80*/  STG.E desc[UR6][R2.64+0x14], R33 ;  /* 0x0000142102007986 */ /* 0x0001e8000c101906 */
[----:B------:R0:W-:Y:S01]  /*0e90*/  STG.E desc[UR6][R2.64+0x1c], R13 ;  /* 0x00001c0d02007986 */ /* 0x0001e2000c101906 */
[----:B------:R-:W-:Y:S05]  /*0ea0*/  @!P0 EXIT ;  /* 0x000000000000894d */ /* 0x000fea0003800000 */
[C---:B0-----:R-:W-:Y:S01]  /*0eb0*/  IMAD.HI.U32 R2, R11.reuse, R9, RZ ;  /* 0x000000090b027227 */ /* 0x041fe200078e00ff */
[----:B------:R-:W0:Y:S03]  /*0ec0*/  LDC.64 R24, c[0x0][0x3b0] ;  /* 0x0000ec00ff187b82 */ /* 0x000e260000000a00 */
[----:B------:R-:W-:Y:S01]  /*0ed0*/  IMAD.HI.U32 R0, R11, R35, RZ ;  /* 0x000000230b007227 */ /* 0x000fe200078e00ff */
[----:B------:R-:W-:-:S04]  /*0ee0*/  IADD3 R2, PT, PT, -R2, RZ, RZ ;  /* 0x000000ff02027210 */ /* 0x000fc80007ffe1ff */
[----:B------:R-:W-:Y:S01]  /*0ef0*/  IADD3 R0, PT, PT, -R0, RZ, RZ ;  /* 0x000000ff00007210 */ /* 0x000fe20007ffe1ff */
[----:B------:R-:W-:-:S04]  /*0f00*/  IMAD R2, R7, R2, R9 ;  /* 0x0000000207027224 */ /* 0x000fc800078e0209 */
[----:B------:R-:W-:Y:S01]  /*0f10*/  IMAD R0, R7, R0, R35 ;  /* 0x0000000007007224 */ /* 0x000fe200078e0223 */
[----:B------:R-:W-:-:S04]  /*0f20*/  ISETP.GE.U32.AND P2, PT, R2, R7, PT ;  /* 0x000000070200720c */ /* 0x000fc80003f46070 */
[----:B------:R-:W-:-:S09]  /*0f30*/  ISETP.GE.U32.AND P0, PT, R0, R7, PT ;  /* 0x000000070000720c */ /* 0x000fd20003f06070 */
[----:B------:R-:W-:-:S04]  /*0f40*/  @P2 IADD3 R2, PT, PT, -R7, R2, RZ ;  /* 0x0000000207022210 */ /* 0x000fc80007ffe1ff */
[----:B------:R-:W-:Y:S02]  /*0f50*/  @P0 IADD3 R0, PT, PT, -R7, R0, RZ ;  /* 0x0000000007000210 */ /* 0x000fe40007ffe1ff */
[-C--:B------:R-:W-:Y:S02]  /*0f60*/  ISETP.GE.U32.AND P2, PT, R2, R7.reuse, PT ;  /* 0x000000070200720c */ /* 0x080fe40003f46070 */
[----:B------:R-:W-:-:S11]  /*0f70*/  ISETP.GE.U32.AND P0, PT, R0, R7, PT ;  /* 0x000000070000720c */ /* 0x000fd60003f06070 */
[C---:B------:R-:W-:Y:S02]  /*0f80*/  @P2 IADD3 R2, PT, PT, -R7.reuse, R2, RZ ;  /* 0x0000000207022210 */ /* 0x040fe40007ffe1ff */
[----:B------:R-:W-:Y:S02]  /*0f90*/  @P0 IADD3 R0, PT, PT, -R7, R0, RZ ;  /* 0x0000000007000210 */ /* 0x000fe40007ffe1ff */
[C---:B------:R-:W-:Y:S02]  /*0fa0*/  SEL R2, R14.reuse, R2, !P1 ;  /* 0x000000020e027207 */ /* 0x040fe40004800000 */
[----:B------:R-:W-:Y:S02]  /*0fb0*/  SEL R0, R14, R0, !P1 ;  /* 0x000000000e007207 */ /* 0x000fe40004800000 */
[----:B------:R-:W-:Y:S02]  /*0fc0*/  SHF.L.U32 R21, R2, 0x3, RZ ;  /* 0x0000000302157819 */ /* 0x000fe400000006ff */
[----:B------:R-:W-:-:S03]  /*0fd0*/  SHF.L.U32 R23, R0, 0x3, RZ ;  /* 0x0000000300177819 */ /* 0x000fc600000006ff */
[----:B------:R-:W-:-:S04]  /*0fe0*/  IMAD.WIDE.U32 R20, R21, 0x4, R18 ;  /* 0x0000000415147825 */ /* 0x000fc800078e0012 */
[----:B------:R-:W-:Y:S01]  /*0ff0*/  IMAD.WIDE.U32 R22, R23, 0x4, R18 ;  /* 0x0000000417167825 */ /* 0x000fe200078e0012 */
[----:B------:R-:W2:Y:S04]  /*1000*/  LDG.E.CONSTANT R2, desc[UR6][R20.64] ;  /* 0x0000000614027981 */ /* 0x000ea8000c1e9900 */
[----:B------:R-:W2:Y:S04]  /*1010*/  LDG.E.CONSTANT R27, desc[UR6][R22.64] ;  /* 0x00000006161b7981 */ /* 0x000ea8000c1e9900 */
[----:B------:R-:W3:Y:S04]  /*1020*/  LDG.E.CONSTANT R6, desc[UR6][R20.64+0x4] ;  /* 0x0000040614067981 */ /* 0x000ee8000c1e9900 */
[----:B------:R-:W3:Y:S04]  /*1030*/  LDG.E.CONSTANT R31, desc[UR6][R22.64+0x4] ;  /* 0x00000406161f7981 */ /* 0x000ee8000c1e9900 */
[----:B------:R-:W4:Y:S04]  /*1040*/  LDG.E.CONSTANT R34, desc[UR6][R20.64+0xc] ;  /* 0x00000c0614227981 */ /* 0x000f28000c1e9900 */
[----:B------:R-:W4:Y:S04]  /*1050*/  LDG.E.CONSTANT R29, desc[UR6][R22.64+0xc] ;  /* 0x00000c06161d7981 */ /* 0x000f28000c1e9900 */
[----:B------:R-:W5:Y:S04]  /*1060*/  LDG.E.CONSTANT R30, desc[UR6][R20.64+0x14] ;  /* 0x00001406141e7981 */ /* 0x000f68000c1e9900 */
[----:B------:R-:W5:Y:S04]  /*1070*/  LDG.E.CONSTANT R3, desc[UR6][R22.64+0x14] ;  /* 0x0000140616037981 */ /* 0x000f68000c1e9900 */
[----:B------:R-:W5:Y:S04]  /*1080*/  LDG.E.CONSTANT R13, desc[UR6][R20.64+0x10] ;  /* 0x00001006140d7981 */ /* 0x000f68000c1e9900 */
[----:B------:R-:W5:Y:S01]  /*1090*/  LDG.E.CONSTANT R10, desc[UR6][R22.64+0x10] ;  /* 0x00001006160a7981 */ /* 0x000f62000c1e9900 */
[----:B------:R-:W-:-:S03]  /*10a0*/  SHF.L.U32 R37, R37, 0x4, RZ ;  /* 0x0000000425257819 */ /* 0x000fc600000006ff */
[----:B------:R-:W5:Y:S02]  /*10b0*/  LDG.E.CONSTANT R9, desc[UR6][R20.64+0x18] ;  /* 0x0000180614097981 */ /* 0x000f64000c1e9900 */
[----:B0-----:R-:W-:Y:S02]  /*10c0*/  IMAD.WIDE.U32 R24, R37, 0x4, R24 ;  /* 0x0000000425187825 */ /* 0x001fe400078e0018 */
[----:B------:R-:W5:Y:S04]  /*10d0*/  LDG.E.CONSTANT R0, desc[UR6][R22.64+0x18] ;  /* 0x0000180616007981 */ /* 0x000f68000c1e9900 */
[----:B------:R-:W5:Y:S04]  /*10e0*/  LDG.E R37, desc[UR6][R24.64] ;  /* 0x0000000618257981 */ /* 0x000f68000c1e1900 */
[----:B------:R-:W5:Y:S04]  /*10f0*/  LDG.E.CONSTANT R33, desc[UR6][R20.64+0x8] ;  /* 0x0000080614217981 */ /* 0x000f68000c1e9900 */
[----:B------:R-:W5:Y:S04]  /*1100*/  LDG.E.CONSTANT R32, desc[UR6][R22.64+0x8] ;  /* 0x0000080616207981 */ /* 0x000f68000c1e9900 */
[----:B------:R-:W5:Y:S04]  /*1110*/  LDG.E.CONSTANT R36, desc[UR6][R20.64+0x1c] ;  /* 0x00001c0614247981 */ /* 0x000f68000c1e9900 */
[----:B------:R0:W5:Y:S04]  /*1120*/  LDG.E.CONSTANT R23, desc[UR6][R22.64+0x1c] ;  /* 0x00001c0616177981 */ /* 0x000168000c1e9900 */
[----:B------:R-:W5:Y:S04]  /*1130*/  LDG.E R21, desc[UR6][R24.64+0xc] ;  /* 0x00000c0618157981 */ /* 0x000f68000c1e1900 */
[----:B------:R-:W5:Y:S01]  /*1140*/  LDG.E R20, desc[UR6][R24.64+0x10] ;  /* 0x0000100618147981 */ /* 0x000f62000c1e1900 */
[C---:B------:R-:W-:Y:S01]  /*1150*/  FMUL R12, R5.reuse, R12 ;  /* 0x0000000c050c7220 */ /* 0x040fe20000400000 */
[----:B------:R-:W-:-:S02]  /*1160*/  FMUL R26, R5, R26 ;  /* 0x0000001a051a7220 */ /* 0x000fc40000400000 */
[----:B------:R-:W1:Y:S01]  /*1170*/  F2I.U32.CEIL.NTZ R5, R5 ;  /* 0x0000000500057305 */ /* 0x000e62000020b000 */
[----:B------:R-:W-:Y:S01]  /*1180*/  ISETP.GT.U32.AND P2, PT, R28, R7, PT ;  /* 0x000000071c00720c */ /* 0x000fe20003f44070 */
[----:B--2---:R-:W-:Y:S02]  /*1190*/  FADD R2, R2, -R27 ;  /* 0x8000001b02027221 */ /* 0x004fe40000000000 */
[----:B------:R-:W2:Y:S01]  /*11a0*/  LDG.E R27, desc[UR6][R24.64+0x4] ;  /* 0x00000406181b7981 */ /* 0x000ea2000c1e1900 */
[----:B---3--:R-:W-:-:S03]  /*11b0*/  FADD R31, R6, -R31 ;  /* 0x8000001f061f7221 */ /* 0x008fc60000000000 */
[----:B------:R-:W3:Y:S01]  /*11c0*/  LDG.E R6, desc[UR6][R24.64+0x8] ;  /* 0x0000080618067981 */ /* 0x000ee2000c1e1900 */
[----:B----4-:R-:W-:-:S03]  /*11d0*/  FADD R34, R34, -R29 ;  /* 0x8000001d22227221 */ /* 0x010fc60000000000 */
[----:B------:R-:W4:Y:S01]  /*11e0*/  LDG.E R29, desc[UR6][R24.64+0x14] ;  /* 0x00001406181d7981 */ /* 0x000f22000c1e1900 */
[----:B-----5:R-:W-:-:S03]  /*11f0*/  FADD R30, R30, -R3 ;  /* 0x800000031e1e7221 */ /* 0x020fc60000000000 */
[----:B------:R-:W5:Y:S01]  /*1200*/  LDG.E R3, desc[UR6][R24.64+0x18] ;  /* 0x0000180618037981 */ /* 0x000f62000c1e1900 */
[----:B------:R-:W-:-:S03]  /*1210*/  FADD R13, R13, -R10 ;  /* 0x8000000a0d0d7221 */ /* 0x000fc60000000000 */
[----:B------:R-:W5:Y:S01]  /*1220*/  LDG.E R10, desc[UR6][R24.64+0x1c] ;  /* 0x00001c06180a7981 */ /* 0x000f62000c1e1900 */
[----:B------:R-:W-:-:S04]  /*1230*/  FFMA R37, R12, R2, R37 ;  /* 0x000000020c257223 */ /* 0x000fc80000000025 */
[----:B------:R-:W-:Y:S01]  /*1240*/  FFMA R37, R2, R26, R37 ;  /* 0x0000001a02257223 */ /* 0x000fe20000000025 */
[----:B-1----:R-:W-:Y:S01]  /*1250*/  IADD3 R2, PT, PT, R5, 0x2, RZ ;  /* 0x0000000205027810 */ /* 0x002fe20007ffe0ff */
[----:B------:R-:W-:Y:S01]  /*1260*/  FADD R0, R9, -R0 ;  /* 0x8000000009007221 */ /* 0x000fe20000000000 */
[----:B------:R-:W-:-:S03]  /*1270*/  SEL R9, R28, 0x1, !P2 ;  /* 0x000000011c097807 */ /* 0x000fc60005000000 */
[----:B------:R-:W-:Y:S02]  /*1280*/  IMAD R8, R8, R2, RZ ;  /* 0x0000000208087224 */ /* 0x000fe400078e02ff */
[----:B------:R-:W-:-:S03]  /*1290*/  IMAD R28, R28, R9, RZ ;  /* 0x000000091c1c7224 */ /* 0x000fc600078e02ff */
[----:B------:R-:W-:-:S04]  /*12a0*/  IADD3 R2, PT, PT, R2, R8, RZ ;  /* 0x0000000802027210 */ /* 0x000fc80007ffe0ff */
[----:B------:R-:W-:Y:S02]  /*12b0*/  SEL R2, R2, RZ, !P2 ;  /* 0x000000ff02027207 */ /* 0x000fe40005000000 */
[----:B------:R-:W-:Y:S02]  /*12c0*/  ISETP.GT.U32.AND P0, PT, R28, R7, PT ;  /* 0x000000071c00720c */ /* 0x000fe40003f04070 */
[----:B------:R-:W-:Y:S01]  /*12d0*/  IADD3 R2, PT, PT, R35, R2, RZ ;  /* 0x0000000223027210 */ /* 0x000fe20007ffe0ff */
[----:B------:R-:W-:-:S03]  /*12e0*/  FADD R33, R33, -R32 ;  /* 0x8000002021217221 */ /* 0x000fc60000000000 */
[----:B------:R-:W-:Y:S02]  /*12f0*/  SEL R32, R17, R2, P0 ;  /* 0x0000000211207207 */ /* 0x000fe40000000000 */
[----:B0-----:R-:W-:-:S03]  /*1300*/  SEL R22, R8, RZ, !P2 ;  /* 0x000000ff08167207 */ /* 0x001fc60005000000 */
[----:B------:R-:W-:Y:S01]  /*1310*/  IMAD.HI.U32 R5, R11, R32, RZ ;  /* 0x000000200b057227 */ /* 0x000fe200078e00ff */
[----:B------:R-:W-:-:S04]  /*1320*/  IADD3 R22, PT, PT, R35, R22, RZ ;  /* 0x0000001623167210 */ /* 0x000fc80007ffe0ff */
[----:B------:R-:W-:Y:S02]  /*1330*/  IADD3 R5, PT, PT, -R5, RZ, RZ ;  /* 0x000000ff05057210 */ /* 0x000fe40007ffe1ff */
[----:B------:R-:W-:-:S03]  /*1340*/  SEL R28, R15, R22, P0 ;  /* 0x000000160f1c7207 */ /* 0x000fc60000000000 */
[----:B------:R-:W-:Y:S02]  /*1350*/  IMAD R32, R7, R5, R32 ;  /* 0x0000000507207224 */ /* 0x000fe400078e0220 */
[----:B------:R-:W-:-:S03]  /*1360*/  IMAD.HI.U32 R5, R11, R28, RZ ;  /* 0x0000001c0b057227 */ /* 0x000fc600078e00ff */
[----:B------:R-:W-:Y:S02]  /*1370*/  ISETP.GE.U32.AND P2, PT, R32, R7, PT ;  /* 0x000000072000720c */ /* 0x000fe40003f46070 */
[----:B------:R-:W-:-:S05]  /*1380*/  IADD3 R5, PT, PT, -R5, RZ, RZ ;  /* 0x000000ff05057210 */ /* 0x000fca0007ffe1ff */
[----:B------:R-:W-:-:S06]  /*1390*/  IMAD R28, R7, R5, R28 ;  /* 0x00000005071c7224 */ /* 0x000fcc00078e021c */
[----:B------:R-:W-:Y:S02]  /*13a0*/  @P2 IADD3 R32, PT, PT, -R7, R32, RZ ;  /* 0x0000002007202210 */ /* 0x000fe40007ffe1ff */
[-C--:B------:R-:W-:Y:S02]  /*13b0*/  ISETP.GE.U32.AND P2, PT, R28, R7.reuse, PT ;  /* 0x000000071c00720c */ /* 0x080fe40003f46070 */
[----:B------:R-:W-:-:S11]  /*13c0*/  ISETP.GE.U32.AND P3, PT, R32, R7, PT ;  /* 0x000000072000720c */ /* 0x000fd60003f66070 */
[----:B------:R-:W-:-:S04]  /*13d0*/  @P2 IADD3 R28, PT, PT, -R7, R28, RZ ;  /* 0x0000001c071c2210 */ /* 0x000fc80007ffe1ff */
[----:B------:R-:W-:Y:S02]  /*13e0*/  ISETP.GE.U32.AND P2, PT, R28, R7, PT ;  /* 0x000000071c00720c */ /* 0x000fe40003f46070 */
[----:B------:R-:W-:-:S04]  /*13f0*/  @P3 IADD3 R32, PT, PT, -R7, R32, RZ ;  /* 0x0000002007203210 */ /* 0x000fc80007ffe1ff */
[----:B------:R-:W-:-:S07]  /*1400*/  SEL R32, R14, R32, !P1 ;  /* 0x000000200e207207 */ /* 0x000fce0004800000 */
[----:B------:R-:W-:Y:S01]  /*1410*/  @P2 IADD3 R28, PT, PT, -R7, R28, RZ ;  /* 0x0000001c071c2210 */ /* 0x000fe20007ffe1ff */
[----:B------:R0:W-:Y:S03]  /*1420*/  STG.E desc[UR6][R24.64], R37 ;  /* 0x0000002518007986 */ /* 0x0001e6000c101906 */
[----:B------:R-:W-:Y:S01]  /*1430*/  SEL R28, R14, R28, !P1 ;  /* 0x0000001c0e1c7207 */ /* 0x000fe20004800000 */
[----:B------:R-:W-:Y:S01]  /*1440*/  FFMA R21, R12, R34, R21 ;  /* 0x000000220c157223 */ /* 0x000fe20000000015 */
[----:B------:R-:W-:Y:S01]  /*1450*/  SHF.L.U32 R9, R32, 0x3, RZ ;  /* 0x0000000320097819 */ /* 0x000fe200000006ff */
[----:B------:R-:W-:Y:S01]  /*1460*/  FADD R23, R36, -R23 ;  /* 0x8000001724177221 */ /* 0x000fe20000000000 */
[----:B0-----:R-:W-:Y:S01]  /*1470*/  SHF.L.U32 R37, R28, 0x3, RZ ;  /* 0x000000031c257819 */ /* 0x001fe200000006ff */
[C---:B------:R-:W-:Y:S01]  /*1480*/  FFMA R28, R12.reuse, R13, R20 ;  /* 0x0000000d0c1c7223 */ /* 0x040fe20000000014 */
[----:B--2---:R-:W-:-:S04]  /*1490*/  FFMA R8, R12, R31, R27 ;  /* 0x0000001f0c087223 */ /* 0x004fc8000000001b */
[----:B------:R-:W-:Y:S01]  /*14a0*/  FFMA R35, R31, R26, R8 ;  /* 0x0000001a1f237223 */ /* 0x000fe20000000008 */
[----:B------:R-:W-:-:S04]  /*14b0*/  IMAD.WIDE.U32 R8, R9, 0x4, R18 ;  /* 0x0000000409087825 */ /* 0x000fc800078e0012 */
[C---:B---3--:R-:W-:Y:S01]  /*14c0*/  FFMA R6, R12.reuse, R33, R6 ;  /* 0x000000210c067223 */ /* 0x048fe20000000006 */
[----:B------:R0:W-:Y:S03]  /*14d0*/  STG.E desc[UR6][R24.64+0x4], R35 ;  /* 0x0000042318007986 */ /* 0x0001e6000c101906 */
[----:B------:R-:W-:Y:S01]  /*14e0*/  FFMA R36, R33, R26, R6 ;  /* 0x0000001a21247223 */ /* 0x000fe20000000006 */
[----:B------:R-:W2:Y:S01]  /*14f0*/  LDG.E.CONSTANT R32, desc[UR6][R8.64] ;  /* 0x0000000608207981 */ /* 0x000ea2000c1e9900 */
[----:B----4-:R-:W-:-:S03]  /*1500*/  FFMA R29, R12, R30, R29 ;  /* 0x0000001e0c1d7223 */ /* 0x010fc6000000001d */
[----:B------:R-:W3:Y:S01]  /*1510*/  LDG.E.CONSTANT R17, desc[UR6][R8.64+0x4] ;  /* 0x0000040608117981 */ /* 0x000ee2000c1e9900 */
[----:B0-----:R-:W-:Y:S01]  /*1520*/  FFMA R35, R34, R26, R21 ;  /* 0x0000001a22237223 */ /* 0x001fe20000000015 */
[----:B------:R-:W-:Y:S02]  /*1530*/  IMAD.WIDE.U32 R20, R37, 0x4, R18 ;  /* 0x0000000425147825 */ /* 0x000fe400078e0012 */
[----:B------:R-:W4:Y:S02]  /*1540*/  LDG.E.CONSTANT R5, desc[UR6][R8.64+0x8] ;  /* 0x0000080608057981 */ /* 0x000f24000c1e9900 */
[----:B-----5:R-:W-:Y:S01]  /*1550*/  FFMA R3, R12, R0, R3 ;  /* 0x000000000c037223 */ /* 0x020fe20000000003 */
[-C--:B------:R-:W-:Y:S01]  /*1560*/  FFMA R29, R30, R26.reuse, R29 ;  /* 0x0000001a1e1d7223 */ /* 0x080fe2000000001d */
[-C--:B------:R-:W-:Y:S01]  /*1570*/  FFMA R37, R13, R26.reuse, R28 ;  /* 0x0000001a0d257223 */ /* 0x080fe2000000001c */
[----:B------:R-:W5:Y:S01]  /*1580*/  LDG.E.CONSTANT R6, desc[UR6][R8.64+0xc] ;  /* 0x00000c0608067981 */ /* 0x000f62000c1e9900 */
[----:B------:R-:W-:-:S03]  /*1590*/  FFMA R3, R0, R26, R3 ;  /* 0x0000001a00037223 */ /* 0x000fc60000000003 */
[----:B------:R-:W4:Y:S01]  /*15a0*/  LDG.E.CONSTANT R31, desc[UR6][R8.64+0x10] ;  /* 0x00001006081f7981 */ /* 0x000f22000c1e9900 */
[----:B------:R-:W-:-:S03]  /*15b0*/  FFMA R10, R12, R23, R10 ;  /* 0x000000170c0a7223 */ /* 0x000fc6000000000a */
[----:B------:R-:W4:Y:S04]  /*15c0*/  LDG.E.CONSTANT R27, desc[UR6][R8.64+0x14] ;  /* 0x00001406081b7981 */ /* 0x000f28000c1e9900 */
[----:B------:R-:W4:Y:S04]  /*15d0*/  LDG.E.CONSTANT R15, desc[UR6][R8.64+0x18] ;  /* 0x00001806080f7981 */ /* 0x000f28000c1e9900 */
[----:B------:R-:W4:Y:S04]  /*15e0*/  LDG.E.CONSTANT R33, desc[UR6][R8.64+0x1c] ;  /* 0x00001c0608217981 */ /* 0x000f28000c1e9900 */
[----:B------:R-:W3:Y:S01]  /*15f0*/  LDG.E.CONSTANT R0, desc[UR6][R20.64+0x4] ;  /* 0x0000040614007981 */ /* 0x000ee2000c1e9900 */
[----:B------:R-:W-:-:S03]  /*1600*/  FFMA R10, R23, R26, R10 ;  /* 0x0000001a170a7223 */ /* 0x000fc6000000000a */
[----:B------:R-:W2:Y:S04]  /*1610*/  LDG.E.CONSTANT R13, desc[UR6][R20.64] ;  /* 0x00000006140d7981 */ /* 0x000ea8000c1e9900 */
[----:B------:R-:W5:Y:S04]  /*1620*/  LDG.E.CONSTANT R9, desc[UR6][R20.64+0xc] ;  /* 0x00000c0614097981 */ /* 0x000f68000c1e9900 */
[----:B------:R0:W-:Y:S04]  /*1630*/  STG.E desc[UR6][R24.64+0xc], R35 ;  /* 0x00000c2318007986 */ /* 0x0001e8000c101906 */
[----:B------:R-:W4:Y:S04]  /*1640*/  LDG.E.CONSTANT R28, desc[UR6][R20.64+0x18] ;  /* 0x00001806141c7981 */ /* 0x000f28000c1e9900 */
[----:B------:R1:W-:Y:S04]  /*1650*/  STG.E desc[UR6][R24.64+0x14], R29 ;  /* 0x0000141d18007986 */ /* 0x0003e8000c101906 */
[----:B------:R-:W4:Y:S04]  /*1660*/  LDG.E.CONSTANT R34, desc[UR6][R20.64+0x8] ;  /* 0x0000080614227981 */ /* 0x000f28000c1e9900 */
[----:B------:R-:W4:Y:S04]  /*1670*/  LDG.E.CONSTANT R30, desc[UR6][R20.64+0x10] ;  /* 0x00001006141e7981 */ /* 0x000f28000c1e9900 */
[----:B------:R-:W4:Y:S04]  /*1680*/  LDG.E.CONSTANT R8, desc[UR6][R20.64+0x14] ;  /* 0x0000140614087981 */ /* 0x000f28000c1e9900 */
[----:B0-----:R-:W4:Y:S04]  /*1690*/  LDG.E R35, desc[UR6][R24.64+0x20] ;  /* 0x0000200618237981 */ /* 0x001f28000c1e1900 */
[----:B-1----:R-:W4:Y:S04]  /*16a0*/  LDG.E R29, desc[UR6][R24.64+0x24] ;  /* 0x00002406181d7981 */ /* 0x002f28000c1e1900 */
[----:B------:R-:W4:Y:S01]  /*16b0*/  LDG.E R23, desc[UR6][R24.64+0x2c] ;  /* 0x00002c0618177981 */ /* 0x000f22000c1e1900 */
[----:B------:R-:W-:-:S02]  /*16c0*/  @!P0 IADD3 R4, PT, PT, R22, 0x1, RZ ;  /* 0x0000000116048810 */ /* 0x000fc40007ffe0ff */
[----:B------:R-:W-:-:S03]  /*16d0*/  @!P0 IADD3 R16, PT, PT, R2, 0x1, RZ ;  /* 0x0000000102108810 */ /* 0x000fc60007ffe0ff */
        /* <DEDUP_REMOVED lines=9> */
[C---:B------:R-:W-:Y:S02]  /*1770*/  @P2 IADD3 R16, PT, PT, -R7.reuse, R16, RZ ;  /* 0x0000001007102210 */ /* 0x040fe40007ffe1ff */
[-C--:B------:R-:W-:Y:S02]  /*1780*/  ISETP.GE.U32.AND P0, PT, R4, R7.reuse, PT ;  /* 0x000000070400720c */ /* 0x080fe40003f06070 */
[----:B------:R-:W-:Y:S01]  /*1790*/  ISETP.GE.U32.AND P2, PT, R16, R7, PT ;  /* 0x000000071000720c */ /* 0x000fe20003f46070 */
[----:B------:R0:W-:Y:S10]  /*17a0*/  STG.E desc[UR6][R24.64+0x18], R3 ;  /* 0x0000180318007986 */ /* 0x0001f4000c101906 */
[----:B------:R-:W-:-:S02]  /*17b0*/  @P0 IADD3 R4, PT, PT, -R7, R4, RZ ;  /* 0x0000000407040210 */ /* 0x000fc40007ffe1ff */
[----:B------:R-:W-:Y:S02]  /*17c0*/  @P2 IADD3 R16, PT, PT, -R7, R16, RZ ;  /* 0x0000001007102210 */ /* 0x000fe40007ffe1ff */
[C---:B------:R-:W-:Y:S02]  /*17d0*/  SEL R4, R14.reuse, R4, !P1 ;  /* 0x000000040e047207 */ /* 0x040fe40004800000 */
[----:B------:R-:W-:Y:S02]  /*17e0*/  SEL R14, R14, R16, !P1 ;  /* 0x000000100e0e7207 */ /* 0x000fe40004800000 */
[----:B0-----:R-:W-:Y:S02]  /*17f0*/  SHF.L.U32 R3, R4, 0x3, RZ ;  /* 0x0000000304037819 */ /* 0x001fe400000006ff */
[----:B------:R-:W-:Y:S01]  /*1800*/  SHF.L.U32 R7, R14, 0x3, RZ ;  /* 0x000000030e077819 */ /* 0x000fe200000006ff */
[----:B------:R0:W-:Y:S02]  /*1810*/  STG.E desc[UR6][R24.64+0x8], R36 ;  /* 0x0000082418007986 */ /* 0x0001e4000c101906 */
[----:B------:R-:W-:-:S04]  /*1820*/  IMAD.WIDE.U32 R2, R3, 0x4, R18 ;  /* 0x0000000403027825 */ /* 0x000fc800078e0012 */
[----:B------:R-:W-:Y:S01]  /*1830*/  IMAD.WIDE.U32 R18, R7, 0x4, R18 ;  /* 0x0000000407127825 */ /* 0x000fe200078e0012 */
[----:B------:R1:W-:Y:S04]  /*1840*/  STG.E desc[UR6][R24.64+0x10], R37 ;  /* 0x0000102518007986 */ /* 0x0003e8000c101906 */
[----:B------:R1:W-:Y:S04]  /*1850*/  STG.E desc[UR6][R24.64+0x1c], R10 ;  /* 0x00001c0a18007986 */ /* 0x0003e8000c101906 */
[----:B0-----:R-:W4:Y:S04]  /*1860*/  LDG.E.CONSTANT R36, desc[UR6][R20.64+0x1c] ;  /* 0x00001c0614247981 */ /* 0x001f28000c1e9900 */
[----:B------:R-:W4:Y:S04]  /*1870*/  LDG.E.CONSTANT R11, desc[UR6][R2.64] ;  /* 0x00000006020b7981 */ /* 0x000f28000c1e9900 */
[----:B------:R-:W4:Y:S04]  /*1880*/  LDG.E.CONSTANT R7, desc[UR6][R2.64+0xc] ;  /* 0x00000c0602077981 */ /* 0x000f28000c1e9900 */
[----:B------:R-:W4:Y:S04]  /*1890*/  LDG.E.CONSTANT R20, desc[UR6][R2.64+0x4] ;  /* 0x0000040602147981 */ /* 0x000f28000c1e9900 */
[----:B------:R-:W4:Y:S04]  /*18a0*/  LDG.E.CONSTANT R21, desc[UR6][R2.64+0x8] ;  /* 0x0000080602157981 */ /* 0x000f28000c1e9900 */
[----:B------:R-:W4:Y:S04]  /*18b0*/  LDG.E.CONSTANT R4, desc[UR6][R2.64+0x10] ;  /* 0x0000100602047981 */ /* 0x000f28000c1e9900 */
[----:B------:R-:W4:Y:S04]  /*18c0*/  LDG.E.CONSTANT R16, desc[UR6][R2.64+0x14] ;  /* 0x0000140602107981 */ /* 0x000f28000c1e9900 */
[----:B------:R-:W4:Y:S04]  /*18d0*/  LDG.E.CONSTANT R14, desc[UR6][R2.64+0x18] ;  /* 0x00001806020e7981 */ /* 0x000f28000c1e9900 */
[----:B------:R0:W4:Y:S04]  /*18e0*/  LDG.E.CONSTANT R22, desc[UR6][R2.64+0x1c] ;  /* 0x00001c0602167981 */ /* 0x000128000c1e9900 */
[----:B-1----:R-:W4:Y:S04]  /*18f0*/  LDG.E R37, desc[UR6][R24.64+0x28] ;  /* 0x0000280618257981 */ /* 0x002f28000c1e1900 */
[----:B------:R-:W4:Y:S04]  /*1900*/  LDG.E.CONSTANT R10, desc[UR6][R18.64] ;  /* 0x00000006120a7981 */ /* 0x000f28000c1e9900 */
[----:B------:R-:W0:Y:S04]  /*1910*/  LDG.E.CONSTANT R2, desc[UR6][R18.64+0x8] ;  /* 0x0000080612027981 */ /* 0x000e28000c1e9900 */
[----:B------:R-:W4:Y:S01]  /*1920*/  LDG.E R3, desc[UR6][R24.64+0x38] ;  /* 0x0000380618037981 */ /* 0x000f22000c1e1900 */
[----:B---3--:R-:W-:-:S03]  /*1930*/  FADD R0, R17, -R0 ;  /* 0x8000000011007221 */ /* 0x008fc60000000000 */
[----:B------:R-:W3:Y:S01]  /*1940*/  LDG.E R17, desc[UR6][R24.64+0x3c] ;  /* 0x00003c0618117981 */ /* 0x000ee2000c1e1900 */
[----:B--2---:R-:W-:Y:S01]  /*1950*/  FADD R13, R32, -R13 ;  /* 0x8000000d200d7221 */ /* 0x004fe20000000000 */
[----:B-----5:R-:W-:Y:S02]  /*1960*/  FADD R6, R6, -R9 ;  /* 0x8000000906067221 */ /* 0x020fe40000000000 */
[----:B------:R-:W2:Y:S01]  /*1970*/  LDG.E.CONSTANT R9, desc[UR6][R18.64+0x4] ;  /* 0x0000040612097981 */ /* 0x000ea2000c1e9900 */
[----:B----4-:R-:W-:Y:S01]  /*1980*/  FADD R15, R15, -R28 ;  /* 0x8000001c0f0f7221 */ /* 0x010fe20000000000 */
[----:B------:R-:W-:Y:S02]  /*1990*/  FADD R34, R5, -R34 ;  /* 0x8000002205227221 */ /* 0x000fe40000000000 */
[----:B------:R-:W4:Y:S01]  /*19a0*/  LDG.E R5, desc[UR6][R24.64+0x30] ;  /* 0x0000300618057981 */ /* 0x000f22000c1e1900 */
[----:B------:R-:W-:-:S03]  /*19b0*/  FADD R31, R31, -R30 ;  /* 0x8000001e1f1f7221 */ /* 0x000fc60000000000 */
[----:B------:R-:W5:Y:S01]  /*19c0*/  LDG.E.CONSTANT R30, desc[UR6][R18.64+0x1c] ;  /* 0x00001c06121e7981 */ /* 0x000f62000c1e9900 */
[----:B------:R-:W-:-:S03]  /*19d0*/  FADD R27, R27, -R8 ;  /* 0x800000081b1b7221 */ /* 0x000fc60000000000 */
[----:B------:R-:W5:Y:S01]  /*19e0*/  LDG.E R8, desc[UR6][R24.64+0x34] ;  /* 0x0000340618087981 */ /* 0x000f62000c1e1900 */
[----:B------:R-:W-:-:S03]  /*19f0*/  FFMA R13, R12, R13, R35 ;  /* 0x0000000d0c0d7223 */ /* 0x000fc60000000023 */
[----:B------:R-:W5:Y:S01]  /*1a00*/  LDG.E.CONSTANT R35, desc[UR6][R18.64+0x14] ;  /* 0x0000140612237981 */ /* 0x000f62000c1e9900 */
[----:B------:R-:W-:-:S03]  /*1a10*/  FFMA R29, R12, R0, R29 ;  /* 0x000000000c1d7223 */ /* 0x000fc6000000001d */
[----:B------:R-:W5:Y:S01]  /*1a20*/  LDG.E.CONSTANT R0, desc[UR6][R18.64+0xc] ;  /* 0x00000c0612007981 */ /* 0x000f62000c1e9900 */
[----:B------:R-:W-:-:S03]  /*1a30*/  FFMA R28, R12, R6, R23 ;  /* 0x000000060c1c7223 */ /* 0x000fc60000000017 */
[----:B------:R-:W5:Y:S04]  /*1a40*/  LDG.E.CONSTANT R6, desc[UR6][R18.64+0x10] ;  /* 0x0000100612067981 */ /* 0x000f68000c1e9900 */
[----:B------:R-:W5:Y:S01]  /*1a50*/  LDG.E.CONSTANT R23, desc[UR6][R18.64+0x18] ;  /* 0x0000180612177981 */ /* 0x000f62000c1e9900 */
[----:B------:R-:W-:Y:S01]  /*1a60*/  FADD R33, R33, -R36 ;  /* 0x8000002421217221 */ /* 0x000fe20000000000 */
[----:B------:R-:W-:Y:S01]  /*1a70*/  FFMA R37, R12, R34, R37 ;  /* 0x000000220c257223 */ /* 0x000fe20000000025 */
[----:B------:R-:W-:Y:S01]  /*1a80*/  FADD R10, R10, -R11 ;  /* 0x8000000b0a0a7221 */ /* 0x000fe20000000000 */
[----:B0-----:R-:W-:Y:S01]  /*1a90*/  FADD R2, R2, -R21 ;  /* 0x8000001502027221 */ /* 0x001fe20000000000 */
[----:B------:R-:W-:Y:S02]  /*1aa0*/  FFMA R3, R12, R15, R3 ;  /* 0x0000000f0c037223 */ /* 0x000fe40000000003 */
[C---:B------:R-:W-:Y:S01]  /*1ab0*/  FFMA R13, R26.reuse, R10, R13 ;  /* 0x0000000a1a0d7223 */ /* 0x040fe2000000000d */
[----:B------:R-:W-:-:S04]  /*1ac0*/  FFMA R37, R26, R2, R37 ;  /* 0x000000021a257223 */ /* 0x000fc80000000025 */
[----:B------:R-:W-:Y:S04]  /*1ad0*/  STG.E desc[UR6][R24.64+0x20], R13 ;  /* 0x0000200d18007986 */ /* 0x000fe8000c101906 */
[----:B------:R-:W-:Y:S01]  /*1ae0*/  STG.E desc[UR6][R24.64+0x28], R37 ;  /* 0x0000282518007986 */ /* 0x000fe2000c101906 */
[----:B---3--:R-:W-:Y:S01]  /*1af0*/  FFMA R17, R12, R33, R17 ;  /* 0x000000210c117223 */ /* 0x008fe20000000011 */
[----:B--2---:R-:W-:-:S04]  /*1b00*/  FADD R20, R9, -R20 ;  /* 0x8000001409147221 */ /* 0x004fc80000000000 */
[----:B------:R-:W-:Y:S01]  /*1b10*/  FFMA R29, R26, R20, R29 ;  /* 0x000000141a1d7223 */ /* 0x000fe2000000001d */
[----:B----4-:R-:W-:Y:S01]  /*1b20*/  FFMA R5, R12, R31, R5 ;  /* 0x0000001f0c057223 */ /* 0x010fe20000000005 */
[----:B-----5:R-:W-:Y:S01]  /*1b30*/  FADD R22, R30, -R22 ;  /* 0x800000161e167221 */ /* 0x020fe20000000000 */
[----:B------:R-:W-:Y:S01]  /*1b40*/  FFMA R27, R12, R27, R8 ;  /* 0x0000001b0c1b7223 */ /* 0x000fe20000000008 */
[----:B------:R-:W-:Y:S01]  /*1b50*/  FADD R16, R35, -R16 ;  /* 0x8000001023107221 */ /* 0x000fe20000000000 */
[----:B------:R-:W-:Y:S01]  /*1b60*/  FADD R7, R0, -R7 ;  /* 0x8000000700077221 */ /* 0x000fe20000000000 */
[----:B------:R-:W-:Y:S01]  /*1b70*/  FADD R4, R6, -R4 ;  /* 0x8000000406047221 */ /* 0x000fe20000000000 */
[----:B------:R-:W-:Y:S02]  /*1b80*/  FADD R14, R23, -R14 ;  /* 0x8000000e170e7221 */ /* 0x000fe40000000000 */
[C---:B------:R-:W-:Y:S01]  /*1b90*/  FFMA R7, R26.reuse, R7, R28 ;  /* 0x000000071a077223 */ /* 0x040fe2000000001c */
[C---:B------:R-:W-:Y:S01]  /*1ba0*/  FFMA R5, R26.reuse, R4, R5 ;  /* 0x000000041a057223 */ /* 0x040fe20000000005 */
[C---:B------:R-:W-:Y:S01]  /*1bb0*/  FFMA R27, R26.reuse, R16, R27 ;  /* 0x000000101a1b7223 */ /* 0x040fe2000000001b */
[C---:B------:R-:W-:Y:S01]  /*1bc0*/  FFMA R3, R26.reuse, R14, R3 ;  /* 0x0000000e1a037223 */ /* 0x040fe20000000003 */
[----:B------:R-:W-:Y:S01]  /*1bd0*/  FFMA R17, R26, R22, R17 ;  /* 0x000000161a117223 */ /* 0x000fe20000000011 */
[----:B------:R-:W-:Y:S04]  /*1be0*/  STG.E desc[UR6][R24.64+0x24], R29 ;  /* 0x0000241d18007986 */ /* 0x000fe8000c101906 */
[----:B------:R-:W-:Y:S04]  /*1bf0*/  STG.E desc[UR6][R24.64+0x2c], R7 ;  /* 0x00002c0718007986 */ /* 0x000fe8000c101906 */
[----:B------:R-:W-:Y:S04]  /*1c00*/  STG.E desc[UR6][R24.64+0x30], R5 ;  /* 0x0000300518007986 */ /* 0x000fe8000c101906 */
[----:B------:R-:W-:Y:S04]  /*1c10*/  STG.E desc[UR6][R24.64+0x34], R27 ;  /* 0x0000341b18007986 */ /* 0x000fe8000c101906 */
[----:B------:R-:W-:Y:S04]  /*1c20*/  STG.E desc[UR6][R24.64+0x38], R3 ;  /* 0x0000380318007986 */ /* 0x000fe8000c101906 */
[----:B------:R-:W-:Y:S01]  /*1c30*/  STG.E desc[UR6][R24.64+0x3c], R17 ;  /* 0x00003c1118007986 */ /* 0x000fe2000c101906 */
[----:B------:R-:W-:Y:S05]  /*1c40*/  EXIT ;  /* 0x000000000000794d */ /* 0x000fea0003800000 */
.L_x_206:
        /* <DEDUP_REMOVED lines=11> */
.L_x_230:


//--------------------- .text._Z11kernel_gridILj2ELj4EEvPKfS1_PKiPfjjjbS4_ --------------------------
	.section	.text._Z11kernel_gridILj2ELj4EEvPKfS1_PKiPfjjjbS4_,"ax",@progbits
	.align	128
        .global         _Z11kernel_gridILj2ELj4EEvPKfS1_PKiPfjjjbS4_
        .type           _Z11kernel_gridILj2ELj4EEvPKfS1_PKiPfjjjbS4_,@function
        .size           _Z11kernel_gridILj2ELj4EEvPKfS1_PKiPfjjjbS4_,(.L_x_231 - _Z11kernel_gridILj2ELj4EEvPKfS1_PKiPfjjjbS4_)
        .other          _Z11kernel_gridILj2ELj4EEvPKfS1_PKiPfjjjbS4_,@"STO_CUDA_ENTRY STV_DEFAULT"
_Z11kernel_gridILj2ELj4EEvPKfS1_PKiPfjjjbS4_:
.text._Z11kernel_gridILj2ELj4EEvPKfS1_PKiPfjjjbS4_:
        /* <DEDUP_REMOVED lines=13> */
[----:B------:R-:W3:Y:S01]  /*00d0*/  LDCU UR4, c[0x0][0x3a8] ;  /* 0x00007500ff0477ac */ /* 0x000ee20008000800 */
[----:B0-----:R-:W-:-:S05]  /*00e0*/  IMAD.WIDE.U32 R2, R18, 0x4, R2 ;  /* 0x0000000412027825 */ /* 0x001fca00078e0002 */
[----:B-1----:R-:W4:Y:S04]  /*00f0*/  LDG.E.CONSTANT R6, desc[UR6][R2.64] ;  /* 0x0000000602067981 */ /* 0x002f28000c1e9900 */
[----:B------:R3:W4:Y:S01]  /*0100*/  LDG.E.CONSTANT R9, desc[UR6][R2.64+0x4] ;  /* 0x0000040602097981 */ /* 0x000722000c1e9900 */
[----:B--2---:R-:W-:-:S05]  /*0110*/  IMAD.WIDE.U32 R4, R11, 0x4, R4 ;  /* 0x000000040b047825 */ /* 0x004fca00078e0004 */
[----:B------:R-:W2:Y:S04]  /*0120*/  LDG.E.CONSTANT R17, desc[UR6][R4.64] ;  /* 0x0000000604117981 */ /* 0x000ea8000c1e9900 */
[----:B------:R0:W5:Y:S01]  /*0130*/  LDG.E.CONSTANT R15, desc[UR6][R4.64+0x4] ;  /* 0x00000406040f7981 */ /* 0x000162000c1e9900 */
[----:B------:R-:W-:Y:S02]  /*0140*/  I2FP.F32.U32 R8, R18 ;  /* 0x0000001200087245 */ /* 0x000fe40000201000 */
[----:B---3--:R-:W-:Y:S01]  /*0150*/  I2FP.F32.U32 R3, UR4 ;  /* 0x0000000400037c45 */ /* 0x008fe20008201000 */
[----:B------:R-:W1:Y:S01]  /*0160*/  LDCU UR4, c[0x0][0x3a4] ;  /* 0x00007480ff0477ac */ /* 0x000e620008000800 */
[----:B------:R-:W-:Y:S02]  /*0170*/  FSETP.GEU.AND P0, PT, R8, -126, PT ;  /* 0xc2fc00000800780b */ /* 0x000fe40003f0e000 */
[----:B0-----:R-:W-:-:S11]  /*0180*/  MOV R5, RZ ;  /* 0x000000ff00057202 */ /* 0x001fd60000000f00 */
[----:B------:R-:W-:-:S04]  /*0190*/  @!P0 FMUL R8, R8, 0.5 ;  /* 0x3f00000008088820 */ /* 0x000fc80000400000 */
[----:B------:R-:W0:Y:S01]  /*01a0*/  MUFU.EX2 R10, R8 ;  /* 0x00000008000a7308 */ /* 0x000e220000000800 */
[----:B-1----:R-:W-:Y:S01]  /*01b0*/  IMAD R18, R7, UR4, R18 ;  /* 0x0000000407127c24 */ /* 0x002fe2000f8e0212 */
[----:B------:R-:W1:Y:S01]  /*01c0*/  LDCU.U8 UR4, c[0x0][0x3ac] ;  /* 0x00007580ff0477ac */ /* 0x000e620008000000 */
[----:B0-----:R-:W-:-:S04]  /*01d0*/  @!P0 FMUL R10, R10, R10 ;  /* 0x0000000a0a0a8220 */ /* 0x001fc80000400000 */
[----:B------:R-:W-:-:S04]  /*01e0*/  FFMA R10, R10, R3, -1 ;  /* 0xbf8000000a0a7423 */ /* 0x000fc80000000003 */
[----:B------:R-:W0:Y:S02]  /*01f0*/  F2I.U32.CEIL.NTZ R13, R10 ;  /* 0x0000000a000d7305 */ /* 0x000e24000020b000 */
[----:B0-----:R-:W-:Y:S02]  /*0200*/  IADD3 R13, PT, PT, R13, 0x2, RZ ;  /* 0x000000020d0d7810 */ /* 0x001fe40007ffe0ff */
[----:B----4-:R-:W-:Y:S01]  /*0210*/  IADD3 R0, PT, PT, -R6, R9, RZ ;  /* 0x0000000906007210 */ /* 0x010fe20007ffe1ff */
[----:B------:R-:W-:-:S03]  /*0220*/  HFMA2 R9, -RZ, RZ, 0, 5.9604644775390625e-08 ;  /* 0x00000001ff097431 */ /* 0x000fc600000001ff */
[----:B------:R-:W0:Y:S01]  /*0230*/  I2F.U32.RP R2, R0 ;  /* 0x0000000000027306 */ /* 0x000e220000209000 */
[----:B------:R-:W-:Y:S01]  /*0240*/  ISETP.NE.AND P0, PT, R0, RZ, PT ;  /* 0x000000ff0000720c */ /* 0x000fe20003f05270 */
[C---:B--2---:R-:W-:Y:S01]  /*0250*/  FFMA R17, R10.reuse, R17, 0.5 ;  /* 0x3f0000000a117423 */ /* 0x044fe20000000011 */
[----:B-----5:R-:W-:Y:S01]  /*0260*/  FFMA R8, R10, R15, 0.5 ;  /* 0x3f0000000a087423 */ /* 0x020fe2000000000f */
[----:B------:R-:W-:-:S04]  /*0270*/  IADD3 R15, PT, PT, RZ, -R0, RZ ;  /* 0x80000000ff0f7210 */ /* 0x000fc80007ffe0ff */
[----:B------:R-:W-:Y:S06]  /*0280*/  F2I.U32.FLOOR.NTZ R11, R17 ;  /* 0x00000011000b7305 */ /* 0x000fec0000207000 */
[C---:B------:R-:W-:Y:S02]  /*0290*/  @P0 ISETP.GT.U32.AND P1, PT, R13.reuse, R0, PT ;  /* 0x000000000d00020c */ /* 0x040fe40003f24070 */
[----:B0-----:R-:W0:Y:S08]  /*02a0*/  MUFU.RCP R2, R2 ;  /* 0x0000000200027308 */ /* 0x001e300000001000 */
[----:B------:R-:W2:Y:S01]  /*02b0*/  F2I.U32.FLOOR.NTZ R12, R8 ;  /* 0x00000008000c7305 */ /* 0x000ea20000207000 */
[----:B0-----:R-:W-:Y:S01]  /*02c0*/  VIADD R3, R2, 0xffffffe ;  /* 0x0ffffffe02037836 */ /* 0x001fe20000000000 */
[----:B------:R-:W-:-:S06]  /*02d0*/  @P0 SEL R2, R13, 0x1, !P1 ;  /* 0x000000010d020807 */ /* 0x000fcc0004800000 */
[----:B------:R-:W0:Y:S01]  /*02e0*/  F2I.FTZ.U32.TRUNC.NTZ R3, R3 ;  /* 0x0000000300037305 */ /* 0x000e22000021f000 */
[----:B------:R-:W-:Y:S02]  /*02f0*/  @P0 IMAD R9, R13, R2, RZ ;  /* 0x000000020d090224 */ /* 0x000fe400078e02ff */
[C---:B--2---:R-:W-:Y:S02]  /*0300*/  @P0 IMAD R2, R12.reuse, R13, R11 ;  /* 0x0000000d0c020224 */ /* 0x044fe400078e020b */
[----:B------:R-:W-:Y:S01]  /*0310*/  IMAD R20, R12, 0x127409f, RZ ;  /* 0x0127409f0c147824 */ /* 0x000fe200078e02ff */
[----:B------:R-:W-:Y:S02]  /*0320*/  ISETP.GT.U32.AND P2, PT, R9, R0, PT ;  /* 0x000000000900720c */ /* 0x000fe40003f44070 */
[----:B------:R-:W-:Y:S01]  /*0330*/  @P0 SEL R5, R11, R2, P1 ;  /* 0x000000020b050207 */ /* 0x000fe20000800000 */
[----:B------:R-:W-:Y:S01]  /*0340*/  IMAD.MOV.U32 R2, RZ, RZ, RZ ;  /* 0x000000ffff027224 */ /* 0x000fe200078e00ff */
[----:B------:R-:W-:-:S04]  /*0350*/  LOP3.LUT R14, R20, R11, RZ, 0x3c, !PT ;  /* 0x0000000b140e7212 */ /* 0x000fc800078e3cff */
[----:B------:R-:W-:Y:S01]  /*0360*/  SEL R5, R14, R5, P2 ;  /* 0x000000050e057207 */ /* 0x000fe20001000000 */
[----:B0-----:R-:W-:Y:S01]  /*0370*/  IMAD R9, R15, R3, RZ ;  /* 0x000000030f097224 */ /* 0x001fe200078e02ff */
[----:B------:R-:W-:-:S03]  /*0380*/  LOP3.LUT R15, RZ, R0, RZ, 0x33, !PT ;  /* 0x00000000ff0f7212 */ /* 0x000fc600078e33ff */
[----:B------:R-:W-:-:S04]  /*0390*/  IMAD.HI.U32 R16, R3, R9, R2 ;  /* 0x0000000903107227 */ /* 0x000fc800078e0002 */
[----:B------:R-:W-:Y:S02]  /*03a0*/  IMAD.SHL.U32 R9, R6, 0x4, RZ ;  /* 0x0000000406097824 */ /* 0x000fe400078e00ff */
[----:B------:R-:W-:-:S05]  /*03b0*/  IMAD.HI.U32 R2, R16, R5, RZ ;  /* 0x0000000510027227 */ /* 0x000fca00078e00ff */
[----:B------:R-:W-:-:S05]  /*03c0*/  IADD3 R2, PT, PT, -R2, RZ, RZ ;  /* 0x000000ff02027210 */ /* 0x000fca0007ffe1ff */
[----:B------:R-:W-:Y:S02]  /*03d0*/  IMAD R19, R0, R2, R5 ;  /* 0x0000000200137224 */ /* 0x000fe400078e0205 */
[----:B------:R-:W0:Y:S03]  /*03e0*/  LDC.64 R2, c[0x0][0x388] ;  /* 0x0000e200ff027b82 */ /* 0x000e260000000a00 */
[----:B------:R-:W-:-:S05]  /*03f0*/  ISETP.GE.U32.AND P1, PT, R19, R0, PT ;  /* 0x000000001300720c */ /* 0x000fca0003f26070 */
[----:B------:R-:W2:Y:S08]  /*0400*/  LDC.64 R4, c[0x0][0x398] ;  /* 0x0000e600ff047b82 */ /* 0x000eb00000000a00 */
[C---:B------:R-:W-:Y:S02]  /*0410*/  @P1 IADD3 R19, PT, PT, -R0.reuse, R19, RZ ;  /* 0x0000001300131210 */ /* 0x040fe40007ffe1ff */
[----:B------:R-:W-:-:S02]  /*0420*/  ISETP.NE.U32.AND P1, PT, R0, RZ, PT ;  /* 0x000000ff0000720c */ /* 0x000fc40003f25070 */
[----:B------:R-:W-:Y:S01]  /*0430*/  ISETP.GE.U32.AND P2, PT, R19, R0, PT ;  /* 0x000000001300720c */ /* 0x000fe20003f46070 */
[----:B0-----:R-:W-:Y:S01]  /*0440*/  IMAD.WIDE.U32 R2, R9, 0x4, R2 ;  /* 0x0000000409027825 */ /* 0x001fe200078e0002 */
[----:B------:R-:W-:-:S05]  /*0450*/  SHF.L.U32 R9, R18, 0x2, RZ ;  /* 0x0000000212097819 */ /* 0x000fca00000006ff */
[----:B--2---:R-:W-:-:S06]  /*0460*/  IMAD.WIDE.U32 R4, R9, 0x4, R4 ;  /* 0x0000000409047825 */ /* 0x004fcc00078e0004 */
[----:B------:R-:W-:-:S04]  /*0470*/  @P2 IADD3 R19, PT, PT, -R0, R19, RZ ;  /* 0x0000001300132210 */ /* 0x000fc80007ffe1ff */
[----:B------:R-:W-:Y:S01]  /*0480*/  SEL R19, R15, R19, !P1 ;  /* 0x000000130f137207 */ /* 0x000fe20004800000 */
[----:B------:R-:W2:Y:S03]  /*0490*/  LDG.E R22, desc[UR6][R4.64] ;  /* 0x0000000604167981 */ /* 0x000ea6000c1e1900 */
[----:B------:R-:W-:Y:S01]  /*04a0*/  SHF.L.U32 R7, R19, 0x2, RZ ;  /* 0x0000000213077819 */ /* 0x000fe200000006ff */
[----:B------:R-:W3:Y:S04]  /*04b0*/  LDG.E R23, desc[UR6][R4.64+0x4] ;  /* 0x0000040604177981 */ /* 0x000ee8000c1e1900 */
[----:B------:R-:W-:Y:S01]  /*04c0*/  IMAD.WIDE.U32 R6, R7, 0x4, R2 ;  /* 0x0000000407067825 */ /* 0x000fe200078e0002 */
[----:B------:R-:W-:Y:S01]  /*04d0*/  I2FP.F32.U32 R24, R11 ;  /* 0x0000000b00187245 */ /* 0x000fe20000201000 */
[----:B------:R-:W4:Y:S04]  /*04e0*/  LDG.E R29, desc[UR6][R4.64+0x8] ;  /* 0x00000806041d7981 */ /* 0x000f28000c1e1900 */
[----:B------:R-:W2:Y:S01]  /*04f0*/  LDG.E.CONSTANT R27, desc[UR6][R6.64] ;  /* 0x00000006061b7981 */ /* 0x000ea2000c1e9900 */
[----:B------:R-:W-:Y:S01]  /*0500*/  I2FP.F32.U32 R9, R12 ;  /* 0x0000000c00097245 */ /* 0x000fe20000201000 */
[----:B------:R-:W-:-:S02]  /*0510*/  FADD R17, R17, -R24 ;  /* 0x8000001811117221 */ /* 0x000fc40000000000 */
[----:B------:R-:W5:Y:S02]  /*0520*/  LDG.E.CONSTANT R25, desc[UR6][R6.64+0xc] ;  /* 0x00000c0606197981 */ /* 0x000f64000c1e9900 */
[----:B------:R-:W-:Y:S01]  /*0530*/  FADD R8, R8, -R9 ;  /* 0x8000000908087221 */ /* 0x000fe20000000000 */
[----:B------:R-:W-:Y:S01]  /*0540*/  FADD R28, -R17, 1 ;  /* 0x3f800000111c7421 */ /* 0x000fe20000000100 */
[----:B------:R-:W3:Y:S02]  /*0550*/  LDG.E.CONSTANT R26, desc[UR6][R6.64+0x4] ;  /* 0x00000406061a7981 */ /* 0x000ee4000c1e9900 */
[----:B------:R-:W-:Y:S02]  /*0560*/  FADD R21, -R8, 1 ;  /* 0x3f80000008157421 */ /* 0x000fe40000000100 */
[----:B------:R0:W4:Y:S02]  /*0570*/  LDG.E.CONSTANT R24, desc[UR6][R6.64+0x8] ;  /* 0x0000080606187981 */ /* 0x000124000c1e9900 */
[----:B------:R-:W-:-:S04]  /*0580*/  FMUL R19, R21, R28 ;  /* 0x0000001c15137220 */ /* 0x000fc80000400000 */
[----:B--2---:R-:W-:Y:S02]  /*0590*/  FFMA R27, R19, R27, R22 ;  /* 0x0000001b131b7223 */ /* 0x004fe40000000016 */
[----:B------:R-:W5:Y:S01]  /*05a0*/  LDG.E R22, desc[UR6][R4.64+0xc] ;  /* 0x00000c0604167981 */ /* 0x000f62000c1e1900 */
[----:B------:R-:W-:Y:S02]  /*05b0*/  IADD3 R9, PT, PT, R11, 0x1, RZ ;  /* 0x000000010b097810 */ /* 0x000fe40007ffe0ff */
[----:B------:R-:W-:Y:S01]  /*05c0*/  @P0 ISETP.GT.U32.AND P2, PT, R13, R0, PT ;  /* 0x000000000d00020c */ /* 0x000fe20003f44070 */
[----:B0-----:R-:W-:Y:S02]  /*05d0*/  IMAD.MOV.U32 R6, RZ, RZ, RZ ;  /* 0x000000ffff067224 */ /* 0x001fe400078e00ff */
[----:B------:R-:W-:Y:S02]  /*05e0*/  HFMA2 R7, -RZ, RZ, 0, 5.9604644775390625e-08 ;  /* 0x00000001ff077431 */ /* 0x000fe400000001ff */
[C---:B---3--:R-:W-:Y:S01]  /*05f0*/  FFMA R23, R19.reuse, R26, R23 ;  /* 0x0000001a13177223 */ /* 0x048fe20000000017 */
[C---:B----4-:R-:W-:Y:S01]  /*0600*/  FFMA R29, R19.reuse, R24, R29 ;  /* 0x00000018131d7223 */ /* 0x050fe2000000001d */
[----:B-----5:R-:W-:Y:S01]  /*0610*/  FFMA R25, R19, R25, R22 ;  /* 0x0000001913197223 */ /* 0x020fe20000000016 */
[----:B------:R-:W-:-:S05]  /*0620*/  @P0 IMAD R22, R12, R13, R9 ;  /* 0x0000000d0c160224 */ /* 0x000fca00078e0209 */
[----:B------:R-:W-:Y:S02]  /*0630*/  @P0 SEL R6, R9, R22, P2 ;  /* 0x0000001609060207 */ /* 0x000fe40001000000 */
[----:B------:R-:W-:-:S05]  /*0640*/  @P0 SEL R22, R13, 0x1, !P2 ;  /* 0x000000010d160807 */ /* 0x000fca0005000000 */
[----:B------:R-:W-:Y:S01]  /*0650*/  @P0 IMAD R7, R13, R22, RZ ;  /* 0x000000160d070224 */ /* 0x000fe200078e02ff */
[----:B------:R-:W-:-:S04]  /*0660*/  LOP3.LUT R19, R20, R9, RZ, 0x3c, !PT ;  /* 0x0000000914137212 */ /* 0x000fc800078e3cff */
[----:B------:R-:W-:-:S04]  /*0670*/  ISETP.GT.U32.AND P2, PT, R7, R0, PT ;  /* 0x000000000700720c */ /* 0x000fc80003f44070 */
        /* <DEDUP_REMOVED lines=9> */
[----:B------:R-:W-:-:S05]  /*0710*/  SHF.L.U32 R7, R7, 0x2, RZ ;  /* 0x0000000207077819 */ /* 0x000fca00000006ff */
[----:B------:R-:W-:-:S05]  /*0720*/  IMAD.WIDE.U32 R6, R7, 0x4, R2 ;  /* 0x0000000407067825 */ /* 0x000fca00078e0002 */
[----:B------:R-:W2:Y:S01]  /*0730*/  LDG.E.CONSTANT R24, desc[UR6][R6.64] ;  /* 0x0000000606187981 */ /* 0x000ea2000c1e9900 */
[----:B------:R-:W-:-:S03]  /*0740*/  FMUL R22, R17, R21 ;  /* 0x0000001511167220 */ /* 0x000fc60000400000 */
[----:B------:R-:W3:Y:S01]  /*0750*/  LDG.E.CONSTANT R26, desc[UR6][R6.64+0xc] ;  /* 0x00000c06061a7981 */ /* 0x000ee2000c1e9900 */
[----:B--2---:R-:W-:-:S03]  /*0760*/  FFMA R27, R22, R24, R27 ;  /* 0x00000018161b7223 */ /* 0x004fc6000000001b */
[----:B------:R-:W2:Y:S02]  /*0770*/  LDG.E.CONSTANT R24, desc[UR6][R6.64+0x4] ;  /* 0x0000040606187981 */ /* 0x000ea4000c1e9900 */
[C---:B--2---:R-:W-:Y:S02]  /*0780*/  FFMA R23, R22.reuse, R24, R23 ;  /* 0x0000001816177223 */ /* 0x044fe40000000017 */
[----:B------:R0:W2:Y:S01]  /*0790*/  LDG.E.CONSTANT R24, desc[UR6][R6.64+0x8] ;  /* 0x0000080606187981 */ /* 0x0000a2000c1e9900 */
[----:B---3--:R-:W-:Y:S01]  /*07a0*/  FFMA R25, R22, R26, R25 ;  /* 0x0000001a16197223 */ /* 0x008fe20000000019 */
[----:B------:R-:W-:Y:S01]  /*07b0*/  @P0 ISETP.GT.U32.AND P2, PT, R13, R0, PT ;  /* 0x000000000d00020c */ /* 0x000fe20003f44070 */
[----:B------:R-:W-:Y:S02]  /*07c0*/  HFMA2 R26, -RZ, RZ, 0, 0 ;  /* 0x00000000ff1a7431 */ /* 0x000fe400000001ff */
[----:B0-----:R-:W-:-:S05]  /*07d0*/  @P0 IMAD R6, R12, R13, R13 ;  /* 0x0000000d0c060224 */ /* 0x001fca00078e020d */
[----:B------:R-:W-:Y:S01]  /*07e0*/  @P0 IADD3 R6, PT, PT, R9, R6, RZ ;  /* 0x0000000609060210 */ /* 0x000fe20007ffe0ff */
[----:B------:R-:W-:Y:S01]  /*07f0*/  IMAD.MOV.U32 R21, RZ, RZ, 0x1 ;  /* 0x00000001ff157424 */ /* 0x000fe200078e00ff */
[----:B------:R-:W-:Y:S01]  /*0800*/  MOV R7, 0x1 ;  /* 0x0000000100077802 */ /* 0x000fe20000000f00 */
[----:B--2---:R-:W-:Y:S01]  /*0810*/  FFMA R29, R22, R24, R29 ;  /* 0x00000018161d7223 */ /* 0x004fe2000000001d */
[----:B------:R-:W-:-:S05]  /*0820*/  @P0 IMAD R22, R12, R13, R13 ;  /* 0x0000000d0c160224 */ /* 0x000fca00078e020d */
[C---:B------:R-:W-:Y:S02]  /*0830*/  @P0 IADD3 R24, PT, PT, R11.reuse, R22, RZ ;  /* 0x000000160b180210 */ /* 0x040fe40007ffe0ff */
[----:B------:R-:W-:Y:S02]  /*0840*/  MOV R22, RZ ;  /* 0x000000ff00167202 */ /* 0x000fe40000000f00 */
[----:B------:R-:W-:Y:S02]  /*0850*/  @P0 SEL R22, R11, R24, P2 ;  /* 0x000000180b160207 */ /* 0x000fe40001000000 */
[C---:B------:R-:W-:Y:S02]  /*0860*/  @P0 SEL R24, R13.reuse, 0x1, !P2 ;  /* 0x000000010d180807 */ /* 0x040fe40005000000 */
[----:B------:R-:W-:-:S04]  /*0870*/  @P0 ISETP.GT.U32.AND P2, PT, R13, R0, PT ;  /* 0x000000000d00020c */ /* 0x000fc80003f44070 */
[----:B------:R-:W-:Y:S01]  /*0880*/  @P0 SEL R26, R9, R6, P2 ;  /* 0x00000006091a0207 */ /* 0x000fe20001000000 */
[C---:B------:R-:W-:Y:S01]  /*0890*/  @P0 IMAD R21, R13.reuse, R24, RZ ;  /* 0x000000180d150224 */ /* 0x040fe200078e02ff */
[----:B------:R-:W-:-:S05]  /*08a0*/  @P0 SEL R6, R13, 0x1, !P2 ;  /* 0x000000010d060807 */ /* 0x000fca0005000000 */
[----:B------:R-:W-:Y:S01]  /*08b0*/  @P0 IMAD R7, R13, R6, RZ ;  /* 0x000000060d070224 */ /* 0x000fe200078e02ff */
[----:B------:R-:W-:Y:S01]  /*08c0*/  ISETP.GT.U32.AND P0, PT, R21, R0, PT ;  /* 0x000000001500720c */ /* 0x000fe20003f04070 */
[----:B------:R-:W-:-:S05]  /*08d0*/  VIADD R21, R20, 0x127409f ;  /* 0x0127409f14157836 */ /* 0x000fca0000000000 */
[----:B------:R-:W-:-:S04]  /*08e0*/  LOP3.LUT R20, R21, R11, RZ, 0x3c, !PT ;  /* 0x0000000b15147212 */ /* 0x000fc800078e3cff */
[----:B------:R-:W-:-:S05]  /*08f0*/  SEL R22, R20, R22, P0 ;  /* 0x0000001614167207 */ /* 0x000fca0000000000 */
[----:B------:R-:W-:Y:S01]  /*0900*/  IMAD.HI.U32 R6, R16, R22, RZ ;  /* 0x0000001610067227 */ /* 0x000fe200078e00ff */
[----:B------:R-:W-:-:S04]  /*0910*/  ISETP.GT.U32.AND P2, PT, R7, R0, PT ;  /* 0x000000000700720c */ /* 0x000fc80003f44070 */
        /* <DEDUP_REMOVED lines=9> */
[----:B------:R-:W2:Y:S01]  /*09b0*/  LDG.E.CONSTANT R24, desc[UR6][R6.64+0x4] ;  /* 0x0000040606187981 */ /* 0x000ea2000c1e9900 */
[----:B------:R-:W-:-:S03]  /*09c0*/  FMUL R28, R8, R28 ;  /* 0x0000001c081c7220 */ /* 0x000fc60000400000 */
[----:B------:R-:W3:Y:S01]  /*09d0*/  LDG.E.CONSTANT R22, desc[UR6][R6.64] ;  /* 0x0000000606167981 */ /* 0x000ee2000c1e9900 */
[----:B--2---:R-:W-:-:S03]  /*09e0*/  FFMA R23, R28, R24, R23 ;  /* 0x000000181c177223 */ /* 0x004fc60000000017 */
[----:B------:R-:W2:Y:S01]  /*09f0*/  LDG.E.CONSTANT R24, desc[UR6][R6.64+0x8] ;  /* 0x0000080606187981 */ /* 0x000ea2000c1e9900 */
[----:B------:R-:W-:Y:S01]  /*0a00*/  LOP3.LUT R21, R21, R9, RZ, 0x3c, !PT ;  /* 0x0000000915157212 */ /* 0x000fe200078e3cff */
[C---:B---3--:R-:W-:Y:S02]  /*0a10*/  FFMA R22, R28.reuse, R22, R27 ;  /* 0x000000161c167223 */ /* 0x048fe4000000001b */
[----:B------:R0:W3:Y:S01]  /*0a20*/  LDG.E.CONSTANT R27, desc[UR6][R6.64+0xc] ;  /* 0x00000c06061b7981 */ /* 0x0000e2000c1e9900 */
[----:B--2---:R-:W-:Y:S01]  /*0a30*/  FFMA R24, R28, R24, R29 ;  /* 0x000000181c187223 */ /* 0x004fe2000000001d */
        /* <DEDUP_REMOVED lines=9> */
[----:B0-----:R-:W-:-:S05]  /*0ad0*/  SHF.L.U32 R7, R29, 0x2, RZ ;  /* 0x000000021d077819 */ /* 0x001fca00000006ff */
[----:B------:R-:W-:-:S05]  /*0ae0*/  IMAD.WIDE.U32 R6, R7, 0x4, R2 ;  /* 0x0000000407067825 */ /* 0x000fca00078e0002 */
[----:B------:R-:W2:Y:S01]  /*0af0*/  LDG.E.CONSTANT R29, desc[UR6][R6.64] ;  /* 0x00000006061d7981 */ /* 0x000ea2000c1e9900 */
[----:B---3--:R-:W-:Y:S01]  /*0b00*/  FFMA R25, R28, R27, R25 ;  /* 0x0000001b1c197223 */ /* 0x008fe20000000019 */
[----:B------:R-:W-:Y:S02]  /*0b10*/  FMUL R27, R17, R8 ;  /* 0x00000008111b7220 */ /* 0x000fe40000400000 */
[----:B------:R-:W3:Y:S04]  /*0b20*/  LDG.E.CONSTANT R26, desc[UR6][R6.64+0x4] ;  /* 0x00000406061a7981 */ /* 0x000ee8000c1e9900 */
[----:B------:R-:W4:Y:S01]  /*0b30*/  LDG.E.CONSTANT R8, desc[UR6][R6.64+0x8] ;  /* 0x0000080606087981 */ /* 0x000f22000c1e9900 */
[----:B-1----:R-:W-:Y:S01]  /*0b40*/  UPRMT UR4, UR4, 0x8880, URZ ;  /* 0x0000888004047896 */ /* 0x002fe200080000ff */
[----:B--2---:R-:W-:-:S02]  /*0b50*/  FFMA R29, R27, R29, R22 ;  /* 0x0000001d1b1d7223 */ /* 0x004fc40000000016 */
[----:B------:R-:W2:Y:S03]  /*0b60*/  LDG.E.CONSTANT R22, desc[UR6][R6.64+0xc] ;  /* 0x00000c0606167981 */ /* 0x000ea6000c1e9900 */
[----:B------:R-:W-:Y:S01]  /*0b70*/  ISETP.NE.AND P0, PT, RZ, UR4, PT ;  /* 0x00000004ff007c0c */ /* 0x000fe2000bf05270 */
[C---:B---3--:R-:W-:Y:S01]  /*0b80*/  FFMA R23, R27.reuse, R26, R23 ;  /* 0x0000001a1b177223 */ /* 0x048fe20000000017 */
[C---:B----4-:R-:W-:Y:S01]  /*0b90*/  FFMA R8, R27.reuse, R8, R24 ;  /* 0x000000081b087223 */ /* 0x050fe20000000018 */
[----:B------:R0:W-:Y:S04]  /*0ba0*/  STG.E desc[UR6][R4.64], R29 ;  /* 0x0000001d04007986 */ /* 0x0001e8000c101906 */
[----:B------:R0:W-:Y:S04]  /*0bb0*/  STG.E desc[UR6][R4.64+0x4], R23 ;  /* 0x0000041704007986 */ /* 0x0001e8000c101906 */
[----:B------:R0:W-:Y:S01]  /*0bc0*/  STG.E desc[UR6][R4.64+0x8], R8 ;  /* 0x0000080804007986 */ /* 0x0001e2000c101906 */
[----:B--2---:R-:W-:-:S05]  /*0bd0*/  FFMA R25, R27, R22, R25 ;  /* 0x000000161b197223 */ /* 0x004fca0000000019 */
[----:B------:R0:W-:Y:S01]  /*0be0*/  STG.E desc[UR6][R4.64+0xc], R25 ;  /* 0x00000c1904007986 */ /* 0x0001e2000c101906 */
[----:B------:R-:W-:Y:S05]  /*0bf0*/  @!P0 EXIT ;  /* 0x000000000000894d */ /* 0x000fea0003800000 */
[----:B0-----:R-:W-:-:S04]  /*0c00*/  IMAD.HI.U32 R5, R16, R9, RZ ;  /* 0x0000000910057227 */ /* 0x001fc800078e00ff */
        /* <DEDUP_REMOVED lines=11> */
[C---:B------:R-:W-:Y:S02]  /*0cc0*/  @P2 IADD3 R9, PT, PT, -R0.reuse, R9, RZ ;  /* 0x0000000900092210 */ /* 0x040fe40007ffe1ff */
[----:B------:R-:W-:Y:S02]  /*0cd0*/  @P0 IADD3 R5, PT, PT, -R0, R5, RZ ;  /* 0x0000000500050210 */ /* 0x000fe40007ffe1ff */
[C---:B------:R-:W-:Y:S02]  /*0ce0*/  SEL R9, R15.reuse, R9, !P1 ;  /* 0x000000090f097207 */ /* 0x040fe40004800000 */
[----:B------:R-:W-:-:S03]  /*0cf0*/  SEL R5, R15, R5, !P1 ;  /* 0x000000050f057207 */ /* 0x000fc60004800000 */
[----:B------:R-:W-:Y:S01]  /*0d00*/  IMAD.SHL.U32 R7, R9, 0x4, RZ ;  /* 0x0000000409077824 */ /* 0x000fe200078e00ff */
[----:B------:R-:W-:Y:S01]  /*0d10*/  SHF.L.U32 R5, R5, 0x2, RZ ;  /* 0x0000000205057819 */ /* 0x000fe200000006ff */
[----:B------:R-:W0:Y:S02]  /*0d20*/  LDC.64 R8, c[0x0][0x3b0] ;  /* 0x0000ec00ff087b82 */ /* 0x000e240000000a00 */
[----:B------:R-:W-:-:S04]  /*0d30*/  IMAD.WIDE.U32 R6, R7, 0x4, R2 ;  /* 0x0000000407067825 */ /* 0x000fc800078e0002 */
[----:B------:R-:W-:Y:S01]  /*0d40*/  IMAD.WIDE.U32 R4, R5, 0x4, R2 ;  /* 0x0000000405047825 */ /* 0x000fe200078e0002 */
[----:B------:R-:W2:Y:S04]  /*0d50*/  LDG.E.CONSTANT R23, desc[UR6][R6.64] ;  /* 0x0000000606177981 */ /* 0x000ea8000c1e9900 */
[----:B------:R-:W2:Y:S01]  /*0d60*/  LDG.E.CONSTANT R22, desc[UR6][R4.64] ;  /* 0x0000000604167981 */ /* 0x000ea2000c1e9900 */
[----:B------:R-:W-:-:S03]  /*0d70*/  SHF.L.U32 R29, R18, 0x3, RZ ;  /* 0x00000003121d7819 */ /* 0x000fc600000006ff */
[----:B------:R-:W3:Y:S04]  /*0d80*/  LDG.E.CONSTANT R27, desc[UR6][R6.64+0x4] ;  /* 0x00000406061b7981 */ /* 0x000ee8000c1e9900 */
[----:B------:R-:W3:Y:S04]  /*0d90*/  LDG.E.CONSTANT R24, desc[UR6][R4.64+0x4] ;  /* 0x0000040604187981 */ /* 0x000ee8000c1e9900 */
[----:B------:R-:W4:Y:S01]  /*0da0*/  LDG.E.CONSTANT R25, desc[UR6][R6.64+0x8] ;  /* 0x0000080606197981 */ /* 0x000f22000c1e9900 */
[----:B0-----:R-:W-:-:S03]  /*0db0*/  IMAD.WIDE.U32 R8, R29, 0x4, R8 ;  /* 0x000000041d087825 */ /* 0x001fc600078e0008 */
[----:B------:R0:W5:Y:S04]  /*0dc0*/  LDG.E.CONSTANT R26, desc[UR6][R6.64+0xc] ;  /* 0x00000c06061a7981 */ /* 0x000168000c1e9900 */
[----:B------:R-:W5:Y:S04]  /*0dd0*/  LDG.E.CONSTANT R29, desc[UR6][R4.64+0xc] ;  /* 0x00000c06041d7981 */ /* 0x000f68000c1e9900 */
[----:B------:R1:W4:Y:S04]  /*0de0*/  LDG.E.CONSTANT R28, desc[UR6][R4.64+0x8] ;  /* 0x00000806041c7981 */ /* 0x000328000c1e9900 */
[----:B------:R-:W4:Y:S01]  /*0df0*/  LDG.E R7, desc[UR6][R8.64] ;  /* 0x0000000608077981 */ /* 0x000f22000c1e1900 */
[----:B------:R-:W-:Y:S01]  /*0e00*/  FADD R18, -R17, 1 ;  /* 0x3f80000011127421 */ /* 0x000fe20000000100 */
[----:B------:R-:W-:-:S03]  /*0e10*/  FMUL R17, R10, R17 ;  /* 0x000000110a117220 */ /* 0x000fc60000400000 */
[----:B------:R-:W-:Y:S02]  /*0e20*/  FMUL R18, R10, R18 ;  /* 0x000000120a127220 */ /* 0x000fe40000400000 */
[----:B------:R-:W1:Y:S01]  /*0e30*/  F2I.U32.CEIL.NTZ R10, R10 ;  /* 0x0000000a000a7305 */ /* 0x000e62000020b000 */
[----:B------:R-:W-:-:S04]  /*0e40*/  ISETP.GT.U32.AND P0, PT, R13, R0, PT ;  /* 0x000000000d00720c */ /* 0x000fc80003f04070 */
[----:B0-----:R-:W-:-:S05]  /*0e50*/  SEL R6, R13, 0x1, !P0 ;  /* 0x000000010d067807 */ /* 0x001fca0004000000 */
[----:B------:R-:W-:Y:S02]  /*0e60*/  IMAD R13, R13, R6, RZ ;  /* 0x000000060d0d7224 */ /* 0x000fe400078e02ff */
[----:B--2---:R-:W-:Y:S01]  /*0e70*/  FADD R22, R23, -R22 ;  /* 0x8000001617167221 */ /* 0x004fe20000000000 */
[----:B-1----:R-:W-:-:S05]  /*0e80*/  IADD3 R23, PT, PT, R10, 0x2, RZ ;  /* 0x000000020a177810 */ /* 0x002fca0007ffe0ff */
[----:B------:R-:W-:-:S05]  /*0e90*/  IMAD R12, R12, R23, RZ ;  /* 0x000000170c0c7224 */ /* 0x000fca00078e02ff */
[----:B------:R-:W-:Y:S02]  /*0ea0*/  IADD3 R4, PT, PT, R23, R12, RZ ;  /* 0x0000000c17047210 */ /* 0x000fe40007ffe0ff */
[----:B------:R-:W-:Y:S02]  /*0eb0*/  SEL R12, R12, RZ, !P0 ;  /* 0x000000ff0c0c7207 */ /* 0x000fe40004000000 */
[----:B------:R-:W-:Y:S02]  /*0ec0*/  SEL R4, R4, RZ, !P0 ;  /* 0x000000ff04047207 */ /* 0x000fe40004000000 */
[----:B------:R-:W-:Y:S01]  /*0ed0*/  ISETP.GT.U32.AND P0, PT, R13, R0, PT ;  /* 0x000000000d00720c */ /* 0x000fe20003f04070 */
[C---:B------:R-:W-:Y:S01]  /*0ee0*/  IMAD.IADD R13, R11.reuse, 0x1, R12 ;  /* 0x000000010b0d7824 */ /* 0x040fe200078e020c */
[----:B------:R-:W-:Y:S01]  /*0ef0*/  IADD3 R11, PT, PT, R11, R4, RZ ;  /* 0x000000040b0b7210 */ /* 0x000fe20007ffe0ff */
[----:B---3--:R-:W-:Y:S01]  /*0f00*/  FADD R24, R27, -R24 ;  /* 0x800000181b187221 */ /* 0x008fe20000000000 */
[----:B------:R-:W2:Y:S02]  /*0f10*/  LDG.E R12, desc[UR6][R8.64+0x8] ;  /* 0x00000806080c7981 */ /* 0x000ea4000c1e1900 */
[----:B------:R-:W-:-:S02]  /*0f20*/  SEL R5, R14, R13, P0 ;  /* 0x0000000d0e057207 */ /* 0x000fc40000000000 */
[----:B------:R-:W-:-:S03]  /*0f30*/  SEL R23, R20, R11, P0 ;  /* 0x0000000b14177207 */ /* 0x000fc60000000000 */
[----:B------:R-:W-:-:S04]  /*0f40*/  IMAD.HI.U32 R4, R16, R5, RZ ;  /* 0x0000000510047227 */ /* 0x000fc800078e00ff */
[----:B------:R-:W-:Y:S01]  /*0f50*/  IMAD.HI.U32 R6, R16, R23, RZ ;  /* 0x0000001710067227 */ /* 0x000fe200078e00ff */
[----:B------:R-:W-:-:S04]  /*0f60*/  IADD3 R4, PT, PT, -R4, RZ, RZ ;  /* 0x000000ff04047210 */ /* 0x000fc80007ffe1ff */
[----:B------:R-:W-:Y:S01]  /*0f70*/  IADD3 R6, PT, PT, -R6, RZ, RZ ;  /* 0x000000ff06067210 */ /* 0x000fe20007ffe1ff */
[----:B------:R-:W-:-:S04]  /*0f80*/  IMAD R5, R0, R4, R5 ;  /* 0x0000000400057224 */ /* 0x000fc800078e0205 */
[----:B------:R-:W-:Y:S01]  /*0f90*/  IMAD R4, R0, R6, R23 ;  /* 0x0000000600047224 */ /* 0x000fe200078e0217 */
[-C--:B------:R-:W-:Y:S01]  /*0fa0*/  ISETP.GE.U32.AND P2, PT, R5, R0.reuse, PT ;  /* 0x000000000500720c */ /* 0x080fe20003f46070 */
[----:B------:R-:W3:Y:S03]  /*0fb0*/  LDG.E R23, desc[UR6][R8.64+0x4] ;  /* 0x0000040608177981 */ /* 0x000ee6000c1e1900 */
        /* <DEDUP_REMOVED lines=8> */
[----:B------:R-:W-:Y:S02]  /*1040*/  SEL R4, R15, R4, !P1 ;  /* 0x000000040f047207 */ /* 0x000fe40004800000 */
[----:B------:R-:W-:Y:S02]  /*1050*/  SHF.L.U32 R5, R5, 0x2, RZ ;  /* 0x0000000205057819 */ /* 0x000fe400000006ff */
[----:B------:R-:W-:Y:S01]  /*1060*/  SHF.L.U32 R27, R4, 0x2, RZ ;  /* 0x00000002041b7819 */ /* 0x000fe200000006ff */
[----:B-----5:R-:W-:Y:S01]  /*1070*/  FADD R26, R26, -R29 ;  /* 0x8000001d1a1a7221 */ /* 0x020fe20000000000 */
[----:B----4-:R-:W-:Y:S01]  /*1080*/  FFMA R29, R18, R22, R7 ;  /* 0x00000016121d7223 */ /* 0x010fe20000000007 */
[----:B------:R-:W-:Y:S01]  /*1090*/  FADD R28, R25, -R28 ;  /* 0x8000001c191c7221 */ /* 0x000fe20000000000 */
[--C-:B------:R-:W-:Y:S01]  /*10a0*/  IMAD.WIDE.U32 R4, R5, 0x4, R2.reuse ;  /* 0x0000000405047825 */ /* 0x100fe200078e0002 */
[----:B------:R-:W4:Y:S03]  /*10b0*/  LDG.E R25, desc[UR6][R8.64+0xc] ;  /* 0x00000c0608197981 */ /* 0x000f26000c1e1900 */
[----:B------:R-:W-:Y:S01]  /*10c0*/  IMAD.WIDE.U32 R6, R27, 0x4, R2 ;  /* 0x000000041b067825 */ /* 0x000fe200078e0002 */
[----:B------:R-:W5:Y:S04]  /*10d0*/  LDG.E.CONSTANT R10, desc[UR6][R4.64] ;  /* 0x00000006040a7981 */ /* 0x000f68000c1e9900 */
[----:B------:R-:W5:Y:S01]  /*10e0*/  LDG.E.CONSTANT R27, desc[UR6][R6.64] ;  /* 0x00000006061b7981 */ /* 0x000f62000c1e9900 */
[----:B------:R-:W-:Y:S01]  /*10f0*/  @!P0 VIADD R19, R13, 0x1 ;  /* 0x000000010d138836 */ /* 0x000fe20000000000 */
[----:B------:R-:W-:Y:S01]  /*1100*/  @!P0 IADD3 R21, PT, PT, R11, 0x1, RZ ;  /* 0x000000010b158810 */ /* 0x000fe20007ffe0ff */
[----:B------:R-:W-:Y:S01]  /*1110*/  FFMA R29, R22, R17, R29 ;  /* 0x00000011161d7223 */ /* 0x000fe2000000001d */
[----:B------:R-:W5:Y:S01]  /*1120*/  LDG.E.CONSTANT R14, desc[UR6][R6.64+0x8] ;  /* 0x00000806060e7981 */ /* 0x000f62000c1e9900 */
[----:B------:R-:W-:-:S04]  /*1130*/  IMAD.HI.U32 R11, R16, R19, RZ ;  /* 0x00000013100b7227 */ /* 0x000fc800078e00ff */
[----:B------:R-:W-:Y:S01]  /*1140*/  IMAD.HI.U32 R16, R16, R21, RZ ;  /* 0x0000001510107227 */ /* 0x000fe200078e00ff */
[----:B------:R-:W-:-:S04]  /*1150*/  IADD3 R11, PT, PT, -R11, RZ, RZ ;  /* 0x000000ff0b0b7210 */ /* 0x000fc80007ffe1ff */
[----:B------:R-:W-:Y:S01]  /*1160*/  IADD3 R16, PT, PT, -R16, RZ, RZ ;  /* 0x000000ff10107210 */ /* 0x000fe20007ffe1ff */
[----:B------:R-:W-:-:S04]  /*1170*/  IMAD R19, R0, R11, R19 ;  /* 0x0000000b00137224 */ /* 0x000fc800078e0213 */
[----:B------:R-:W-:Y:S01]  /*1180*/  IMAD R21, R0, R16, R21 ;  /* 0x0000001000157224 */ /* 0x000fe200078e0215 */
[-C--:B------:R-:W-:Y:S01]  /*1190*/  ISETP.GE.U32.AND P0, PT, R19, R0.reuse, PT ;  /* 0x000000001300720c */ /* 0x080fe20003f06070 */
[----:B------:R-:W5:Y:S03]  /*11a0*/  LDG.E.CONSTANT R16, desc[UR6][R4.64+0xc] ;  /* 0x00000c0604107981 */ /* 0x000f66000c1e9900 */
[----:B------:R-:W-:-:S09]  /*11b0*/  ISETP.GE.U32.AND P2, PT, R21, R0, PT ;  /* 0x000000001500720c */ /* 0x000fd20003f46070 */
[----:B------:R-:W-:-:S04]  /*11c0*/  @P0 IADD3 R19, PT, PT, -R0, R19, RZ ;  /* 0x0000001300130210 */ /* 0x000fc80007ffe1ff */
[----:B------:R-:W-:Y:S01]  /*11d0*/  @P2 IMAD.IADD R21, R21, 0x1, -R0 ;  /* 0x0000000115152824 */ /* 0x000fe200078e0a00 */
[----:B------:R-:W-:-:S04]  /*11e0*/  ISETP.GE.U32.AND P0, PT, R19, R0, PT ;  /* 0x000000001300720c */ /* 0x000fc80003f06070 */
[----:B------:R-:W-:-:S09]  /*11f0*/  ISETP.GE.U32.AND P2, PT, R21, R0, PT ;  /* 0x000000001500720c */ /* 0x000fd20003f46070 */
[----:B------:R-:W-:-:S04]  /*1200*/  @P0 IADD3 R19, PT, PT, -R0, R19, RZ ;  /* 0x0000001300130210 */ /* 0x000fc80007ffe1ff */
[----:B------:R-:W-:Y:S02]  /*1210*/  @P2 IADD3 R21, PT, PT, -R0, R21, RZ ;  /* 0x0000001500152210 */ /* 0x000fe40007ffe1ff */
[C---:B------:R-:W-:Y:S01]  /*1220*/  SEL R19, R15.reuse, R19, !P1 ;  /* 0x000000130f137207 */ /* 0x040fe20004800000 */
[----:B------:R-:W5:Y:S01]  /*1230*/  LDG.E.CONSTANT R0, desc[UR6][R6.64+0x4] ;  /* 0x0000040606007981 */ /* 0x000f62000c1e9900 */
[----:B------:R-:W-:Y:S02]  /*1240*/  SEL R21, R15, R21, !P1 ;  /* 0x000000150f157207 */ /* 0x000fe40004800000 */
[----:B------:R-:W-:Y:S01]  /*1250*/  SHF.L.U32 R19, R19, 0x2, RZ ;  /* 0x0000000213137819 */ /* 0x000fe200000006ff */
[----:B------:R-:W5:Y:S04]  /*1260*/  LDG.E.CONSTANT R15, desc[UR6][R6.64+0xc] ;  /* 0x00000c06060f7981 */ /* 0x000f68000c1e9900 */
[----:B------:R0:W-:Y:S01]  /*1270*/  STG.E desc[UR6][R8.64], R29 ;  /* 0x0000001d08007986 */ /* 0x0001e2000c101906 */
[----:B--2---:R-:W-:-:S04]  /*1280*/  FFMA R13, R18, R28, R12 ;  /* 0x0000001c120d7223 */ /* 0x004fc8000000000c */
[----:B------:R-:W-:Y:S01]  /*1290*/  FFMA R28, R28, R17, R13 ;  /* 0x000000111c1c7223 */ /* 0x000fe2000000000d */
[----:B------:R-:W-:Y:S02]  /*12a0*/  IMAD.WIDE.U32 R12, R19, 0x4, R2 ;  /* 0x00000004130c7825 */ /* 0x000fe400078e0002 */
[----:B------:R-:W2:Y:S04]  /*12b0*/  LDG.E.CONSTANT R19, desc[UR6][R4.64+0x4] ;  /* 0x0000040604137981 */ /* 0x000ea8000c1e9900 */
[----:B------:R-:W2:Y:S04]  /*12c0*/  LDG.E.CONSTANT R20, desc[UR6][R12.64] ;  /* 0x000000060c147981 */ /* 0x000ea8000c1e9900 */
[----:B------:R-:W2:Y:S04]  /*12d0*/  LDG.E.CONSTANT R22, desc[UR6][R12.64+0x4] ;  /* 0x000004060c167981 */ /* 0x000ea8000c1e9900 */
[----:B------:R-:W2:Y:S01]  /*12e0*/  LDG.E.CONSTANT R6, desc[UR6][R12.64+0x8] ;  /* 0x000008060c067981 */ /* 0x000ea2000c1e9900 */
[----:B---3--:R-:W-:Y:S01]  /*12f0*/  FFMA R11, R18, R24, R23 ;  /* 0x00000018120b7223 */ /* 0x008fe20000000017 */
[----:B------:R-:W-:-:S02]  /*1300*/  SHF.L.U32 R23, R21, 0x2, RZ ;  /* 0x0000000215177819 */ /* 0x000fc400000006ff */
[----:B------:R1:W3:Y:S03]  /*1310*/  LDG.E.CONSTANT R7, desc[UR6][R12.64+0xc] ;  /* 0x00000c060c077981 */ /* 0x0002e6000c1e9900 */
[----:B------:R-:W-:Y:S01]  /*1320*/  IMAD.WIDE.U32 R2, R23, 0x4, R2 ;  /* 0x0000000417027825 */ /* 0x000fe200078e0002 */
[----:B------:R-:W3:Y:S03]  /*1330*/  LDG.E.CONSTANT R21, desc[UR6][R4.64+0x8] ;  /* 0x0000080604157981 */ /* 0x000ee6000c1e9900 */
[----:B------:R-:W-:Y:S01]  /*1340*/  FFMA R11, R24, R17, R11 ;  /* 0x00000011180b7223 */ /* 0x000fe2000000000b */
[----:B0-----:R-:W3:Y:S04]  /*1350*/  LDG.E.CONSTANT R29, desc[UR6][R2.64] ;  /* 0x00000006021d7981 */ /* 0x001ee8000c1e9900 */
[----:B------:R-:W1:Y:S04]  /*1360*/  LDG.E.CONSTANT R13, desc[UR6][R2.64+0x8] ;  /* 0x00000806020d7981 */ /* 0x000e68000c1e9900 */
[----:B------:R-:W3:Y:S04]  /*1370*/  LDG.E R4, desc[UR6][R8.64+0x14] ;  /* 0x0000140608047981 */ /* 0x000ee8000c1e1900 */
[----:B------:R-:W3:Y:S01]  /*1380*/  LDG.E R5, desc[UR6][R8.64+0x1c] ;  /* 0x00001c0608057981 */ /* 0x000ee2000c1e1900 */
[----:B----4-:R-:W-:-:S03]  /*1390*/  FFMA R23, R18, R26, R25 ;  /* 0x0000001a12177223 */ /* 0x010fc60000000019 */
[----:B------:R-:W4:Y:S01]  /*13a0*/  LDG.E R25, desc[UR6][R8.64+0x18] ;  /* 0x0000180608197981 */ /* 0x000f22000c1e1900 */
[----:B------:R-:W-:-:S03]  /*13b0*/  FFMA R23, R26, R17, R23 ;  /* 0x000000111a177223 */ /* 0x000fc60000000017 */
[----:B------:R-:W4:Y:S01]  /*13c0*/  LDG.E R26, desc[UR6][R8.64+0x10] ;  /* 0x00001006081a7981 */ /* 0x000f22000c1e1900 */
[----:B-----5:R-:W-:-:S03]  /*13d0*/  FADD R24, R27, -R10 ;  /* 0x8000000a1b187221 */ /* 0x020fc60000000000 */
[----:B------:R-:W5:Y:S04]  /*13e0*/  LDG.E.CONSTANT R27, desc[UR6][R2.64+0x4] ;  /* 0x00000406021b7981 */ /* 0x000f68000c1e9900 */
[----:B------:R-:W5:Y:S04]  /*13f0*/  LDG.E.CONSTANT R10, desc[UR6][R2.64+0xc] ;  /* 0x00000c06020a7981 */ /* 0x000f68000c1e9900 */
[----:B------:R-:W-:Y:S04]  /*1400*/  STG.E desc[UR6][R8.64+0x4], R11 ;  /* 0x0000040b08007986 */ /* 0x000fe8000c101906 */
[----:B------:R-:W-:Y:S04]  /*1410*/  STG.E desc[UR6][R8.64+0x8], R28 ;  /* 0x0000081c08007986 */ /* 0x000fe8000c101906 */
[----:B------:R-:W-:Y:S01]  /*1420*/  STG.E desc[UR6][R8.64+0xc], R23 ;  /* 0x00000c1708007986 */ /* 0x000fe2000c101906 */
[----:B------:R-:W-:Y:S01]  /*1430*/  FADD R16, R15, -R16 ;  /* 0x800000100f107221 */ /* 0x000fe20000000000 */
[----:B--2---:R-:W-:Y:S01]  /*1440*/  FADD R19, R0, -R19 ;  /* 0x8000001300137221 */ /* 0x004fe20000000000 */
[----:B---3--:R-:W-:Y:S01]  /*1450*/  FADD R14, R14, -R21 ;  /* 0x800000150e0e7221 */ /* 0x008fe20000000000 */
[----:B------:R-:W-:Y:S01]  /*1460*/  FADD R20, R29, -R20 ;  /* 0x800000141d147221 */ /* 0x000fe20000000000 */
[----:B-1----:R-:W-:Y:S01]  /*1470*/  FADD R13, R13, -R6 ;  /* 0x800000060d0d7221 */ /* 0x002fe20000000000 */
[C---:B------:R-:W-:Y:S01]  /*1480*/  FFMA R4, R18.reuse, R19, R4 ;  /* 0x0000001312047223 */ /* 0x040fe20000000004 */
[C---:B------:R-:W-:Y:S01]  /*1490*/  FFMA R16, R18.reuse, R16, R5 ;  /* 0x0000001012107223 */ /* 0x040fe20000000005 */
[C---:B----4-:R-:W-:Y:S01]  /*14a0*/  FFMA R14, R18.reuse, R14, R25 ;  /* 0x0000000e120e7223 */ /* 0x050fe20000000019 */
[----:B------:R-:W-:Y:S01]  /*14b0*/  FFMA R24, R18, R24, R26 ;  /* 0x0000001812187223 */ /* 0x000fe2000000001a */
[----:B-----5:R-:W-:Y:S01]  /*14c0*/  FADD R27, R27, -R22 ;  /* 0x800000161b1b7221 */ /* 0x020fe20000000000 */
[----:B------:R-:W-:-:S02]  /*14d0*/  FADD R7, R10, -R7 ;  /* 0x800000070a077221 */ /* 0x000fc40000000000 */
[C---:B------:R-:W-:Y:S01]  /*14e0*/  FFMA R3, R17.reuse, R20, R24 ;  /* 0x0000001411037223 */ /* 0x040fe20000000018 */
[C---:B------:R-:W-:Y:S01]  /*14f0*/  FFMA R27, R17.reuse, R27, R4 ;  /* 0x0000001b111b7223 */ /* 0x040fe20000000004 */
[C---:B------:R-:W-:Y:S01]  /*1500*/  FFMA R13, R17.reuse, R13, R14 ;  /* 0x0000000d110d7223 */ /* 0x040fe2000000000e */
[----:B------:R-:W-:Y:S02]  /*1510*/  FFMA R7, R17, R7, R16 ;  /* 0x0000000711077223 */ /* 0x000fe40000000010 */
[----:B------:R-:W-:Y:S04]  /*1520*/  STG.E desc[UR6][R8.64+0x10], R3 ;  /* 0x0000100308007986 */ /* 0x000fe8000c101906 */
[----:B------:R-:W-:Y:S04]  /*1530*/  STG.E desc[UR6][R8.64+0x14], R27 ;  /* 0x0000141b08007986 */ /* 0x000fe8000c101906 */
[----:B------:R-:W-:Y:S04]  /*1540*/  STG.E desc[UR6][R8.64+0x18], R13 ;  /* 0x0000180d08007986 */ /* 0x000fe8000c101906 */
[----:B------:R-:W-:Y:S01]  /*1550*/  STG.E desc[UR6][R8.64+0x1c], R7 ;  /* 0x00001c0708007986 */ /* 0x000fe2000c101906 */
[----:B------:R-:W-:Y:S05]  /*1560*/  EXIT ;  /* 0x000000000000794d */ /* 0x000fea0003800000 */
.L_x_207:
        /* <DEDUP_REMOVED lines=9> */
.L_x_231:


//--------------------- .text._Z11kernel_gridILj2ELj2EEvPKfS1_PKiPfjjjbS4_ --------------------------
	.section	.text._Z11kernel_gridILj2ELj2EEvPKfS1_PKiPfjjjbS4_,"ax",@progbits
	.align	128
        .global         _Z11kernel_gridILj2ELj2EEvPKfS1_PKiPfjjjbS4_
        .type           _Z11kernel_gridILj2ELj2EEvPKfS1_PKiPfjjjbS4_,@function
        .size           _Z11kernel_gridILj2ELj2EEvPKfS1_PKiPfjjjbS4_,(.L_x_232 - _Z11kernel_gridILj2ELj2EEvPKfS1_PKiPfjjjbS4_)
        .other          _Z11kernel_gridILj2ELj2EEvPKfS1_PKiPfjjjbS4_,@"STO_CUDA_ENTRY STV_DEFAULT"
_Z11kernel_gridILj2ELj2EEvPKfS1_PKiPfjjjbS4_:
.text._Z11kernel_gridILj2ELj2EEvPKfS1_PKiPfjjjbS4_:
        /* <DEDUP_REMOVED lines=14> */
[----:B------:R-:W4:Y:S01]  /*00e0*/  LDCU UR5, c[0x0][0x3a4] ;  /* 0x00007480ff0577ac */ /* 0x000f220008000800 */
[----:B0-----:R-:W-:-:S05]  /*00f0*/  IMAD.WIDE.U32 R2, R14, 0x4, R2 ;  /* 0x000000040e027825 */ /* 0x001fca00078e0002 */
[----:B-1----:R-:W5:Y:S04]  /*0100*/  LDG.E.CONSTANT R6, desc[UR6][R2.64] ;  /* 0x0000000602067981 */ /* 0x002f68000c1e9900 */
[----:B------:R3:W5:Y:S01]  /*0110*/  LDG.E.CONSTANT R15, desc[UR6][R2.64+0x4] ;  /* 0x00000406020f7981 */ /* 0x000762000c1e9900 */
[----:B--2---:R-:W-:-:S05]  /*0120*/  IMAD.WIDE.U32 R4, R7, 0x4, R4 ;  /* 0x0000000407047825 */ /* 0x004fca00078e0004 */
[----:B------:R-:W2:Y:S04]  /*0130*/  LDG.E.CONSTANT R19, desc[UR6][R4.64] ;  /* 0x0000000604137981 */ /* 0x000ea8000c1e9900 */
[----:B------:R-:W2:Y:S01]  /*0140*/  LDG.E.CONSTANT R9, desc[UR6][R4.64+0x4] ;  /* 0x0000040604097981 */ /* 0x000ea2000c1e9900 */
[----:B------:R-:W-:Y:S02]  /*0150*/  I2FP.F32.U32 R0, R14 ;  /* 0x0000000e00007245 */ /* 0x000fe40000201000 */
[----:B---3--:R-:W-:Y:S01]  /*0160*/  I2FP.F32.U32 R3, UR4 ;  /* 0x0000000400037c45 */ /* 0x008fe20008201000 */
[----:B------:R-:W0:Y:S01]  /*0170*/  LDCU.U8 UR4, c[0x0][0x3ac] ;  /* 0x00007580ff0477ac */ /* 0x000e220008000000 */
[----:B------:R-:W-:Y:S02]  /*0180*/  FSETP.GEU.AND P0, PT, R0, -126, PT ;  /* 0xc2fc00000000780b */ /* 0x000fe40003f0e000 */
[----:B------:R-:W-:-:S05]  /*0190*/  SHF.L.U32 R22, R14, 0x1, RZ ;  /* 0x000000010e167819 */ /* 0x000fca00000006ff */
[----:B----4-:R-:W-:-:S06]  /*01a0*/  IMAD R23, R7, UR5, R22 ;  /* 0x0000000507177c24 */ /* 0x010fcc000f8e0216 */
[----:B------:R-:W-:-:S04]  /*01b0*/  @!P0 FMUL R0, R0, 0.5 ;  /* 0x3f00000000008820 */ /* 0x000fc80000400000 */
[----:B------:R1:W3:Y:S02]  /*01c0*/  MUFU.EX2 R12, R0 ;  /* 0x00000000000c7308 */ /* 0x0002e40000000800 */
[----:B-1----:R-:W-:Y:S01]  /*01d0*/  MOV R0, RZ ;  /* 0x000000ff00007202 */ /* 0x002fe20000000f00 */
[----:B---3--:R-:W-:-:S04]  /*01e0*/  @!P0 FMUL R12, R12, R12 ;  /* 0x0000000c0c0c8220 */ /* 0x008fc80000400000 */
[----:B------:R-:W-:-:S04]  /*01f0*/  FFMA R12, R12, R3, -1 ;  /* 0xbf8000000c0c7423 */ /* 0x000fc80000000003 */
[----:B------:R-:W1:Y:S02]  /*0200*/  F2I.U32.CEIL.NTZ R10, R12 ;  /* 0x0000000c000a7305 */ /* 0x000e64000020b000 */
[----:B-1----:R-:W-:Y:S01]  /*0210*/  IADD3 R10, PT, PT, R10, 0x2, RZ ;  /* 0x000000020a0a7810 */ /* 0x002fe20007ffe0ff */
[----:B-----5:R-:W-:Y:S02]  /*0220*/  IMAD.SHL.U32 R21, R6, 0x2, RZ ;  /* 0x0000000206157824 */ /* 0x020fe400078e00ff */
[----:B------:R-:W-:-:S04]  /*0230*/  IMAD.IADD R15, R15, 0x1, -R6 ;  /* 0x000000010f0f7824 */ /* 0x000fc800078e0a06 */
[----:B------:R-:W1:Y:S01]  /*0240*/  I2F.U32.RP R2, R15 ;  /* 0x0000000f00027306 */ /* 0x000e620000209000 */
[----:B------:R-:W-:Y:S01]  /*0250*/  ISETP.NE.AND P0, PT, R15, RZ, PT ;  /* 0x000000ff0f00720c */ /* 0x000fe20003f05270 */
[C---:B--2---:R-:W-:Y:S01]  /*0260*/  FFMA R19, R12.reuse, R19, 0.5 ;  /* 0x3f0000000c137423 */ /* 0x044fe20000000013 */
[----:B------:R-:W-:Y:S02]  /*0270*/  IMAD.MOV R8, RZ, RZ, -R15 ;  /* 0x000000ffff087224 */ /* 0x000fe400078e0a0f */
[----:B------:R-:W-:-:S03]  /*0280*/  FFMA R18, R12, R9, 0.5 ;  /* 0x3f0000000c127423 */ /* 0x000fc60000000009 */
[----:B------:R-:W-:Y:S06]  /*0290*/  F2I.U32.FLOOR.NTZ R13, R19 ;  /* 0x00000013000d7305 */ /* 0x000fec0000207000 */
[C---:B------:R-:W-:Y:S02]  /*02a0*/  @P0 ISETP.GT.U32.AND P1, PT, R10.reuse, R15, PT ;  /* 0x0000000f0a00020c */ /* 0x040fe40003f24070 */
[----:B-1----:R-:W1:Y:S02]  /*02b0*/  MUFU.RCP R2, R2 ;  /* 0x0000000200027308 */ /* 0x002e640000001000 */
[----:B------:R-:W-:-:S06]  /*02c0*/  @P0 SEL R5, R10, 0x1, !P1 ;  /* 0x000000010a050807 */ /* 0x000fcc0004800000 */
[----:B------:R-:W2:Y:S01]  /*02d0*/  F2I.U32.FLOOR.NTZ R11, R18 ;  /* 0x00000012000b7305 */ /* 0x000ea20000207000 */
[----:B-1----:R-:W-:Y:S02]  /*02e0*/  VIADD R3, R2, 0xffffffe ;  /* 0x0ffffffe02037836 */ /* 0x002fe40000000000 */
[----:B------:R-:W-:-:S05]  /*02f0*/  HFMA2 R2, -RZ, RZ, 0, 5.9604644775390625e-08 ;  /* 0x00000001ff027431 */ /* 0x000fca00000001ff */
[----:B------:R-:W1:Y:S01]  /*0300*/  F2I.FTZ.U32.TRUNC.NTZ R3, R3 ;  /* 0x0000000300037305 */ /* 0x000e62000021f000 */
[----:B------:R-:W-:Y:S02]  /*0310*/  @P0 IMAD R2, R10, R5, RZ ;  /* 0x000000050a020224 */ /* 0x000fe400078e02ff */
[C---:B--2---:R-:W-:Y:S02]  /*0320*/  @P0 IMAD R4, R11.reuse, R10, R13 ;  /* 0x0000000a0b040224 */ /* 0x044fe400078e020d */
[----:B------:R-:W-:Y:S01]  /*0330*/  IMAD.MOV.U32 R5, RZ, RZ, R8 ;  /* 0x000000ffff057224 */ /* 0x000fe200078e0008 */
[----:B------:R-:W-:Y:S01]  /*0340*/  ISETP.GT.U32.AND P2, PT, R2, R15, PT ;  /* 0x0000000f0200720c */ /* 0x000fe20003f44070 */
[----:B------:R-:W-:Y:S02]  /*0350*/  HFMA2 R2, -RZ, RZ, 0, 0 ;  /* 0x00000000ff027431 */ /* 0x000fe400000001ff */
[----:B------:R-:W-:Y:S01]  /*0360*/  IMAD R16, R11, 0x127409f, RZ ;  /* 0x0127409f0b107824 */ /* 0x000fe200078e02ff */
[----:B------:R-:W-:-:S04]  /*0370*/  @P0 SEL R0, R13, R4, P1 ;  /* 0x000000040d000207 */ /* 0x000fc80000800000 */
[----:B------:R-:W-:Y:S01]  /*0380*/  LOP3.LUT R9, R16, R13, RZ, 0x3c, !PT ;  /* 0x0000000d10097212 */ /* 0x000fe200078e3cff */
[----:B-1----:R-:W-:-:S03]  /*0390*/  IMAD R5, R5, R3, RZ ;  /* 0x0000000305057224 */ /* 0x002fc600078e02ff */
[----:B------:R-:W-:Y:S01]  /*03a0*/  SEL R0, R9, R0, P2 ;  /* 0x0000000009007207 */ /* 0x000fe20001000000 */
[----:B------:R-:W-:Y:S02]  /*03b0*/  IMAD.HI.U32 R8, R3, R5, R2 ;  /* 0x0000000503087227 */ /* 0x000fe400078e0002 */
[----:B------:R-:W1:Y:S04]  /*03c0*/  LDC.64 R4, c[0x0][0x398] ;  /* 0x0000e600ff047b82 */ /* 0x000e680000000a00 */
[----:B------:R-:W-:-:S04]  /*03d0*/  IMAD.HI.U32 R2, R8, R0, RZ ;  /* 0x0000000008027227 */ /* 0x000fc800078e00ff */
[----:B------:R-:W-:-:S04]  /*03e0*/  IMAD.MOV R2, RZ, RZ, -R2 ;  /* 0x000000ffff027224 */ /* 0x000fc800078e0a02 */
[----:B------:R-:W-:Y:S01]  /*03f0*/  IMAD R20, R15, R2, R0 ;  /* 0x000000020f147224 */ /* 0x000fe200078e0200 */
[-C--:B------:R-:W-:Y:S01]  /*0400*/  LOP3.LUT R0, RZ, R15.reuse, RZ, 0x33, !PT ;  /* 0x0000000fff007212 */ /* 0x080fe200078e33ff */
[----:B------:R-:W2:Y:S03]  /*0410*/  LDC.64 R2, c[0x0][0x388] ;  /* 0x0000e200ff027b82 */ /* 0x000ea60000000a00 */
[----:B------:R-:W-:Y:S01]  /*0420*/  ISETP.GE.U32.AND P1, PT, R20, R15, PT ;  /* 0x0000000f1400720c */ /* 0x000fe20003f26070 */
[----:B-1----:R-:W-:-:S12]  /*0430*/  IMAD.WIDE.U32 R4, R23, 0x4, R4 ;  /* 0x0000000417047825 */ /* 0x002fd800078e0004 */
[C---:B------:R-:W-:Y:S02]  /*0440*/  @P1 IADD3 R20, PT, PT, -R15.reuse, R20, RZ ;  /* 0x000000140f141210 */ /* 0x040fe40007ffe1ff */
[----:B------:R-:W-:Y:S02]  /*0450*/  ISETP.NE.U32.AND P1, PT, R15, RZ, PT ;  /* 0x000000ff0f00720c */ /* 0x000fe40003f25070 */
[----:B------:R-:W-:Y:S01]  /*0460*/  ISETP.GE.U32.AND P2, PT, R20, R15, PT ;  /* 0x0000000f1400720c */ /* 0x000fe20003f46070 */
[----:B--2---:R-:W-:-:S12]  /*0470*/  IMAD.WIDE.U32 R2, R21, 0x4, R2 ;  /* 0x0000000415027825 */ /* 0x004fd800078e0002 */
[----:B------:R-:W-:-:S05]  /*0480*/  @P2 IMAD.IADD R20, R20, 0x1, -R15 ;  /* 0x0000000114142824 */ /* 0x000fca00078e0a0f */
[----:B------:R-:W-:-:S04]  /*0490*/  SEL R20, R0, R20, !P1 ;  /* 0x0000001400147207 */ /* 0x000fc80004800000 */
[----:B------:R-:W-:Y:S02]  /*04a0*/  SHF.L.U32 R7, R20, 0x1, RZ ;  /* 0x0000000114077819 */ /* 0x000fe400000006ff */
[----:B------:R-:W2:Y:S03]  /*04b0*/  LDG.E R20, desc[UR6][R4.64] ;  /* 0x0000000604147981 */ /* 0x000ea6000c1e1900 */
[----:B------:R-:W-:-:S05]  /*04c0*/  IMAD.WIDE.U32 R6, R7, 0x4, R2 ;  /* 0x0000000407067825 */ /* 0x000fca00078e0002 */
[----:B------:R-:W2:Y:S01]  /*04d0*/  LDG.E.CONSTANT R23, desc[UR6][R6.64] ;  /* 0x0000000606177981 */ /* 0x000ea2000c1e9900 */
[----:B------:R-:W-:Y:S01]  /*04e0*/  @P0 ISETP.GT.U32.AND P3, PT, R10, R15, PT ;  /* 0x0000000f0a00020c */ /* 0x000fe20003f64070 */
[----:B------:R-:W-:-:S03]  /*04f0*/  VIADD R21, R13, 0x1 ;  /* 0x000000010d157836 */ /* 0x000fc60000000000 */
[C---:B------:R-:W-:Y:S02]  /*0500*/  @P0 SEL R25, R10.reuse, 0x1, !P3 ;  /* 0x000000010a190807 */ /* 0x040fe40005800000 */
[----:B------:R-:W-:Y:S01]  /*0510*/  MOV R22, 0x1 ;  /* 0x0000000100167802 */ /* 0x000fe20000000f00 */
[----:B------:R-:W-:Y:S02]  /*0520*/  @P0 IMAD R24, R11, R10, R21 ;  /* 0x0000000a0b180224 */ /* 0x000fe400078e0215 */
[----:B------:R-:W-:Y:S02]  /*0530*/  @P0 IMAD R22, R10, R25, RZ ;  /* 0x000000190a160224 */ /* 0x000fe400078e02ff */
[----:B------:R-:W-:Y:S01]  /*0540*/  HFMA2 R25, -RZ, RZ, 0, 0 ;  /* 0x00000000ff197431 */ /* 0x000fe200000001ff */
[----:B------:R-:W-:Y:S02]  /*0550*/  LOP3.LUT R16, R16, R21, RZ, 0x3c, !PT ;  /* 0x0000001510107212 */ /* 0x000fe400078e3cff */
[----:B------:R-:W-:-:S02]  /*0560*/  ISETP.GT.U32.AND P2, PT, R22, R15, PT ;  /* 0x0000000f1600720c */ /* 0x000fc40003f44070 */
[----:B------:R-:W-:Y:S01]  /*0570*/  @P0 SEL R25, R21, R24, P3 ;  /* 0x0000001815190207 */ /* 0x000fe20001800000 */
[----:B------:R1:W3:Y:S03]  /*0580*/  LDG.E.CONSTANT R22, desc[UR6][R6.64+0x4] ;  /* 0x0000040606167981 */ /* 0x0002e6000c1e9900 */
[----:B------:R-:W-:-:S05]  /*0590*/  SEL R25, R16, R25, P2 ;  /* 0x0000001910197207 */ /* 0x000fca0001000000 */
[----:B------:R-:W-:-:S05]  /*05a0*/  IMAD.HI.U32 R21, R8, R25, RZ ;  /* 0x0000001908157227 */ /* 0x000fca00078e00ff */
[----:B------:R-:W-:-:S05]  /*05b0*/  IADD3 R26, PT, PT, -R21, RZ, RZ ;  /* 0x000000ff151a7210 */ /* 0x000fca0007ffe1ff */
[----:B------:R-:W-:Y:S02]  /*05c0*/  IMAD R26, R15, R26, R25 ;  /* 0x0000001a0f1a7224 */ /* 0x000fe400078e0219 */
[----:B------:R-:W3:Y:S03]  /*05d0*/  LDG.E R25, desc[UR6][R4.64+0x4] ;  /* 0x0000040604197981 */ /* 0x000ee6000c1e1900 */
[----:B------:R-:W-:-:S13]  /*05e0*/  ISETP.GE.U32.AND P2, PT, R26, R15, PT ;  /* 0x0000000f1a00720c */ /* 0x000fda0003f46070 */
[----:B------:R-:W-:-:S05]  /*05f0*/  @P2 IMAD.IADD R26, R26, 0x1, -R15 ;  /* 0x000000011a1a2824 */ /* 0x000fca00078e0a0f */
[----:B------:R-:W-:Y:S02]  /*0600*/  ISETP.GE.U32.AND P2, PT, R26, R15, PT ;  /* 0x0000000f1a00720c */ /* 0x000fe40003f46070 */
[----:B------:R-:W-:Y:S02]  /*0610*/  I2FP.F32.U32 R24, R13 ;  /* 0x0000000d00187245 */ /* 0x000fe40000201000 */
[----:B------:R-:W-:-:S03]  /*0620*/  I2FP.F32.U32 R21, R11 ;  /* 0x0000000b00157245 */ /* 0x000fc60000201000 */
[----:B------:R-:W-:-:S06]  /*0630*/  FADD R19, R19, -R24 ;  /* 0x8000001813137221 */ /* 0x000fcc0000000000 */
[----:B------:R-:W-:Y:S01]  /*0640*/  @P2 IADD3 R26, PT, PT, -R15, R26, RZ ;  /* 0x0000001a0f1a2210 */ /* 0x000fe20007ffe1ff */
[----:B------:R-:W-:-:S03]  /*0650*/  FADD R18, R18, -R21 ;  /* 0x8000001512127221 */ /* 0x000fc60000000000 */
[----:B------:R-:W-:Y:S01]  /*0660*/  SEL R26, R0, R26, !P1 ;  /* 0x0000001a001a7207 */ /* 0x000fe20004800000 */
[----:B------:R-:W-:Y:S01]  /*0670*/  FADD R21, -R19, 1 ;  /* 0x3f80000013157421 */ /* 0x000fe20000000100 */
[----:B------:R-:W-:Y:S02]  /*0680*/  FADD R24, -R18, 1 ;  /* 0x3f80000012187421 */ /* 0x000fe40000000100 */
[----:B------:R-:W-:Y:S02]  /*0690*/  SHF.L.U32 R27, R26, 0x1, RZ ;  /* 0x000000011a1b7819 */ /* 0x000fe400000006ff */
[----:B------:R-:W-:-:S03]  /*06a0*/  FMUL R26, R21, R24 ;  /* 0x00000018151a7220 */ /* 0x000fc60000400000 */
[----:B-1----:R-:W-:-:S05]  /*06b0*/  IMAD.WIDE.U32 R6, R27, 0x4, R2 ;  /* 0x000000041b067825 */ /* 0x002fca00078e0002 */
[----:B------:R-:W4:Y:S01]  /*06c0*/  LDG.E.CONSTANT R27, desc[UR6][R6.64+0x4] ;  /* 0x00000406061b7981 */ /* 0x000f22000c1e9900 */
[----:B--2---:R-:W-:-:S03]  /*06d0*/  FFMA R20, R26, R23, R20 ;  /* 0x000000171a147223 */ /* 0x004fc60000000014 */
[----:B------:R1:W2:Y:S01]  /*06e0*/  LDG.E.CONSTANT R23, desc[UR6][R6.64] ;  /* 0x0000000606177981 */ /* 0x0002a2000c1e9900 */
[CC--:B------:R-:W-:Y:S02]  /*06f0*/  @P0 ISETP.GT.U32.AND P4, PT, R10.reuse, R15.reuse, PT ;  /* 0x0000000f0a00020c */ /* 0x0c0fe40003f84070 */
[----:B------:R-:W-:Y:S02]  /*0700*/  @P0 ISETP.GT.U32.AND P5, PT, R10, R15, PT ;  /* 0x0000000f0a00020c */ /* 0x000fe40003fa4070 */
[----:B------:R-:W-:Y:S01]  /*0710*/  MOV R28, 0x1 ;  /* 0x00000001001c7802 */ /* 0x000fe20000000f00 */
[----:B-1----:R-:W-:Y:S01]  /*0720*/  FMUL R7, R19, R24 ;  /* 0x0000001813077220 */ /* 0x002fe20000400000 */
[----:B------:R-:W-:Y:S01]  /*0730*/  IADD3 R6, PT, PT, R11, 0x1, RZ ;  /* 0x000000010b067810 */ /* 0x000fe20007ffe0ff */
[----:B---3--:R-:W-:Y:S01]  /*0740*/  FFMA R22, R26, R22, R25 ;  /* 0x000000161a167223 */ /* 0x008fe20000000019 */
[----:B------:R-:W-:Y:S01]  /*0750*/  @P0 SEL R25, R10, 0x1, !P4 ;  /* 0x000000010a190807 */ /* 0x000fe20006000000 */
[----:B------:R-:W-:-:S04]  /*0760*/  IMAD.MOV.U32 R26, RZ, RZ, 0x1 ;  /* 0x00000001ff1a7424 */ /* 0x000fc800078e00ff */
[C---:B------:R-:W-:Y:S01]  /*0770*/  @P0 IMAD R26, R10.reuse, R25, RZ ;  /* 0x000000190a1a0224 */ /* 0x040fe200078e02ff */
[----:B------:R-:W-:-:S05]  /*0780*/  @P0 SEL R25, R10, 0x1, !P5 ;  /* 0x000000010a190807 */ /* 0x000fca0006800000 */
[----:B------:R-:W-:-:S05]  /*0790*/  @P0 IMAD R28, R10, R25, RZ ;  /* 0x000000190a1c0224 */ /* 0x000fca00078e02ff */
[-C--:B------:R-:W-:Y:S01]  /*07a0*/  ISETP.GT.U32.AND P2, PT, R28, R15.reuse, PT ;  /* 0x0000000f1c00720c */ /* 0x080fe20003f44070 */
[----:B------:R-:W-:Y:S01]  /*07b0*/  IMAD R28, R11, 0x127409f, RZ ;  /* 0x0127409f0b1c7824 */ /* 0x000fe200078e02ff */
[----:B------:R-:W-:-:S04]  /*07c0*/  ISETP.GT.U32.AND P3, PT, R26, R15, PT ;  /* 0x0000000f1a00720c */ /* 0x000fc80003f64070 */
[----:B------:R-:W-:Y:S01]  /*07d0*/  IADD3 R28, PT, PT, R28, 0x127409f, RZ ;  /* 0x0127409f1c1c7810 */ /* 0x000fe20007ffe0ff */
[----:B------:R-:W-:Y:S02]  /*07e0*/  IMAD.MOV.U32 R26, RZ, RZ, RZ ;  /* 0x000000ffff1a7224 */ /* 0x000fe400078e00ff */
[C---:B----4-:R-:W-:Y:S01]  /*07f0*/  FFMA R22, R7.reuse, R27, R22 ;  /* 0x0000001b07167223 */ /* 0x050fe20000000016 */
[----:B--2---:R-:W-:Y:S01]  /*0800*/  FFMA R24, R7, R23, R20 ;  /* 0x0000001707187223 */ /* 0x004fe20000000014 */
[----:B------:R-:W-:Y:S01]  /*0810*/  @P0 IMAD R20, R10, R6, R13 ;  /* 0x000000060a140224 */ /* 0x000fe200078e020d */
[----:B------:R-:W-:Y:S01]  /*0820*/  IADD3 R23, PT, PT, R13, 0x1, RZ ;  /* 0x000000010d177810 */ /* 0x000fe20007ffe0ff */
[----:B------:R-:W-:-:S03]  /*0830*/  IMAD.MOV.U32 R7, RZ, RZ, RZ ;  /* 0x000000ffff077224 */ /* 0x000fc600078e00ff */
[----:B------:R-:W-:Y:S02]  /*0840*/  @P0 SEL R7, R13, R20, P4 ;  /* 0x000000140d070207 */ /* 0x000fe40002000000 */
[----:B------:R-:W-:Y:S01]  /*0850*/  LOP3.LUT R20, R28, R13, RZ, 0x3c, !PT ;  /* 0x0000000d1c147212 */ /* 0x000fe200078e3cff */
[----:B------:R-:W-:-:S03]  /*0860*/  @P0 IMAD R6, R10, R6, R23 ;  /* 0x000000060a060224 */ /* 0x000fc600078e0217 */
[----:B------:R-:W-:Y:S02]  /*0870*/  SEL R7, R20, R7, P3 ;  /* 0x0000000714077207 */ /* 0x000fe40001800000 */
[----:B------:R-:W-:-:S03]  /*0880*/  @P0 SEL R26, R23, R6, P5 ;  /* 0x00000006171a0207 */ /* 0x000fc60002800000 */
        /* <DEDUP_REMOVED lines=10> */
[----:B------:R-:W2:Y:S04]  /*0930*/  LDG.E.CONSTANT R27, desc[UR6][R6.64] ;  /* 0x00000006061b7981 */ /* 0x000ea8000c1e9900 */
[----:B------:R1:W3:Y:S01]  /*0940*/  LDG.E.CONSTANT R25, desc[UR6][R6.64+0x4] ;  /* 0x0000040606197981 */ /* 0x0002e2000c1e9900 */
[----:B------:R-:W-:Y:S01]  /*0950*/  LOP3.LUT R29, R28, R23, RZ, 0x3c, !PT ;  /* 0x000000171c1d7212 */ /* 0x000fe200078e3cff */
[----:B------:R-:W-:-:S03]  /*0960*/  FMUL R21, R18, R21 ;  /* 0x0000001512157220 */ /* 0x000fc60000400000 */
[----:B------:R-:W-:Y:S01]  /*0970*/  SEL R26, R29, R26, P2 ;  /* 0x0000001a1d1a7207 */ /* 0x000fe20001000000 */
[----:B--2---:R-:W-:-:S04]  /*0980*/  FFMA R24, R21, R27, R24 ;  /* 0x0000001b15187223 */ /* 0x004fc80000000018 */
        /* <DEDUP_REMOVED lines=8> */
[----:B-1----:R-:W-:Y:S01]  /*0a10*/  SHF.L.U32 R7, R26, 0x1, RZ ;  /* 0x000000011a077819 */ /* 0x002fe200000006ff */
[----:B---3--:R-:W-:-:S04]  /*0a20*/  FFMA R27, R21, R25, R22 ;  /* 0x00000019151b7223 */ /* 0x008fc80000000016 */
[----:B------:R-:W-:-:S05]  /*0a30*/  IMAD.WIDE.U32 R6, R7, 0x4, R2 ;  /* 0x0000000407067825 */ /* 0x000fca00078e0002 */
[----:B------:R-:W2:Y:S04]  /*0a40*/  LDG.E.CONSTANT R22, desc[UR6][R6.64] ;  /* 0x0000000606167981 */ /* 0x000ea8000c1e9900 */
[----:B------:R-:W3:Y:S01]  /*0a50*/  LDG.E.CONSTANT R26, desc[UR6][R6.64+0x4] ;  /* 0x00000406061a7981 */ /* 0x000ee2000c1e9900 */
[----:B0-----:R-:W-:Y:S01]  /*0a60*/  UPRMT UR4, UR4, 0x8880, URZ ;  /* 0x0000888004047896 */ /* 0x001fe200080000ff */
[----:B------:R-:W-:-:S05]  /*0a70*/  FMUL R21, R19, R18 ;  /* 0x0000001213157220 */ /* 0x000fca0000400000 */
[----:B------:R-:W-:Y:S01]  /*0a80*/  ISETP.NE.AND P0, PT, RZ, UR4, PT ;  /* 0x00000004ff007c0c */ /* 0x000fe2000bf05270 */
[C---:B--2---:R-:W-:Y:S01]  /*0a90*/  FFMA R25, R21.reuse, R22, R24 ;  /* 0x0000001615197223 */ /* 0x044fe20000000018 */
[----:B---3--:R-:W-:-:S04]  /*0aa0*/  FFMA R21, R21, R26, R27 ;  /* 0x0000001a15157223 */ /* 0x008fc8000000001b */
[----:B------:R0:W-:Y:S04]  /*0ab0*/  STG.E desc[UR6][R4.64], R25 ;  /* 0x0000001904007986 */ /* 0x0001e8000c101906 */
[----:B------:R0:W-:Y:S03]  /*0ac0*/  STG.E desc[UR6][R4.64+0x4], R21 ;  /* 0x0000041504007986 */ /* 0x0001e6000c101906 */
[----:B------:R-:W-:Y:S05]  /*0ad0*/  @!P0 EXIT ;  /* 0x000000000000894d */ /* 0x000fea0003800000 */
[----:B------:R-:W-:Y:S01]  /*0ae0*/  ISETP.GT.U32.AND P2, PT, R10, R15, PT ;  /* 0x0000000f0a00720c */ /* 0x000fe20003f44070 */
[----:B0-----:R-:W-:-:S03]  /*0af0*/  IMAD.HI.U32 R4, R8, R23, RZ ;  /* 0x0000001708047227 */ /* 0x001fc600078e00ff */
[----:B------:R-:W-:Y:S01]  /*0b00*/  SEL R5, R10, 0x1, !P2 ;  /* 0x000000010a057807 */ /* 0x000fe20005000000 */
[----:B------:R-:W-:Y:S02]  /*0b10*/  IMAD.MOV R6, RZ, RZ, -R4 ;  /* 0x000000ffff067224 */ /* 0x000fe400078e0a04 */
[----:B------:R-:W-:-:S04]  /*0b20*/  IMAD.HI.U32 R4, R8, R13, RZ ;  /* 0x0000000d08047227 */ /* 0x000fc800078e00ff */
[----:B------:R-:W-:Y:S01]  /*0b30*/  IMAD R18, R10, R5, RZ ;  /* 0x000000050a127224 */ /* 0x000fe200078e02ff */
[----:B------:R-:W-:Y:S01]  /*0b40*/  IADD3 R22, PT, PT, -R4, RZ, RZ ;  /* 0x000000ff04167210 */ /* 0x000fe20007ffe1ff */
[----:B------:R-:W-:Y:S02]  /*0b50*/  IMAD R11, R11, R10, RZ ;  /* 0x0000000a0b0b7224 */ /* 0x000fe400078e02ff */
[----:B------:R-:W-:Y:S01]  /*0b60*/  IMAD R6, R15, R6, R23 ;  /* 0x000000060f067224 */ /* 0x000fe200078e0217 */
[----:B------:R-:W-:Y:S01]  /*0b70*/  ISETP.GT.U32.AND P0, PT, R18, R15, PT ;  /* 0x0000000f1200720c */ /* 0x000fe20003f04070 */
[----:B------:R-:W-:Y:S01]  /*0b80*/  IMAD R17, R17, UR5, R14 ;  /* 0x0000000511117c24 */ /* 0x000fe2000f8e020e */
[----:B------:R-:W-:Y:S02]  /*0b90*/  IADD3 R10, PT, PT, R10, R11, RZ ;  /* 0x0000000b0a0a7210 */ /* 0x000fe40007ffe0ff */
[----:B------:R-:W-:Y:S02]  /*0ba0*/  SEL R4, R11, RZ, !P2 ;  /* 0x000000ff0b047207 */ /* 0x000fe40005000000 */
[----:B------:R-:W-:-:S02]  /*0bb0*/  SEL R18, R10, RZ, !P2 ;  /* 0x000000ff0a127207 */ /* 0x000fc40005000000 */
[----:B------:R-:W-:Y:S01]  /*0bc0*/  ISETP.GE.U32.AND P3, PT, R6, R15, PT ;  /* 0x0000000f0600720c */ /* 0x000fe20003f66070 */
[----:B------:R-:W-:Y:S02]  /*0bd0*/  IMAD.IADD R10, R13, 0x1, R4 ;  /* 0x000000010d0a7824 */ /* 0x000fe400078e0204 */
[----:B------:R-:W-:Y:S01]  /*0be0*/  IMAD R4, R15, R22, R13 ;  /* 0x000000160f047224 */ /* 0x000fe200078e020d */
[----:B------:R-:W-:Y:S02]  /*0bf0*/  IADD3 R13, PT, PT, R13, R18, RZ ;  /* 0x000000120d0d7210 */ /* 0x000fe40007ffe0ff */
[----:B------:R-:W-:Y:S02]  /*0c00*/  SEL R9, R9, R10, P0 ;  /* 0x0000000a09097207 */ /* 0x000fe40000000000 */
[----:B------:R-:W-:Y:S01]  /*0c10*/  @!P0 IADD3 R16, PT, PT, R10, 0x1, RZ ;  /* 0x000000010a108810 */ /* 0x000fe20007ffe0ff */
[----:B------:R-:W-:Y:S01]  /*0c20*/  @!P0 VIADD R29, R13, 0x1 ;  /* 0x000000010d1d8836 */ /* 0x000fe20000000000 */
[----:B------:R-:W-:Y:S01]  /*0c30*/  SEL R20, R20, R13, P0 ;  /* 0x0000000d14147207 */ /* 0x000fe20000000000 */
[----:B------:R-:W-:Y:S01]  /*0c40*/  IMAD.HI.U32 R5, R8, R9, RZ ;  /* 0x0000000908057227 */ /* 0x000fe200078e00ff */
[----:B------:R-:W-:-:S02]  /*0c50*/  ISETP.GE.U32.AND P2, PT, R4, R15, PT ;  /* 0x0000000f0400720c */ /* 0x000fc40003f46070 */
[----:B------:R-:W-:Y:S01]  /*0c60*/  @P3 IADD3 R6, PT, PT, -R15, R6, RZ ;  /* 0x000000060f063210 */ /* 0x000fe20007ffe1ff */
[----:B------:R-:W-:Y:S01]  /*0c70*/  IMAD.HI.U32 R7, R8, R20, RZ ;  /* 0x0000001408077227 */ /* 0x000fe200078e00ff */
[----:B------:R-:W-:Y:S02]  /*0c80*/  IADD3 R18, PT, PT, -R5, RZ, RZ ;  /* 0x000000ff05127210 */ /* 0x000fe40007ffe1ff */
[----:B------:R-:W-:Y:S01]  /*0c90*/  ISETP.GE.U32.AND P0, PT, R6, R15, PT ;  /* 0x0000000f0600720c */ /* 0x000fe20003f06070 */
[----:B------:R-:W-:-:S04]  /*0ca0*/  IMAD.HI.U32 R10, R8, R16, RZ ;  /* 0x00000010080a7227 */ /* 0x000fc800078e00ff */
[----:B------:R-:W-:Y:S01]  /*0cb0*/  IMAD.HI.U32 R8, R8, R29, RZ ;  /* 0x0000001d08087227 */ /* 0x000fe200078e00ff */
[----:B------:R-:W-:-:S03]  /*0cc0*/  IADD3 R10, PT, PT, -R10, RZ, RZ ;  /* 0x000000ff0a0a7210 */ /* 0x000fc60007ffe1ff */
[----:B------:R-:W-:Y:S01]  /*0cd0*/  IMAD.MOV R7, RZ, RZ, -R7 ;  /* 0x000000ffff077224 */ /* 0x000fe200078e0a07 */
[----:B------:R-:W-:Y:S01]  /*0ce0*/  IADD3 R22, PT, PT, -R8, RZ, RZ ;  /* 0x000000ff08167210 */ /* 0x000fe20007ffe1ff */
[C---:B------:R-:W-:Y:S02]  /*0cf0*/  IMAD R18, R15.reuse, R18, R9 ;  /* 0x000000120f127224 */ /* 0x040fe400078e0209 */
[C---:B------:R-:W-:Y:S01]  /*0d00*/  IMAD R8, R15.reuse, R7, R20 ;  /* 0x000000070f087224 */ /* 0x040fe200078e0214 */
[C---:B------:R-:W-:Y:S01]  /*0d10*/  @P0 IADD3 R6, PT, PT, -R15.reuse, R6, RZ ;  /* 0x000000060f060210 */ /* 0x040fe20007ffe1ff */
[C---:B------:R-:W-:Y:S01]  /*0d20*/  IMAD R22, R15.reuse, R22, R29 ;  /* 0x000000160f167224 */ /* 0x040fe200078e021d */
[-C--:B------:R-:W-:Y:S01]  /*0d30*/  ISETP.GE.U32.AND P3, PT, R18, R15.reuse, PT ;  /* 0x0000000f1200720c */ /* 0x080fe20003f66070 */
[----:B------:R-:W-:Y:S01]  /*0d40*/  @P2 IMAD.IADD R4, R4, 0x1, -R15 ;  /* 0x0000000104042824 */ /* 0x000fe200078e0a0f */
[-C--:B------:R-:W-:Y:S01]  /*0d50*/  ISETP.GE.U32.AND P4, PT, R8, R15.reuse, PT ;  /* 0x0000000f0800720c */ /* 0x080fe20003f86070 */
[----:B------:R-:W-:Y:S01]  /*0d60*/  IMAD R16, R15, R10, R16 ;  /* 0x0000000a0f107224 */ /* 0x000fe200078e0210 */
[----:B------:R-:W-:-:S02]  /*0d70*/  ISETP.GE.U32.AND P6, PT, R22, R15, PT ;  /* 0x0000000f1600720c */ /* 0x000fc40003fc6070 */
[-C--:B------:R-:W-:Y:S02]  /*0d80*/  ISETP.GE.U32.AND P2, PT, R4, R15.reuse, PT ;  /* 0x0000000f0400720c */ /* 0x080fe40003f46070 */
[----:B------:R-:W-:Y:S02]  /*0d90*/  ISETP.GE.U32.AND P5, PT, R16, R15, PT ;  /* 0x0000000f1000720c */ /* 0x000fe40003fa6070 */
[----:B------:R-:W-:-:S03]  /*0da0*/  SEL R6, R0, R6, !P1 ;  /* 0x0000000600067207 */ /* 0x000fc60004800000 */
[C---:B------:R-:W-:Y:S02]  /*0db0*/  @P3 IADD3 R18, PT, PT, -R15.reuse, R18, RZ ;  /* 0x000000120f123210 */ /* 0x040fe40007ffe1ff */
[C---:B------:R-:W-:Y:S01]  /*0dc0*/  @P4 IADD3 R8, PT, PT, -R15.reuse, R8, RZ ;  /* 0x000000080f084210 */ /* 0x040fe20007ffe1ff */
[----:B------:R-:W-:Y:S01]  /*0dd0*/  IMAD.SHL.U32 R7, R6, 0x2, RZ ;  /* 0x0000000206077824 */ /* 0x000fe200078e00ff */
[-C--:B------:R-:W-:Y:S01]  /*0de0*/  ISETP.GE.U32.AND P0, PT, R18, R15.reuse, PT ;  /* 0x0000000f1200720c */ /* 0x080fe20003f06070 */
[----:B------:R-:W-:Y:S01]  /*0df0*/  @P6 IMAD.IADD R22, R22, 0x1, -R15 ;  /* 0x0000000116166824 */ /* 0x000fe200078e0a0f */
[----:B------:R-:W-:Y:S01]  /*0e00*/  @P2 IADD3 R4, PT, PT, -R15, R4, RZ ;  /* 0x000000040f042210 */ /* 0x000fe20007ffe1ff */
[----:B------:R-:W-:Y:S01]  /*0e10*/  IMAD.WIDE.U32 R6, R7, 0x4, R2 ;  /* 0x0000000407067825 */ /* 0x000fe200078e0002 */
[----:B------:R-:W-:Y:S02]  /*0e20*/  @P5 IADD3 R16, PT, PT, -R15, R16, RZ ;  /* 0x000000100f105210 */ /* 0x000fe40007ffe1ff */
[----:B------:R-:W-:-:S02]  /*0e30*/  ISETP.GE.U32.AND P2, PT, R8, R15, PT ;  /* 0x0000000f0800720c */ /* 0x000fc40003f46070 */
[-C--:B------:R-:W-:Y:S01]  /*0e40*/  ISETP.GE.U32.AND P4, PT, R22, R15.reuse, PT ;  /* 0x0000000f1600720c */ /* 0x080fe20003f86070 */
[----:B------:R-:W2:Y:S01]  /*0e50*/  LDG.E.CONSTANT R10, desc[UR6][R6.64] ;  /* 0x00000006060a7981 */ /* 0x000ea2000c1e9900 */
[----:B------:R-:W-:Y:S02]  /*0e60*/  ISETP.GE.U32.AND P3, PT, R16, R15, PT ;  /* 0x0000000f1000720c */ /* 0x000fe40003f66070 */
[----:B------:R-:W-:Y:S01]  /*0e70*/  SEL R9, R0, R4, !P1 ;  /* 0x0000000400097207 */ /* 0x000fe20004800000 */
[----:B------:R-:W-:Y:S01]  /*0e80*/  @P0 IMAD.IADD R18, R18, 0x1, -R15 ;  /* 0x0000000112120824 */ /* 0x000fe200078e0a0f */
[----:B------:R-:W0:Y:S01]  /*0e90*/  LDC.64 R4, c[0x0][0x3b0] ;  /* 0x0000ec00ff047b82 */ /* 0x000e220000000a00 */
[----:B------:R1:W3:Y:S04]  /*0ea0*/  LDG.E.CONSTANT R11, desc[UR6][R6.64+0x4] ;  /* 0x00000406060b7981 */ /* 0x0002e8000c1e9900 */
[----:B------:R-:W-:-:S02]  /*0eb0*/  @P2 IADD3 R8, PT, PT, -R15, R8, RZ ;  /* 0x000000080f082210 */ /* 0x000fc40007ffe1ff */
[----:B------:R-:W-:Y:S02]  /*0ec0*/  @P4 IADD3 R22, PT, PT, -R15, R22, RZ ;  /* 0x000000160f164210 */ /* 0x000fe40007ffe1ff */
[----:B------:R-:W-:Y:S01]  /*0ed0*/  @P3 IMAD.IADD R16, R16, 0x1, -R15 ;  /* 0x0000000110103824 */ /* 0x000fe200078e0a0f */
[C---:B------:R-:W-:Y:S02]  /*0ee0*/  SEL R18, R0.reuse, R18, !P1 ;  /* 0x0000001200127207 */ /* 0x040fe40004800000 */
[C---:B------:R-:W-:Y:S02]  /*0ef0*/  SEL R8, R0.reuse, R8, !P1 ;  /* 0x0000000800087207 */ /* 0x040fe40004800000 */
[----:B------:R-:W-:Y:S02]  /*0f00*/  SHF.L.U32 R9, R9, 0x1, RZ ;  /* 0x0000000109097819 */ /* 0x000fe400000006ff */
[C---:B------:R-:W-:Y:S02]  /*0f10*/  SEL R22, R0.reuse, R22, !P1 ;  /* 0x0000001600167207 */ /* 0x040fe40004800000 */
[----:B------:R-:W-:-:S02]  /*0f20*/  SEL R16, R0, R16, !P1 ;  /* 0x0000001000107207 */ /* 0x000fc40004800000 */
[----:B------:R-:W-:Y:S02]  /*0f30*/  SHF.L.U32 R15, R8, 0x1, RZ ;  /* 0x00000001080f7819 */ /* 0x000fe400000006ff */
[----:B-1----:R-:W-:Y:S01]  /*0f40*/  SHF.L.U32 R7, R18, 0x1, RZ ;  /* 0x0000000112077819 */ /* 0x002fe200000006ff */
[--C-:B------:R-:W-:Y:S01]  /*0f50*/  IMAD.WIDE.U32 R20, R9, 0x4, R2.reuse ;  /* 0x0000000409147825 */ /* 0x100fe200078e0002 */
[----:B------:R-:W-:Y:S02]  /*0f60*/  SHF.L.U32 R25, R16, 0x1, RZ ;  /* 0x0000000110197819 */ /* 0x000fe400000006ff */
[----:B------:R-:W-:Y:S01]  /*0f70*/  SHF.L.U32 R23, R17, 0x2, RZ ;  /* 0x0000000211177819 */ /* 0x000fe200000006ff */
[----:B------:R-:W-:Y:S01]  /*0f80*/  IMAD.SHL.U32 R9, R22, 0x2, RZ ;  /* 0x0000000216097824 */ /* 0x000fe200078e00ff */
[----:B------:R-:W2:Y:S01]  /*0f90*/  LDG.E.CONSTANT R13, desc[UR6][R20.64] ;  /* 0x00000006140d7981 */ /* 0x000ea2000c1e9900 */
[----:B------:R-:W-:-:S03]  /*0fa0*/  IMAD.WIDE.U32 R14, R15, 0x4, R2 ;  /* 0x000000040f0e7825 */ /* 0x000fc600078e0002 */
[----:B------:R-:W3:Y:S01]  /*0fb0*/  LDG.E.CONSTANT R0, desc[UR6][R20.64+0x4] ;  /* 0x0000040614007981 */ /* 0x000ee2000c1e9900 */
[----:B------:R-:W-:-:S03]  /*0fc0*/  IMAD.WIDE.U32 R6, R7, 0x4, R2 ;  /* 0x0000000407067825 */ /* 0x000fc600078e0002 */
[----:B------:R-:W4:Y:S01]  /*0fd0*/  LDG.E.CONSTANT R16, desc[UR6][R14.64] ;  /* 0x000000060e107981 */ /* 0x000f22000c1e9900 */
[----:B------:R-:W-:-:S03]  /*0fe0*/  IMAD.WIDE.U32 R8, R9, 0x4, R2 ;  /* 0x0000000409087825 */ /* 0x000fc600078e0002 */
[----:B------:R-:W5:Y:S01]  /*0ff0*/  LDG.E.CONSTANT R17, desc[UR6][R14.64+0x4] ;  /* 0x000004060e117981 */ /* 0x000f62000c1e9900 */
[----:B------:R-:W-:-:S03]  /*1000*/  IMAD.WIDE.U32 R2, R25, 0x4, R2 ;  /* 0x0000000419027825 */ /* 0x000fc600078e0002 */
[----:B------:R-:W4:Y:S01]  /*1010*/  LDG.E.CONSTANT R25, desc[UR6][R6.64] ;  /* 0x0000000606197981 */ /* 0x000f22000c1e9900 */
[----:B0-----:R-:W-:-:S03]  /*1020*/  IMAD.WIDE.U32 R4, R23, 0x4, R4 ;  /* 0x0000000417047825 */ /* 0x001fc600078e0004 */
[----:B------:R0:W5:Y:S04]  /*1030*/  LDG.E.CONSTANT R26, desc[UR6][R6.64+0x4] ;  /* 0x00000406061a7981 */ /* 0x000168000c1e9900 */
[----:B------:R-:W5:Y:S04]  /*1040*/  LDG.E.CONSTANT R18, desc[UR6][R8.64] ;  /* 0x0000000608127981 */ /* 0x000f68000c1e9900 */
[----:B------:R-:W5:Y:S04]  /*1050*/  LDG.E.CONSTANT R22, desc[UR6][R8.64+0x4] ;  /* 0x0000040608167981 */ /* 0x000f68000c1e9900 */
[----:B------:R-:W5:Y:S04]  /*1060*/  LDG.E R28, desc[UR6][R4.64+0x8] ;  /* 0x00000806041c7981 */ /* 0x000f68000c1e1900 */
[----:B------:R-:W5:Y:S04]  /*1070*/  LDG.E R24, desc[UR6][R4.64] ;  /* 0x0000000604187981 */ /* 0x000f68000c1e1900 */
[----:B------:R-:W5:Y:S04]  /*1080*/  LDG.E R23, desc[UR6][R4.64+0x4] ;  /* 0x0000040604177981 */ /* 0x000f68000c1e1900 */
[----:B------:R-:W5:Y:S04]  /*1090*/  LDG.E R20, desc[UR6][R4.64+0xc] ;  /* 0x00000c0604147981 */ /* 0x000f68000c1e1900 */
[----:B------:R-:W5:Y:S04]  /*10a0*/  LDG.E.CONSTANT R21, desc[UR6][R2.64] ;  /* 0x0000000602157981 */ /* 0x000f68000c1e9900 */
[----:B------:R-:W5:Y:S01]  /*10b0*/  LDG.E.CONSTANT R15, desc[UR6][R2.64+0x4] ;  /* 0x00000406020f7981 */ /* 0x000f62000c1e9900 */
[----:B------:R-:W-:-:S04]  /*10c0*/  FADD R27, -R19, 1 ;  /* 0x3f800000131b7421 */ /* 0x000fc80000000100 */
[C---:B0-----:R-:W-:Y:S01]  /*10d0*/  FMUL R7, R12.reuse, R27 ;  /* 0x0000001b0c077220 */ /* 0x041fe20000400000 */
[----:B------:R-:W-:Y:S01]  /*10e0*/  FMUL R19, R12, R19 ;  /* 0x000000130c137220 */ /* 0x000fe20000400000 */
[----:B--2---:R-:W-:Y:S01]  /*10f0*/  FADD R13, R10, -R13 ;  /* 0x8000000d0a0d7221 */ /* 0x004fe20000000000 */
[----:B---3--:R-:W-:Y:S01]  /*1100*/  FADD R0, R11, -R0 ;  /* 0x800000000b007221 */ /* 0x008fe20000000000 */
[----:B----4-:R-:W-:Y:S01]  /*1110*/  FADD R16, R16, -R25 ;  /* 0x8000001910107221 */ /* 0x010fe20000000000 */
[----:B-----5:R-:W-:-:S03]  /*1120*/  FADD R17, R17, -R26 ;  /* 0x8000001a11117221 */ /* 0x020fc60000000000 */
[C---:B------:R-:W-:Y:S01]  /*1130*/  FFMA R16, R7.reuse, R16, R28 ;  /* 0x0000001007107223 */ /* 0x040fe2000000001c */
[C---:B------:R-:W-:Y:S01]  /*1140*/  FFMA R24, R7.reuse, R13, R24 ;  /* 0x0000000d07187223 */ /* 0x040fe20000000018 */
[C---:B------:R-:W-:Y:S01]  /*1150*/  FFMA R23, R7.reuse, R0, R23 ;  /* 0x0000000007177223 */ /* 0x040fe20000000017 */
[----:B------:R-:W-:Y:S01]  /*1160*/  FFMA R20, R7, R17, R20 ;  /* 0x0000001107147223 */ /* 0x000fe20000000014 */
[----:B------:R-:W-:Y:S01]  /*1170*/  FADD R18, R18, -R21 ;  /* 0x8000001512127221 */ /* 0x000fe20000000000 */
[----:B------:R-:W-:Y:S01]  /*1180*/  FADD R15, R22, -R15 ;  /* 0x8000000f160f7221 */ /* 0x000fe20000000000 */
[-C--:B------:R-:W-:Y:S01]  /*1190*/  FFMA R13, R13, R19.reuse, R24 ;  /* 0x000000130d0d7223 */ /* 0x080fe20000000018 */
[----:B------:R-:W-:Y:S01]  /*11a0*/  FFMA R23, R0, R19, R23 ;  /* 0x0000001300177223 */ /* 0x000fe20000000017 */
[C---:B------:R-:W-:Y:S01]  /*11b0*/  FFMA R3, R19.reuse, R18, R16 ;  /* 0x0000001213037223 */ /* 0x040fe20000000010 */
[----:B------:R-:W-:Y:S02]  /*11c0*/  FFMA R15, R19, R15, R20 ;  /* 0x0000000f130f7223 */ /* 0x000fe40000000014 */
[----:B------:R-:W-:Y:S04]  /*11d0*/  STG.E desc[UR6][R4.64], R13 ;  /* 0x0000000d04007986 */ /* 0x000fe8000c101906 */
[----:B------:R-:W-:Y:S04]  /*11e0*/  STG.E desc[UR6][R4.64+0x4], R23 ;  /* 0x0000041704007986 */ /* 0x000fe8000c101906 */
[----:B------:R-:W-:Y:S04]  /*11f0*/  STG.E desc[UR6][R4.64+0x8], R3 ;  /* 0x0000080304007986 */ /* 0x000fe8000c101906 */
[----:B------:R-:W-:Y:S01]  /*1200*/  STG.E desc[UR6][R4.64+0xc], R15 ;  /* 0x00000c0f04007986 */ /* 0x000fe2000c101906 */
[----:B------:R-:W-:Y:S05]  /*1210*/  EXIT ;  /* 0x000000000000794d */ /* 0x000fea0003800000 */
.L_x_208:
        /* <DEDUP_REMOVED lines=14> */
.L_x_232:


//--------------------- .text._Z11kernel_gridILj2ELj1EEvPKfS1_PKiPfjjjbS4_ --------------------------
	.section	.text._Z11kernel_gridILj2ELj1EEvPKfS1_PKiPfjjjbS4_,"ax",@progbits
	.align	128
        .global         _Z11kernel_gridILj2ELj1EEvPKfS1_PKiPfjjjbS4_
        .type           _Z11kernel_gridILj2ELj1EEvPKfS1_PKiPfjjjbS4_,@function
        .size           _Z11kernel_gridILj2ELj1EEvPKfS1_PKiPfjjjbS4_,(.L_x_233 - _Z11kernel_gridILj2ELj1EEvPKfS1_PKiPfjjjbS4_)
        .other          _Z11kernel_gridILj2ELj1EEvPKfS1_PKiPfjjjbS4_,@"STO_CUDA_ENTRY STV_DEFAULT"
_Z11kernel_gridILj2ELj1EEvPKfS1_PKiPfjjjbS4_:
.text._Z11kernel_gridILj2ELj1EEvPKfS1_PKiPfjjjbS4_:
        /* <DEDUP_REMOVED lines=20> */
[----:B------:R0:W2:Y:S01]  /*0140*/  LDG.E.CONSTANT R11, desc[UR6][R4.64+0x4] ;  /* 0x00000406040b7981 */ /* 0x0000a2000c1e9900 */
[----:B------:R-:W-:Y:S01]  /*0150*/  I2FP.F32.U32 R6, R16 ;  /* 0x0000001000067245 */ /* 0x000fe20000201000 */
[----:B----4-:R-:W-:Y:S01]  /*0160*/  IMAD R7, R7, UR5, R16 ;  /* 0x0000000507077c24 */ /* 0x010fe2000f8e0210 */
[----:B---3--:R-:W-:Y:S01]  /*0170*/  I2FP.F32.U32 R3, UR4 ;  /* 0x0000000400037c45 */ /* 0x008fe20008201000 */
[----:B------:R-:W1:Y:S01]  /*0180*/  LDCU.U8 UR4, c[0x0][0x3ac] ;  /* 0x00007580ff0477ac */ /* 0x000e620008000000 */
[----:B------:R-:W-:Y:S01]  /*0190*/  FSETP.GEU.AND P0, PT, R6, -126, PT ;  /* 0xc2fc00000600780b */ /* 0x000fe20003f0e000 */
[----:B0-----:R-:W-:-:S12]  /*01a0*/  IMAD.MOV.U32 R4, RZ, RZ, 0x1 ;  /* 0x00000001ff047424 */ /* 0x001fd800078e00ff */
[----:B------:R-:W-:-:S04]  /*01b0*/  @!P0 FMUL R6, R6, 0.5 ;  /* 0x3f00000006068820 */ /* 0x000fc80000400000 */
[----:B------:R0:W3:Y:S02]  /*01c0*/  MUFU.EX2 R18, R6 ;  /* 0x0000000600127308 */ /* 0x0000e40000000800 */
[----:B0-----:R-:W-:Y:S02]  /*01d0*/  HFMA2 R6, -RZ, RZ, 0, 5.9604644775390625e-08 ;  /* 0x00000001ff067431 */ /* 0x001fe400000001ff */
[----:B---3--:R-:W-:-:S04]  /*01e0*/  @!P0 FMUL R18, R18, R18 ;  /* 0x0000001212128220 */ /* 0x008fc80000400000 */
[----:B------:R-:W-:-:S04]  /*01f0*/  FFMA R18, R18, R3, -1 ;  /* 0xbf80000012127423 */ /* 0x000fc80000000003 */
[----:B------:R-:W0:Y:S02]  /*0200*/  F2I.U32.CEIL.NTZ R14, R18 ;  /* 0x00000012000e7305 */ /* 0x000e24000020b000 */
[----:B0-----:R-:W-:Y:S01]  /*0210*/  IADD3 R14, PT, PT, R14, 0x2, RZ ;  /* 0x000000020e0e7810 */ /* 0x001fe20007ffe0ff */
[----:B-----5:R-:W-:-:S05]  /*0220*/  IMAD.IADD R19, R0, 0x1, -R9 ;  /* 0x0000000100137824 */ /* 0x020fca00078e0a09 */
[----:B------:R-:W0:Y:S01]  /*0230*/  I2F.U32.RP R0, R19 ;  /* 0x0000001300007306 */ /* 0x000e220000209000 */
[----:B------:R-:W-:Y:S01]  /*0240*/  ISETP.NE.AND P1, PT, R19, RZ, PT ;  /* 0x000000ff1300720c */ /* 0x000fe20003f25270 */
[C---:B--2---:R-:W-:Y:S01]  /*0250*/  FFMA R23, R18.reuse, R23, 0.5 ;  /* 0x3f00000012177423 */ /* 0x044fe20000000017 */
[----:B------:R-:W-:Y:S02]  /*0260*/  IMAD.MOV R13, RZ, RZ, -R19 ;  /* 0x000000ffff0d7224 */ /* 0x000fe400078e0a13 */
[----:B------:R-:W-:-:S03]  /*0270*/  FFMA R22, R18, R11, 0.5 ;  /* 0x3f00000012167423 */ /* 0x000fc6000000000b */
[----:B------:R-:W2:Y:S06]  /*0280*/  F2I.U32.FLOOR.NTZ R20, R23 ;  /* 0x0000001700147305 */ /* 0x000eac0000207000 */
[CC--:B------:R-:W-:Y:S02]  /*0290*/  @P1 ISETP.GT.U32.AND P0, PT, R14.reuse, R19.reuse, PT ;  /* 0x000000130e00120c */ /* 0x0c0fe40003f04070 */
[----:B0-----:R-:W0:Y:S01]  /*02a0*/  MUFU.RCP R0, R0 ;  /* 0x0000000000007308 */ /* 0x001e220000001000 */
[C---:B------:R-:W-:Y:S02]  /*02b0*/  @P1 ISETP.GT.U32.AND P3, PT, R14.reuse, R19, PT ;  /* 0x000000130e00120c */ /* 0x040fe40003f64070 */
[----:B------:R-:W-:-:S02]  /*02c0*/  @P1 SEL R5, R14, 0x1, !P0 ;  /* 0x000000010e051807 */ /* 0x000fc40004000000 */
[----:B------:R-:W-:Y:S02]  /*02d0*/  @P1 SEL R11, R14, 0x1, !P3 ;  /* 0x000000010e0b1807 */ /* 0x000fe40005800000 */
[----:B--2---:R-:W-:Y:S01]  /*02e0*/  IADD3 R12, PT, PT, R20, 0x1, RZ ;  /* 0x00000001140c7810 */ /* 0x004fe20007ffe0ff */
[----:B------:R-:W2:Y:S01]  /*02f0*/  F2I.U32.FLOOR.NTZ R15, R22 ;  /* 0x00000016000f7305 */ /* 0x000ea20000207000 */
[C---:B------:R-:W-:Y:S01]  /*0300*/  @P1 IMAD R4, R14.reuse, R5, RZ ;  /* 0x000000050e041224 */ /* 0x040fe200078e02ff */
[----:B------:R-:W-:Y:S01]  /*0310*/  MOV R5, RZ ;  /* 0x000000ff00057202 */ /* 0x000fe20000000f00 */
[----:B------:R-:W-:-:S03]  /*0320*/  @P1 IMAD R6, R14, R11, RZ ;  /* 0x0000000b0e061224 */ /* 0x000fc600078e02ff */
[----:B------:R-:W-:Y:S02]  /*0330*/  ISETP.GT.U32.AND P2, PT, R4, R19, PT ;  /* 0x000000130400720c */ /* 0x000fe40003f44070 */
[----:B0-----:R-:W-:Y:S01]  /*0340*/  IADD3 R2, PT, PT, R0, 0xffffffe, RZ ;  /* 0x0ffffffe00027810 */ /* 0x001fe20007ffe0ff */
[----:B------:R-:W-:-:S03]  /*0350*/  IMAD.MOV.U32 R0, RZ, RZ, RZ ;  /* 0x000000ffff007224 */ /* 0x000fc600078e00ff */
[----:B------:R0:W3:Y:S01]  /*0360*/  F2I.FTZ.U32.TRUNC.NTZ R3, R2 ;  /* 0x0000000200037305 */ /* 0x0000e2000021f000 */
[C---:B--2---:R-:W-:Y:S02]  /*0370*/  IMAD R21, R15.reuse, 0x127409f, RZ ;  /* 0x0127409f0f157824 */ /* 0x044fe400078e02ff */
[----:B------:R-:W-:-:S03]  /*0380*/  @P1 IMAD R25, R15, R14, R12 ;  /* 0x0000000e0f191224 */ /* 0x000fc600078e020c */
[C---:B------:R-:W-:Y:S01]  /*0390*/  LOP3.LUT R11, R21.reuse, R20, RZ, 0x3c, !PT ;  /* 0x00000014150b7212 */ /* 0x040fe200078e3cff */
[----:B0-----:R-:W-:Y:S01]  /*03a0*/  IMAD.MOV.U32 R2, RZ, RZ, RZ ;  /* 0x000000ffff027224 */ /* 0x001fe200078e00ff */
[----:B------:R-:W-:Y:S02]  /*03b0*/  @P1 SEL R5, R12, R25, P3 ;  /* 0x000000190c051207 */ /* 0x000fe40001800000 */
[----:B------:R-:W-:Y:S01]  /*03c0*/  LOP3.LUT R10, R21, R12, RZ, 0x3c, !PT ;  /* 0x0000000c150a7212 */ /* 0x000fe200078e3cff */
[----:B---3--:R-:W-:-:S04]  /*03d0*/  IMAD R13, R13, R3, RZ ;  /* 0x000000030d0d7224 */ /* 0x008fc800078e02ff */
[----:B------:R-:W-:-:S04]  /*03e0*/  IMAD.HI.U32 R13, R3, R13, R2 ;  /* 0x0000000d030d7227 */ /* 0x000fc800078e0002 */
[----:B------:R-:W-:-:S05]  /*03f0*/  @P1 IMAD R3, R15, R14, R20 ;  /* 0x0000000e0f031224 */ /* 0x000fca00078e0214 */
[----:B------:R-:W-:Y:S02]  /*0400*/  @P1 SEL R0, R20, R3, P0 ;  /* 0x0000000314001207 */ /* 0x000fe40000000000 */
[----:B------:R-:W-:Y:S02]  /*0410*/  ISETP.GT.U32.AND P0, PT, R6, R19, PT ;  /* 0x000000130600720c */ /* 0x000fe40003f04070 */
[----:B------:R-:W-:Y:S02]  /*0420*/  SEL R0, R11, R0, P2 ;  /* 0x000000000b007207 */ /* 0x000fe40001000000 */
[----:B------:R-:W-:-:S03]  /*0430*/  SEL R4, R10, R5, P0 ;  /* 0x000000050a047207 */ /* 0x000fc60000000000 */
[----:B------:R-:W-:-:S04]  /*0440*/  IMAD.HI.U32 R2, R13, R0, RZ ;  /* 0x000000000d027227 */ /* 0x000fc800078e00ff */
[----:B------:R-:W-:-:S04]  /*0450*/  IMAD.HI.U32 R3, R13, R4, RZ ;  /* 0x000000040d037227 */ /* 0x000fc800078e00ff */
[----:B------:R-:W-:Y:S01]  /*0460*/  IMAD.MOV R2, RZ, RZ, -R2 ;  /* 0x000000ffff027224 */ /* 0x000fe200078e0a02 */
[----:B------:R-:W-:-:S03]  /*0470*/  IADD3 R3, PT, PT, -R3, RZ, RZ ;  /* 0x000000ff03037210 */ /* 0x000fc60007ffe1ff */
[C---:B------:R-:W-:Y:S01]  /*0480*/  IMAD R6, R19.reuse, R2, R0 ;  /* 0x0000000213067224 */ /* 0x040fe200078e0200 */
[----:B------:R-:W-:Y:S01]  /*0490*/  LOP3.LUT R0, RZ, R19, RZ, 0x33, !PT ;  /* 0x00000013ff007212 */ /* 0x000fe200078e33ff */
[----:B------:R-:W-:Y:S02]  /*04a0*/  IMAD R8, R19, R3, R4 ;  /* 0x0000000313087224 */ /* 0x000fe400078e0204 */
[----:B------:R-:W0:Y:S01]  /*04b0*/  LDC.64 R2, c[0x0][0x388] ;  /* 0x0000e200ff027b82 */ /* 0x000e220000000a00 */
[-C--:B------:R-:W-:Y:S02]  /*04c0*/  ISETP.GE.U32.AND P0, PT, R6, R19.reuse, PT ;  /* 0x000000130600720c */ /* 0x080fe40003f06070 */
[----:B------:R-:W-:-:S05]  /*04d0*/  ISETP.GE.U32.AND P2, PT, R8, R19, PT ;  /* 0x000000130800720c */ /* 0x000fca0003f46070 */
[----:B------:R-:W2:Y:S06]  /*04e0*/  LDC.64 R4, c[0x0][0x398] ;  /* 0x0000e600ff047b82 */ /* 0x000eac0000000a00 */
[----:B------:R-:W-:Y:S01]  /*04f0*/  @P0 IMAD.IADD R6, R6, 0x1, -R19 ;  /* 0x0000000106060824 */ /* 0x000fe200078e0a13 */
[C---:B------:R-:W-:Y:S02]  /*0500*/  ISETP.NE.U32.AND P0, PT, R19.reuse, RZ, PT ;  /* 0x000000ff1300720c */ /* 0x040fe40003f05070 */
[----:B------:R-:W-:Y:S02]  /*0510*/  @P2 IADD3 R8, PT, PT, -R19, R8, RZ ;  /* 0x0000000813082210 */ /* 0x000fe40007ffe1ff */
[----:B------:R-:W-:-:S02]  /*0520*/  ISETP.GE.U32.AND P2, PT, R6, R19, PT ;  /* 0x000000130600720c */ /* 0x000fc40003f46070 */
[----:B------:R-:W-:Y:S01]  /*0530*/  ISETP.GE.U32.AND P3, PT, R8, R19, PT ;  /* 0x000000130800720c */ /* 0x000fe20003f66070 */
[----:B0-----:R-:W-:-:S10]  /*0540*/  IMAD.WIDE.U32 R2, R9, 0x4, R2 ;  /* 0x0000000409027825 */ /* 0x001fd400078e0002 */
[----:B------:R-:W-:Y:S02]  /*0550*/  @P2 IMAD.IADD R6, R6, 0x1, -R19 ;  /* 0x0000000106062824 */ /* 0x000fe400078e0a13 */
[----:B------:R-:W-:Y:S01]  /*0560*/  @P3 IADD3 R8, PT, PT, -R19, R8, RZ ;  /* 0x0000000813083210 */ /* 0x000fe20007ffe1ff */
[----:B--2---:R-:W-:Y:S02]  /*0570*/  IMAD.WIDE.U32 R4, R7, 0x4, R4 ;  /* 0x0000000407047825 */ /* 0x004fe400078e0004 */
[C---:B------:R-:W-:Y:S02]  /*0580*/  SEL R9, R0.reuse, R6, !P0 ;  /* 0x0000000600097207 */ /* 0x040fe40004000000 */
[----:B------:R-:W-:Y:S01]  /*0590*/  SEL R25, R0, R8, !P0 ;  /* 0x0000000800197207 */ /* 0x000fe20004000000 */
[----:B------:R-:W2:Y:S02]  /*05a0*/  LDG.E R24, desc[UR6][R4.64] ;  /* 0x0000000604187981 */ /* 0x000ea4000c1e1900 */
[----:B------:R-:W-:-:S04]  /*05b0*/  IMAD.WIDE.U32 R6, R9, 0x4, R2 ;  /* 0x0000000409067825 */ /* 0x000fc800078e0002 */
[----:B------:R-:W-:Y:S02]  /*05c0*/  IMAD.WIDE.U32 R8, R25, 0x4, R2 ;  /* 0x0000000419087825 */ /* 0x000fe400078e0002 */
[----:B------:R0:W2:Y:S04]  /*05d0*/  LDG.E.CONSTANT R7, desc[UR6][R6.64] ;  /* 0x0000000606077981 */ /* 0x0000a8000c1e9900 */
[----:B------:R3:W4:Y:S01]  /*05e0*/  LDG.E.CONSTANT R8, desc[UR6][R8.64] ;  /* 0x0000000608087981 */ /* 0x000722000c1e9900 */
[----:B------:R-:W-:Y:S02]  /*05f0*/  I2FP.F32.U32 R26, R20 ;  /* 0x00000014001a7245 */ /* 0x000fe40000201000 */
[----:B------:R-:W-:-:S03]  /*0600*/  I2FP.F32.U32 R25, R15 ;  /* 0x0000000f00197245 */ /* 0x000fc60000201000 */
[----:B------:R-:W-:Y:S02]  /*0610*/  FADD R23, R23, -R26 ;  /* 0x8000001a17177221 */ /* 0x000fe40000000000 */
[----:B------:R-:W-:Y:S02]  /*0620*/  FADD R22, R22, -R25 ;  /* 0x8000001916167221 */ /* 0x000fe40000000000 */
[----:B------:R-:W-:Y:S02]  /*0630*/  FADD R25, -R23, 1 ;  /* 0x3f80000017197421 */ /* 0x000fe40000000100 */
[----:B------:R-:W-:-:S04]  /*0640*/  FADD R26, -R22, 1 ;  /* 0x3f800000161a7421 */ /* 0x000fc80000000100 */
[-C--:B------:R-:W-:Y:S01]  /*0650*/  FMUL R27, R25, R26.reuse ;  /* 0x0000001a191b7220 */ /* 0x080fe20000400000 */
[----:B0-----:R-:W-:Y:S01]  /*0660*/  HFMA2 R6, -RZ, RZ, 0, 0 ;  /* 0x00000000ff067431 */ /* 0x001fe200000001ff */
[CC--:B------:R-:W-:Y:S02]  /*0670*/  @P1 ISETP.GT.U32.AND P2, PT, R14.reuse, R19.reuse, PT ;  /* 0x000000130e00120c */ /* 0x0c0fe40003f44070 */
[C---:B------:R-:W-:Y:S01]  /*0680*/  @P1 ISETP.GT.U32.AND P3, PT, R14.reuse, R19, PT ;  /* 0x000000130e00120c */ /* 0x040fe20003f64070 */
[----:B--2---:R-:W-:Y:S01]  /*0690*/  FFMA R29, R7, R27, R24 ;  /* 0x0000001b071d7223 */ /* 0x004fe20000000018 */
[----:B------:R-:W-:Y:S02]  /*06a0*/  VIADD R7, R15, 0x1 ;  /* 0x000000010f077836 */ /* 0x000fe40000000000 */
[----:B------:R-:W-:Y:S02]  /*06b0*/  FMUL R27, R23, R26 ;  /* 0x0000001a171b7220 */ /* 0x000fe40000400000 */
[----:B---3--:R-:W-:-:S02]  /*06c0*/  @P1 IMAD R9, R14, R7, R20 ;  /* 0x000000070e091224 */ /* 0x008fc400078e0214 */
[----:B----4-:R-:W-:Y:S01]  /*06d0*/  FFMA R24, R8, R27, R29 ;  /* 0x0000001b08187223 */ /* 0x010fe2000000001d */
[----:B------:R-:W-:Y:S02]  /*06e0*/  @P1 SEL R27, R14, 0x1, !P2 ;  /* 0x000000010e1b1807 */ /* 0x000fe40005000000 */
[----:B------:R-:W-:Y:S01]  /*06f0*/  @P1 SEL R6, R20, R9, P2 ;  /* 0x0000000914061207 */ /* 0x000fe20001000000 */
[C---:B------:R-:W-:Y:S02]  /*0700*/  @P1 IMAD R9, R14.reuse, R7, R12 ;  /* 0x000000070e091224 */ /* 0x040fe400078e020c */
[----:B------:R-:W-:Y:S01]  /*0710*/  IMAD.MOV.U32 R8, RZ, RZ, 0x1 ;  /* 0x00000001ff087424 */ /* 0x000fe200078e00ff */
[----:B------:R-:W-:Y:S01]  /*0720*/  MOV R7, RZ ;  /* 0x000000ff00077202 */ /* 0x000fe20000000f00 */
[C---:B------:R-:W-:Y:S01]  /*0730*/  @P1 IMAD R8, R14.reuse, R27, RZ ;  /* 0x0000001b0e081224 */ /* 0x040fe200078e02ff */
[----:B------:R-:W-:Y:S02]  /*0740*/  @P1 SEL R27, R14, 0x1, !P3 ;  /* 0x000000010e1b1807 */ /* 0x000fe40005800000 */
[----:B------:R-:W-:-:S02]  /*0750*/  @P1 SEL R7, R12, R9, P3 ;  /* 0x000000090c071207 */ /* 0x000fc40001800000 */
[----:B------:R-:W-:Y:S01]  /*0760*/  IADD3 R9, PT, PT, R21, 0x127409f, RZ ;  /* 0x0127409f15097810 */ /* 0x000fe20007ffe0ff */
[----:B------:R-:W-:Y:S02]  /*0770*/  IMAD.MOV.U32 R26, RZ, RZ, 0x1 ;  /* 0x00000001ff1a7424 */ /* 0x000fe400078e00ff */
[----:B------:R-:W-:Y:S01]  /*0780*/  @P1 IMAD R26, R14, R27, RZ ;  /* 0x0000001b0e1a1224 */ /* 0x000fe200078e02ff */
[-C--:B------:R-:W-:Y:S02]  /*0790*/  ISETP.GT.U32.AND P1, PT, R8, R19.reuse, PT ;  /* 0x000000130800720c */ /* 0x080fe40003f24070 */
[----:B------:R-:W-:Y:S02]  /*07a0*/  LOP3.LUT R21, R9, R20, RZ, 0x3c, !PT ;  /* 0x0000001409157212 */ /* 0x000fe400078e3cff */
[----:B------:R-:W-:Y:S02]  /*07b0*/  ISETP.GT.U32.AND P2, PT, R26, R19, PT ;  /* 0x000000131a00720c */ /* 0x000fe40003f44070 */
[----:B------:R-:W-:-:S02]  /*07c0*/  SEL R6, R21, R6, P1 ;  /* 0x0000000615067207 */ /* 0x000fc40000800000 */
[----:B------:R-:W-:-:S03]  /*07d0*/  LOP3.LUT R26, R9, R12, RZ, 0x3c, !PT ;  /* 0x0000000c091a7212 */ /* 0x000fc600078e3cff */
[----:B------:R-:W-:Y:S01]  /*07e0*/  IMAD.HI.U32 R8, R13, R6, RZ ;  /* 0x000000060d087227 */ /* 0x000fe200078e00ff */
[----:B------:R-:W-:-:S03]  /*07f0*/  SEL R28, R26, R7, P2 ;  /* 0x000000071a1c7207 */ /* 0x000fc60001000000 */
[----:B------:R-:W-:Y:S02]  /*0800*/  IMAD.MOV R8, RZ, RZ, -R8 ;  /* 0x000000ffff087224 */ /* 0x000fe400078e0a08 */
[----:B------:R-:W-:-:S04]  /*0810*/  IMAD.HI.U32 R7, R13, R28, RZ ;  /* 0x0000001c0d077227 */ /* 0x000fc800078e00ff */
[----:B------:R-:W-:Y:S01]  /*0820*/  IMAD R6, R19, R8, R6 ;  /* 0x0000000813067224 */ /* 0x000fe200078e0206 */
[----:B------:R-:W-:-:S04]  /*0830*/  IADD3 R7, PT, PT, -R7, RZ, RZ ;  /* 0x000000ff07077210 */ /* 0x000fc80007ffe1ff */
[----:B------:R-:W-:Y:S01]  /*0840*/  ISETP.GE.U32.AND P1, PT, R6, R19, PT ;  /* 0x000000130600720c */ /* 0x000fe20003f26070 */
[----:B------:R-:W-:-:S05]  /*0850*/  IMAD R28, R19, R7, R28 ;  /* 0x00000007131c7224 */ /* 0x000fca00078e021c */
[----:B------:R-:W-:-:S07]  /*0860*/  ISETP.GE.U32.AND P2, PT, R28, R19, PT ;  /* 0x000000131c00720c */ /* 0x000fce0003f46070 */
[----:B------:R-:W-:-:S05]  /*0870*/  @P1 IMAD.IADD R6, R6, 0x1, -R19 ;  /* 0x0000000106061824 */ /* 0x000fca00078e0a13 */
[----:B------:R-:W-:Y:S02]  /*0880*/  ISETP.GE.U32.AND P1, PT, R6, R19, PT ;  /* 0x000000130600720c */ /* 0x000fe40003f26070 */
[----:B------:R-:W-:-:S04]  /*0890*/  @P2 IADD3 R28, PT, PT, -R19, R28, RZ ;  /* 0x0000001c131c2210 */ /* 0x000fc80007ffe1ff */
[----:B------:R-:W-:-:S07]  /*08a0*/  ISETP.GE.U32.AND P2, PT, R28, R19, PT ;  /* 0x000000131c00720c */ /* 0x000fce0003f46070 */
[----:B------:R-:W-:-:S05]  /*08b0*/  @P1 IMAD.IADD R6, R6, 0x1, -R19 ;  /* 0x0000000106061824 */ /* 0x000fca00078e0a13 */
[----:B------:R-:W-:Y:S02]  /*08c0*/  SEL R7, R0, R6, !P0 ;  /* 0x0000000600077207 */ /* 0x000fe40004000000 */
[----:B------:R-:W-:-:S03]  /*08d0*/  @P2 IADD3 R28, PT, PT, -R19, R28, RZ ;  /* 0x0000001c131c2210 */ /* 0x000fc60007ffe1ff */
[----:B------:R-:W-:Y:S01]  /*08e0*/  IMAD.WIDE.U32 R6, R7, 0x4, R2 ;  /* 0x0000000407067825 */ /* 0x000fe200078e0002 */
[----:B------:R-:W-:-:S05]  /*08f0*/  SEL R9, R0, R28, !P0 ;  /* 0x0000001c00097207 */ /* 0x000fca0004000000 */
[----:B------:R-:W-:Y:S01]  /*0900*/  IMAD.WIDE.U32 R8, R9, 0x4, R2 ;  /* 0x0000000409087825 */ /* 0x000fe200078e0002 */
[----:B------:R-:W2:Y:S05]  /*0910*/  LDG.E.CONSTANT R7, desc[UR6][R6.64] ;  /* 0x0000000606077981 */ /* 0x000eaa000c1e9900 */
[----:B------:R-:W3:Y:S01]  /*0920*/  LDG.E.CONSTANT R8, desc[UR6][R8.64] ;  /* 0x0000000608087981 */ /* 0x000ee2000c1e9900 */
[----:B-1----:R-:W-:Y:S01]  /*0930*/  UPRMT UR4, UR4, 0x8880, URZ ;  /* 0x0000888004047896 */ /* 0x002fe200080000ff */
[----:B------:R-:W-:-:S05]  /*0940*/  FMUL R27, R22, R25 ;  /* 0x00000019161b7220 */ /* 0x000fca0000400000 */
[----:B------:R-:W-:Y:S01]  /*0950*/  ISETP.NE.AND P1, PT, RZ, UR4, PT ;  /* 0x00000004ff007c0c */ /* 0x000fe2000bf25270 */
[----:B--2---:R-:W-:Y:S01]  /*0960*/  FFMA R29, R7, R27, R24 ;  /* 0x0000001b071d7223 */ /* 0x004fe20000000018 */
[----:B------:R-:W-:-:S04]  /*0970*/  FMUL R27, R23, R22 ;  /* 0x00000016171b7220 */ /* 0x000fc80000400000 */
[----:B---3--:R-:W-:-:S05]  /*0980*/  FFMA R27, R8, R27, R29 ;  /* 0x0000001b081b7223 */ /* 0x008fca000000001d */
[----:B------:R0:W-:Y:S02]  /*0990*/  STG.E desc[UR6][R4.64], R27 ;  /* 0x0000001b04007986 */ /* 0x0001e4000c101906 */
[----:B------:R-:W-:Y:S05]  /*09a0*/  @!P1 EXIT ;  /* 0x000000000000994d */ /* 0x000fea0003800000 */
[C---:B------:R-:W-:Y:S01]  /*09b0*/  ISETP.GT.U32.AND P2, PT, R14.reuse, R19, PT ;  /* 0x000000130e00720c */ /* 0x040fe20003f44070 */
[----:B------:R-:W-:Y:S02]  /*09c0*/  IMAD R15, R15, R14, RZ ;  /* 0x0000000e0f0f7224 */ /* 0x000fe400078e02ff */
[----:B0-----:R-:W-:Y:S01]  /*09d0*/  IMAD.HI.U32 R4, R13, R12, RZ ;  /* 0x0000000c0d047227 */ /* 0x001fe200078e00ff */
[----:B------:R-:W-:-:S03]  /*09e0*/  SEL R5, R14, 0x1, !P2 ;  /* 0x000000010e057807 */ /* 0x000fc60005000000 */
[----:B------:R-:W-:Y:S01]  /*09f0*/  IMAD.SHL.U32 R16, R16, 0x2, RZ ;  /* 0x0000000210107824 */ /* 0x000fe200078e00ff */
[----:B------:R-:W-:Y:S01]  /*0a00*/  IADD3 R4, PT, PT, -R4, RZ, RZ ;  /* 0x000000ff04047210 */ /* 0x000fe20007ffe1ff */
[C---:B------:R-:W-:Y:S02]  /*0a10*/  IMAD R6, R14.reuse, R5, RZ ;  /* 0x000000050e067224 */ /* 0x040fe400078e02ff */
[----:B------:R-:W-:Y:S01]  /*0a20*/  IMAD.IADD R14, R14, 0x1, R15 ;  /* 0x000000010e0e7824 */ /* 0x000fe200078e020f */
[----:B------:R-:W-:Y:S01]  /*0a30*/  SEL R15, R15, RZ, !P2 ;  /* 0x000000ff0f0f7207 */ /* 0x000fe20005000000 */
[----:B------:R-:W-:Y:S01]  /*0a40*/  IMAD R12, R19, R4, R12 ;  /* 0x00000004130c7224 */ /* 0x000fe200078e020c */
[-C--:B------:R-:W-:Y:S01]  /*0a50*/  ISETP.GT.U32.AND P1, PT, R6, R19.reuse, PT ;  /* 0x000000130600720c */ /* 0x080fe20003f24070 */
[----:B------:R-:W-:Y:S01]  /*0a60*/  IMAD.HI.U32 R4, R13, R20, RZ ;  /* 0x000000140d047227 */ /* 0x000fe200078e00ff */
[----:B------:R-:W-:Y:S02]  /*0a70*/  SEL R5, R14, RZ, !P2 ;  /* 0x000000ff0e057207 */ /* 0x000fe40005000000 */
[----:B------:R-:W-:Y:S01]  /*0a80*/  ISETP.GE.U32.AND P2, PT, R12, R19, PT ;  /* 0x000000130c00720c */ /* 0x000fe20003f46070 */
[----:B------:R-:W-:Y:S01]  /*0a90*/  IMAD.IADD R6, R20, 0x1, R15 ;  /* 0x0000000114067824 */ /* 0x000fe200078e020f */
[----:B------:R-:W-:Y:S01]  /*0aa0*/  IADD3 R7, PT, PT, -R4, RZ, RZ ;  /* 0x000000ff04077210 */ /* 0x000fe20007ffe1ff */
[----:B------:R-:W-:-:S02]  /*0ab0*/  IMAD.IADD R8, R20, 0x1, R5 ;  /* 0x0000000114087824 */ /* 0x000fc400078e0205 */
[----:B------:R-:W-:Y:S01]  /*0ac0*/  IMAD R17, R17, UR5, R16 ;  /* 0x0000000511117c24 */ /* 0x000fe2000f8e0210 */
[----:B------:R-:W-:Y:S01]  /*0ad0*/  SEL R4, R11, R6, P1 ;  /* 0x000000060b047207 */ /* 0x000fe20000800000 */
[----:B------:R-:W-:Y:S02]  /*0ae0*/  IMAD R20, R19, R7, R20 ;  /* 0x0000000713147224 */ /* 0x000fe400078e0214 */
[----:B------:R-:W-:Y:S01]  /*0af0*/  @!P1 IADD3 R26, PT, PT, R8, 0x1, RZ ;  /* 0x00000001081a9810 */ /* 0x000fe20007ffe0ff */
[----:B------:R-:W-:Y:S01]  /*0b00*/  @!P1 VIADD R10, R6, 0x1 ;  /* 0x00000001060a9836 */ /* 0x000fe20000000000 */
[----:B------:R-:W-:Y:S02]  /*0b10*/  SEL R8, R21, R8, P1 ;  /* 0x0000000815087207 */ /* 0x000fe40000800000 */
[----:B------:R-:W-:Y:S01]  /*0b20*/  @P2 IADD3 R12, PT, PT, -R19, R12, RZ ;  /* 0x0000000c130c2210 */ /* 0x000fe20007ffe1ff */
[----:B------:R-:W-:Y:S01]  /*0b30*/  IMAD.HI.U32 R5, R13, R26, RZ ;  /* 0x0000001a0d057227 */ /* 0x000fe200078e00ff */
[----:B------:R-:W-:-:S02]  /*0b40*/  ISETP.GE.U32.AND P5, PT, R20, R19, PT ;  /* 0x000000131400720c */ /* 0x000fc40003fa6070 */
[----:B------:R-:W-:Y:S01]  /*0b50*/  ISETP.GE.U32.AND P6, PT, R12, R19, PT ;  /* 0x000000130c00720c */ /* 0x000fe20003fc6070 */
[----:B------:R-:W-:Y:S01]  /*0b60*/  IMAD.HI.U32 R6, R13, R8, RZ ;  /* 0x000000080d067227 */ /* 0x000fe200078e00ff */
[----:B------:R-:W-:-:S03]  /*0b70*/  IADD3 R9, PT, PT, -R5, RZ, RZ ;  /* 0x000000ff05097210 */ /* 0x000fc60007ffe1ff */
[----:B------:R-:W-:-:S04]  /*0b80*/  IMAD.HI.U32 R5, R13, R4, RZ ;  /* 0x000000040d057227 */ /* 0x000fc800078e00ff */
[----:B------:R-:W-:Y:S01]  /*0b90*/  IMAD.HI.U32 R13, R13, R10, RZ ;  /* 0x0000000a0d0d7227 */ /* 0x000fe200078e00ff */
[----:B------:R-:W-:-:S03]  /*0ba0*/  IADD3 R5, PT, PT, -R5, RZ, RZ ;  /* 0x000000ff05057210 */ /* 0x000fc60007ffe1ff */
[----:B------:R-:W-:Y:S01]  /*0bb0*/  IMAD.MOV R6, RZ, RZ, -R6 ;  /* 0x000000ffff067224 */ /* 0x000fe200078e0a06 */
[----:B------:R-:W-:Y:S01]  /*0bc0*/  IADD3 R13, PT, PT, -R13, RZ, RZ ;  /* 0x000000ff0d0d7210 */ /* 0x000fe20007ffe1ff */
[C---:B------:R-:W-:Y:S01]  /*0bd0*/  IMAD R14, R19.reuse, R5, R4 ;  /* 0x00000005130e7224 */ /* 0x040fe200078e0204 */
[C---:B------:R-:W-:Y:S01]  /*0be0*/  @P6 IADD3 R12, PT, PT, -R19.reuse, R12, RZ ;  /* 0x0000000c130c6210 */ /* 0x040fe20007ffe1ff */
[C---:B------:R-:W-:Y:S01]  /*0bf0*/  IMAD R8, R19.reuse, R6, R8 ;  /* 0x0000000613087224 */ /* 0x040fe200078e0208 */
[----:B------:R-:W0:Y:S01]  /*0c00*/  LDC.64 R4, c[0x0][0x3b0] ;  /* 0x0000ec00ff047b82 */ /* 0x000e220000000a00 */
[C---:B------:R-:W-:Y:S01]  /*0c10*/  IMAD R26, R19.reuse, R9, R26 ;  /* 0x00000009131a7224 */ /* 0x040fe200078e021a */
[----:B------:R-:W-:Y:S01]  /*0c20*/  ISETP.GE.U32.AND P3, PT, R14, R19, PT ;  /* 0x000000130e00720c */ /* 0x000fe20003f66070 */
[----:B------:R-:W-:Y:S01]  /*0c30*/  IMAD R22, R19, R13, R10 ;  /* 0x0000000d13167224 */ /* 0x000fe200078e020a */
[-C--:B------:R-:W-:Y:S01]  /*0c40*/  ISETP.GE.U32.AND P2, PT, R8, R19.reuse, PT ;  /* 0x000000130800720c */ /* 0x080fe20003f46070 */
[----:B------:R-:W-:Y:S01]  /*0c50*/  @P5 IMAD.IADD R20, R20, 0x1, -R19 ;  /* 0x0000000114145824 */ /* 0x000fe200078e0a13 */
[----:B------:R-:W-:-:S02]  /*0c60*/  ISETP.GE.U32.AND P1, PT, R26, R19, PT ;  /* 0x000000131a00720c */ /* 0x000fc40003f26070 */
[-C--:B------:R-:W-:Y:S02]  /*0c70*/  ISETP.GE.U32.AND P4, PT, R22, R19.reuse, PT ;  /* 0x000000131600720c */ /* 0x080fe40003f86070 */
[----:B------:R-:W-:Y:S02]  /*0c80*/  ISETP.GE.U32.AND P5, PT, R20, R19, PT ;  /* 0x000000131400720c */ /* 0x000fe40003fa6070 */
[----:B------:R-:W-:-:S03]  /*0c90*/  SEL R7, R0, R12, !P0 ;  /* 0x0000000c00077207 */ /* 0x000fc60004000000 */
[C---:B------:R-:W-:Y:S02]  /*0ca0*/  @P3 IADD3 R14, PT, PT, -R19.reuse, R14, RZ ;  /* 0x0000000e130e3210 */ /* 0x040fe40007ffe1ff */
[----:B------:R-:W-:Y:S02]  /*0cb0*/  @P2 IMAD.IADD R8, R8, 0x1, -R19 ;  /* 0x0000000108082824 */ /* 0x000fe400078e0a13 */
[----:B------:R-:W-:Y:S01]  /*0cc0*/  @P1 IADD3 R26, PT, PT, -R19, R26, RZ ;  /* 0x0000001a131a1210 */ /* 0x000fe20007ffe1ff */
[----:B------:R-:W-:Y:S01]  /*0cd0*/  IMAD.WIDE.U32 R6, R7, 0x4, R2 ;  /* 0x0000000407067825 */ /* 0x000fe200078e0002 */
[----:B------:R-:W-:Y:S02]  /*0ce0*/  @P4 IADD3 R22, PT, PT, -R19, R22, RZ ;  /* 0x0000001613164210 */ /* 0x000fe40007ffe1ff */
[-C--:B------:R-:W-:Y:S02]  /*0cf0*/  ISETP.GE.U32.AND P2, PT, R8, R19.reuse, PT ;  /* 0x000000130800720c */ /* 0x080fe40003f46070 */
[-C--:B------:R-:W-:Y:S01]  /*0d00*/  ISETP.GE.U32.AND P1, PT, R14, R19.reuse, PT ;  /* 0x000000130e00720c */ /* 0x080fe20003f26070 */
[----:B0-----:R-:W-:Y:S01]  /*0d10*/  IMAD.WIDE.U32 R4, R17, 0x4, R4 ;  /* 0x0000000411047825 */ /* 0x001fe200078e0004 */
[-C--:B------:R-:W-:Y:S01]  /*0d20*/  ISETP.GE.U32.AND P4, PT, R26, R19.reuse, PT ;  /* 0x000000131a00720c */ /* 0x080fe20003f86070 */
[----:B------:R-:W2:Y:S01]  /*0d30*/  LDG.E.CONSTANT R6, desc[UR6][R6.64] ;  /* 0x0000000606067981 */ /* 0x000ea2000c1e9900 */
[----:B------:R-:W-:-:S02]  /*0d40*/  ISETP.GE.U32.AND P3, PT, R22, R19, PT ;  /* 0x000000131600720c */ /* 0x000fc40003f66070 */
[C---:B------:R-:W-:Y:S01]  /*0d50*/  @P5 IADD3 R20, PT, PT, -R19.reuse, R20, RZ ;  /* 0x0000001413145210 */ /* 0x040fe20007ffe1ff */
[----:B------:R-:W3:Y:S04]  /*0d60*/  LDG.E R16, desc[UR6][R4.64+0x4] ;  /* 0x0000040604107981 */ /* 0x000ee8000c1e1900 */
[----:B------:R-:W-:Y:S02]  /*0d70*/  @P2 IMAD.IADD R8, R8, 0x1, -R19 ;  /* 0x0000000108082824 */ /* 0x000fe400078e0a13 */
[C---:B------:R-:W-:Y:S02]  /*0d80*/  @P1 IADD3 R14, PT, PT, -R19.reuse, R14, RZ ;  /* 0x0000000e130e1210 */ /* 0x040fe40007ffe1ff */
[----:B------:R-:W-:Y:S02]  /*0d90*/  SEL R11, R0, R20, !P0 ;  /* 0x00000014000b7207 */ /* 0x000fe40004000000 */
[----:B------:R-:W-:-:S02]  /*0da0*/  @P4 IADD3 R26, PT, PT, -R19, R26, RZ ;  /* 0x0000001a131a4210 */ /* 0x000fc40007ffe1ff */
[----:B------:R-:W-:Y:S02]  /*0db0*/  @P3 IADD3 R22, PT, PT, -R19, R22, RZ ;  /* 0x0000001613163210 */ /* 0x000fe40007ffe1ff */
[C---:B------:R-:W-:Y:S02]  /*0dc0*/  SEL R13, R0.reuse, R8, !P0 ;  /* 0x00000008000d7207 */ /* 0x040fe40004000000 */
[C---:B------:R-:W-:Y:S01]  /*0dd0*/  SEL R15, R0.reuse, R14, !P0 ;  /* 0x0000000e000f7207 */ /* 0x040fe20004000000 */
[--C-:B------:R-:W-:Y:S01]  /*0de0*/  IMAD.WIDE.U32 R10, R11, 0x4, R2.reuse ;  /* 0x000000040b0a7825 */ /* 0x100fe200078e0002 */
[C---:B------:R-:W-:Y:S02]  /*0df0*/  SEL R9, R0.reuse, R26, !P0 ;  /* 0x0000001a00097207 */ /* 0x040fe40004000000 */
[----:B------:R-:W-:Y:S01]  /*0e00*/  SEL R19, R0, R22, !P0 ;  /* 0x0000001600137207 */ /* 0x000fe20004000000 */
[--C-:B------:R-:W-:Y:S01]  /*0e10*/  IMAD.WIDE.U32 R12, R13, 0x4, R2.reuse ;  /* 0x000000040d0c7825 */ /* 0x100fe200078e0002 */
[----:B------:R-:W4:Y:S03]  /*0e20*/  LDG.E R0, desc[UR6][R4.64] ;  /* 0x0000000604007981 */ /* 0x000f26000c1e1900 */
[--C-:B------:R-:W-:Y:S01]  /*0e30*/  IMAD.WIDE.U32 R14, R15, 0x4, R2.reuse ;  /* 0x000000040f0e7825 */ /* 0x100fe200078e0002 */
[----:B------:R-:W2:Y:S03]  /*0e40*/  LDG.E.CONSTANT R11, desc[UR6][R10.64] ;  /* 0x000000060a0b7981 */ /* 0x000ea6000c1e9900 */
[--C-:B------:R-:W-:Y:S01]  /*0e50*/  IMAD.WIDE.U32 R8, R9, 0x4, R2.reuse ;  /* 0x0000000409087825 */ /* 0x100fe200078e0002 */
[----:B------:R-:W5:Y:S03]  /*0e60*/  LDG.E.CONSTANT R12, desc[UR6][R12.64] ;  /* 0x000000060c0c7981 */ /* 0x000f66000c1e9900 */
[----:B------:R-:W-:Y:S01]  /*0e70*/  IMAD.WIDE.U32 R2, R19, 0x4, R2 ;  /* 0x0000000413027825 */ /* 0x000fe200078e0002 */
[----:B------:R-:W5:Y:S04]  /*0e80*/  LDG.E.CONSTANT R15, desc[UR6][R14.64] ;  /* 0x000000060e0f7981 */ /* 0x000f68000c1e9900 */
[----:B------:R-:W3:Y:S04]  /*0e90*/  LDG.E.CONSTANT R8, desc[UR6][R8.64] ;  /* 0x0000000608087981 */ /* 0x000ee8000c1e9900 */
[----:B------:R-:W3:Y:S01]  /*0ea0*/  LDG.E.CONSTANT R3, desc[UR6][R2.64] ;  /* 0x0000000602037981 */ /* 0x000ee2000c1e9900 */
[C---:B------:R-:W-:Y:S01]  /*0eb0*/  FMUL R25, R18.reuse, R25 ;  /* 0x0000001912197220 */ /* 0x040fe20000400000 */
[----:B------:R-:W-:Y:S01]  /*0ec0*/  FMUL R18, R18, R23 ;  /* 0x0000001712127220 */ /* 0x000fe20000400000 */
[----:B--2---:R-:W-:-:S04]  /*0ed0*/  FADD R6, R6, -R11 ;  /* 0x8000000b06067221 */ /* 0x004fc80000000000 */
[----:B----4-:R-:W-:Y:S01]  /*0ee0*/  FFMA R7, R25, R6, R0 ;  /* 0x0000000619077223 */ /* 0x010fe20000000000 */
[----:B-----5:R-:W-:-:S04]  /*0ef0*/  FADD R11, R12, -R15 ;  /* 0x8000000f0c0b7221 */ /* 0x020fc80000000000 */
[----:B---3--:R-:W-:Y:S01]  /*0f00*/  FFMA R11, R25, R11, R16 ;  /* 0x0000000b190b7223 */ /* 0x008fe20000000010 */
[----:B------:R-:W-:Y:S01]  /*0f10*/  FADD R0, R8, -R3 ;  /* 0x8000000308007221 */ /* 0x000fe20000000000 */
[----:B------:R-:W-:-:S03]  /*0f20*/  FFMA R7, R6, R18, R7 ;  /* 0x0000001206077223 */ /* 0x000fc60000000007 */
[----:B------:R-:W-:Y:S02]  /*0f30*/  FFMA R11, R18, R0, R11 ;  /* 0x00000000120b7223 */ /* 0x000fe4000000000b */
[----:B------:R-:W-:Y:S04]  /*0f40*/  STG.E desc[UR6][R4.64], R7 ;  /* 0x0000000704007986 */ /* 0x000fe8000c101906 */
[----:B------:R-:W-:Y:S01]  /*0f50*/  STG.E desc[UR6][R4.64+0x4], R11 ;  /* 0x0000040b04007986 */ /* 0x000fe2000c101906 */
[----:B------:R-:W-:Y:S05]  /*0f60*/  EXIT ;  /* 0x000000000000794d */ /* 0x000fea0003800000 */
.L_x_209:
        /* <DEDUP_REMOVED lines=9> */
.L_x_233:


//--------------------- .nv.shared.reserved.0     --------------------------
	.section	.nv.shared.reserved.0,"aw",@nobits
	.weak		__nv_reservedSMEM_offset_0_alias
	.size		__nv_reservedSMEM_offset_0_alias, 0, 64
	.other		__nv_reservedSMEM_offset_0_alias,@"STO_CUDA_RESERVED_SHARED STV_DEFAULT"
__nv_reservedSMEM_offset_0_alias:
	.zero		0
	.zero		64


//--------------------- .nv.constant0._Z21kernel_input_backwardILj3ELj8EEvPKfS1_Pfjj --------------------------
	.section	.nv.constant0._Z21kernel_input_backwardILj3ELj8EEvPKfS1_Pfjj,"a",@progbits
	.sectionflags	@""
	.align	4
.nv.constant0._Z21kernel_input_backwardILj3ELj8EEvPKfS1_Pfjj:
	.zero		928


//--------------------- .nv.constant0._Z20kernel_grid_backwardILj3ELj8ELj2EEvPKfS1_S1_PKiPfjjj --------------------------
	.section	.nv.constant0._Z20kernel_grid_backwardILj3ELj8ELj2EEvPKfS1_S1_PKiPfjjj,"a",@progbits
	.sectionflags	@""
	.align	4
.nv.constant0._Z20kernel_grid_backwardILj3ELj8ELj2EEvPKfS1_S1_PKiPfjjj:
	.zero		948


//--------------------- .nv.constant0._Z21kernel_input_backwardILj3ELj4EEvPKfS1_Pfjj --------------------------
	.section	.nv.constant0._Z21kernel_input_backwardILj3ELj4EEvPKfS1_Pfjj,"a",@progbits
	.sectionflags	@""
	.align	4
.nv.constant0._Z21kernel_input_backwardILj3ELj4EEvPKfS1_Pfjj:
	.zero		928


//--------------------- .nv.constant0._Z20kernel_grid_backwardILj3ELj4ELj2EEvPKfS1_S1_PKiPfjjj --------------------------
	.section	.nv.constant0._Z20kernel_grid_backwardILj3ELj4ELj2EEvPKfS1_S1_PKiPfjjj,"a",@progbits
	.sectionflags	@""
	.align	4
.nv.constant0._Z20kernel_grid_backwardILj3ELj4ELj2EEvPKfS1_S1_PKiPfjjj:
	.zero		948


//--------------------- .nv.constant0._Z21kernel_input_backwardILj3ELj2EEvPKfS1_Pfjj --------------------------
	.section	.nv.constant0._Z21kernel_input_backwardILj3ELj2EEvPKfS1_Pfjj,"a",@progbits
	.sectionflags	@""
	.align	4
.nv.constant0._Z21kernel_input_backwardILj3ELj2EEvPKfS1_Pfjj:
	.zero		928


//--------------------- .nv.constant0._Z20kernel_grid_backwardILj3ELj2ELj2EEvPKfS1_S1_PKiPfjjj --------------------------
	.section	.nv.constant0._Z20kernel_grid_backwardILj3ELj2ELj2EEvPKfS1_S1_PKiPfjjj,"a",@progbits
	.sectionflags	@""
	.align	4
.nv.constant0._Z20kernel_grid_backwardILj3ELj2ELj2EEvPKfS1_S1_PKiPfjjj:
	.zero		948


//--------------------- .nv.constant0._Z21kernel_input_backwardILj3ELj1EEvPKfS1_Pfjj --------------------------
	.section	.nv.constant0._Z21kernel_input_backwardILj3ELj1EEvPKfS1_Pfjj,"a",@progbits
	.sectionflags	@""
	.align	4
.nv.constant0._Z21kernel_input_backwardILj3ELj1EEvPKfS1_Pfjj:
	.zero		928


//--------------------- .nv.constant0._Z20kernel_grid_backwardILj3ELj1ELj1EEvPKfS1_S1_PKiPfjjj --------------------------
	.section	.nv.constant0._Z20kernel_grid_backwardILj3ELj1ELj1EEvPKfS1_S1_PKiPfjjj,"a",@progbits
	.sectionflags	@""
	.align	4
.nv.constant0._Z20kernel_grid_backwardILj3ELj1ELj1EEvPKfS1_S1_PKiPfjjj:
	.zero		948


//--------------------- .nv.constant0._Z21kernel_input_backwardILj2ELj8EEvPKfS1_Pfjj --------------------------
	.section	.nv.constant0._Z21kernel_input_backwardILj2ELj8EEvPKfS1_Pfjj,"a",@progbits
	.sectionflags	@""
	.align	4
.nv.constant0._Z21kernel_input_backwardILj2ELj8EEvPKfS1_Pfjj:
	.zero		928


//--------------------- .nv.constant0._Z20kernel_grid_backwardILj2ELj8ELj2EEvPKfS1_S1_PKiPfjjj --------------------------
	.section	.nv.constant0._Z20kernel_grid_backwardILj2ELj8ELj2EEvPKfS1_S1_PKiPfjjj,"a",@progbits
	.sectionflags	@""
	.align	4
.nv.constant0._Z20kernel_grid_backwardILj2ELj8ELj2EEvPKfS1_S1_PKiPfjjj:
	.zero		948


//--------------------- .nv.constant0._Z21kernel_input_backwardILj2ELj4EEvPKfS1_Pfjj --------------------------
	.section	.nv.constant0._Z21kernel_input_backwardILj2ELj4EEvPKfS1_Pfjj,"a",@progbits
	.sectionflags	@""
	.align	4
.nv.constant0._Z21kernel_input_backwardILj2ELj4EEvPKfS1_Pfjj:
	.zero		928


//--------------------- .nv.constant0._Z20kernel_grid_backwardILj2ELj4ELj2EEvPKfS1_S1_PKiPfjjj --------------------------
	.section	.nv.constant0._Z20kernel_grid_backwardILj2ELj4ELj2EEvPKfS1_S1_PKiPfjjj,"a",@progbits
	.sectionflags	@""
	.align	4
.nv.constant0._Z20kernel_grid_backwardILj2ELj4ELj2EEvPKfS1_S1_PKiPfjjj:
	.zero		948


//--------------------- .nv.constant0._Z21kernel_input_backwardILj2ELj2EEvPKfS1_Pfjj --------------------------
	.section	.nv.constant0._Z21kernel_input_backwardILj2ELj2EEvPKfS1_Pfjj,"a",@progbits
	.sectionflags	@""
	.align	4
.nv.constant0._Z21kernel_input_backwardILj2ELj2EEvPKfS1_Pfjj:
	.zero		928


//--------------------- .nv.constant0._Z20kernel_grid_backwardILj2ELj2ELj2EEvPKfS1_S1_PKiPfjjj --------------------------
	.section	.nv.constant0._Z20kernel_grid_backwardILj2ELj2ELj2EEvPKfS1_S1_PKiPfjjj,"a",@progbits
	.sectionflags	@""
	.align	4
.nv.constant0._Z20kernel_grid_backwardILj2ELj2ELj2EEvPKfS1_S1_PKiPfjjj:
	.zero		948


//--------------------- .nv.constant0._Z21kernel_input_backwardILj2ELj1EEvPKfS1_Pfjj --------------------------
	.section	.nv.constant0._Z21kernel_input_backwardILj2ELj1EEvPKfS1_Pfjj,"a",@progbits
	.sectionflags	@""
	.align	4
.nv.constant0._Z21kernel_input_backwardILj2ELj1EEvPKfS1_Pfjj:
	.zero		928


//--------------------- .nv.constant0._Z20kernel_grid_backwardILj2ELj1ELj1EEvPKfS1_S1_PKiPfjjj --------------------------
	.section	.nv.constant0._Z20kernel_grid_backwardILj2ELj1ELj1EEvPKfS1_S1_PKiPfjjj,"a",@progbits
	.sectionflags	@""
	.align	4
.nv.constant0._Z20kernel_grid_backwardILj2ELj1ELj1EEvPKfS1_S1_PKiPfjjj:
	.zero		948


//--------------------- .nv.constant0._Z11kernel_gridILj3ELj8EEvPKfS1_PKiPfjjjbS4_ --------------------------
	.section	.nv.constant0._Z11kernel_gridILj3ELj8EEvPKfS1_PKiPfjjjbS4_,"a",@progbits
	.sectionflags	@""
	.align	4
.nv.constant0._Z11kernel_gridILj3ELj8EEvPKfS1_PKiPfjjjbS4_:
	.zero		952


//--------------------- .nv.constant0._Z11kernel_gridILj3ELj4EEvPKfS1_PKiPfjjjbS4_ --------------------------
	.section	.nv.constant0._Z11kernel_gridILj3ELj4EEvPKfS1_PKiPfjjjbS4_,"a",@progbits
	.sectionflags	@""
	.align	4
.nv.constant0._Z11kernel_gridILj3ELj4EEvPKfS1_PKiPfjjjbS4_:
	.zero		952


//--------------------- .nv.constant0._Z11kernel_gridILj3ELj2EEvPKfS1_PKiPfjjjbS4_ --------------------------
	.section	.nv.constant0._Z11kernel_gridILj3ELj2EEvPKfS1_PKiPfjjjbS4_,"a",@progbits
	.sectionflags	@""
	.align	4
.nv.constant0._Z11kernel_gridILj3ELj2EEvPKfS1_PKiPfjjjbS4_:
	.zero		952


//--------------------- .nv.constant0._Z11kernel_gridILj3ELj1EEvPKfS1_PKiPfjjjbS4_ --------------------------
	.section	.nv.constant0._Z11kernel_gridILj3ELj1EEvPKfS1_PKiPfjjjbS4_,"a",@progbits
	.sectionflags	@""
	.align	4
.nv.constant0._Z11kernel_gridILj3ELj1EEvPKfS1_PKiPfjjjbS4_:
	.zero		952


//--------------------- .nv.constant0._Z11kernel_gridILj2ELj8EEvPKfS1_PKiPfjjjbS4_ --------------------------
	.section	.nv.constant0._Z11kernel_gridILj2ELj8EEvPKfS1_PKiPfjjjbS4_,"a",@progbits
	.sectionflags	@""
	.align	4
.nv.constant0._Z11kernel_gridILj2ELj8EEvPKfS1_PKiPfjjjbS4_:
	.zero		952


//--------------------- .nv.constant0._Z11kernel_gridILj2ELj4EEvPKfS1_PKiPfjjjbS4_ --------------------------
	.section	.nv.constant0._Z11kernel_gridILj2ELj4EEvPKfS1_PKiPfjjjbS4_,"a",@progbits
	.sectionflags	@""
	.align	4
.nv.constant0._Z11kernel_gridILj2ELj4EEvPKfS1_PKiPfjjjbS4_:
	.zero		952


//--------------------- .nv.constant0._Z11kernel_gridILj2ELj2EEvPKfS1_PKiPfjjjbS4_ --------------------------
	.section	.nv.constant0._Z11kernel_gridILj2ELj2EEvPKfS1_PKiPfjjjbS4_,"a",@progbits
	.sectionflags	@""
	.align	4
.nv.constant0._Z11kernel_gridILj2ELj2EEvPKfS1_PKiPfjjjbS4_:
	.zero		952


//--------------------- .nv.constant0._Z11kernel_gridILj2ELj1EEvPKfS1_PKiPfjjjbS4_ --------------------------
	.section	.nv.constant0._Z11kernel_gridILj2ELj1EEvPKfS1_PKiPfjjjbS4_,"a",@progbits
	.sectionflags	@""
	.align	4
.nv.constant0._Z11kernel_gridILj2ELj1EEvPKfS1_PKiPfjjjbS4_:
	.zero		952


//--------------------- SYMBOLS --------------------------

	.type		.nv.reservedSmem.offset0,@object
	.size		.nv.reservedSmem.offset0,0x4
